	.target	sm_80

	.elftype	@"ET_EXEC"


//--------------------- .note.nv.tkinfo           --------------------------
	.section	.note.nv.tkinfo,"",@"SHT_NOTE"
	.sectionflags	@"SHF_NOTE_NV_TKINFO"
	.tkinfo
        /*0018*/ 	.word	0x00000002
        /*0030*/ 	.string	""
        /*0030*/ 	.string	"ptxas"
        /*0030*/ 	.string	"Cuda compilation tools, release 13.0, V13.0.88"
        /*0030*/ 	.string	"Build cuda_13.0.r13.0/compiler.36424714_0"
        /*0030*/ 	.string	"-v  -suppress-debug-info  -lineinfo  -arch sm_80 "



//--------------------- .note.nv.cuinfo           --------------------------
	.section	.note.nv.cuinfo,"",@"SHT_NOTE"
	.sectionflags	@"SHF_NOTE_NV_CUINFO"
        /*0018*/ 	.short	0x0002
        /*001a*/ 	.short	0x0050
        /*001c*/ 	.short	0x0082
	.zero		2


//--------------------- .nv.info                  --------------------------
	.section	.nv.info,"",@"SHT_CUDA_INFO"
	.align	4


	//----- nvinfo : EIATTR_REGCOUNT
	.align		4
        /*0000*/ 	.byte	0x04, 0x2f
        /*0002*/ 	.short	(.L_1 - .L_0)
	.align		4
.L_0:
        /*0004*/ 	.word	index@(matmul_kernel)
        /*0008*/ 	.word	0x00000020


	//----- nvinfo : EIATTR_FRAME_SIZE
	.align		4
.L_1:
        /*000c*/ 	.byte	0x04, 0x11
        /*000e*/ 	.short	(.L_3 - .L_2)
	.align		4
.L_2:
        /*0010*/ 	.word	index@(matmul_kernel)
        /*0014*/ 	.word	0x00001228


	//----- nvinfo : EIATTR_MIN_STACK_SIZE
	.align		4
.L_3:
        /*0018*/ 	.byte	0x04, 0x12
        /*001a*/ 	.short	(.L_5 - .L_4)
	.align		4
.L_4:
        /*001c*/ 	.word	index@(matmul_kernel)
        /*0020*/ 	.word	0x00001228
.L_5:


//--------------------- .nv.info.matmul_kernel    --------------------------
	.section	.nv.info.matmul_kernel,"",@"SHT_CUDA_INFO"
	.sectionflags	@""
	.align	4


	//----- nvinfo : EIATTR_CUDA_API_VERSION
	.align		4
        /*0000*/ 	.byte	0x04, 0x37
        /*0002*/ 	.short	(.L_7 - .L_6)
.L_6:
        /*0004*/ 	.word	0x00000082


	//----- nvinfo : EIATTR_SW2861232_WAR
	.align		4
.L_7:
        /*0008*/ 	.byte	0x01, 0x35
	.zero		2


	//----- nvinfo : EIATTR_PARAM_CBANK
	.align		4
        /*000c*/ 	.byte	0x04, 0x0a
        /*000e*/ 	.short	(.L_9 - .L_8)
	.align		4
.L_8:
        /*0010*/ 	.word	index@(.nv.constant0.matmul_kernel)
        /*0014*/ 	.short	0x0160
        /*0016*/ 	.short	0x0050


	//----- nvinfo : EIATTR_CBANK_PARAM_SIZE
	.align		4
.L_9:
        /*0018*/ 	.byte	0x03, 0x19
        /*001a*/ 	.short	0x0050


	//----- nvinfo : EIATTR_KPARAM_INFO
	.align		4
        /*001c*/ 	.byte	0x04, 0x17
        /*001e*/ 	.short	(.L_11 - .L_10)
.L_10:
        /*0020*/ 	.word	0x00000000
        /*0024*/ 	.short	0x000d
        /*0026*/ 	.short	0x0048
        /*0028*/ 	.byte	0x00, 0xf4, 0x21, 0x00


	//----- nvinfo : EIATTR_KPARAM_INFO
	.align		4
.L_11:
        /*002c*/ 	.byte	0x04, 0x17
        /*002e*/ 	.short	(.L_13 - .L_12)
.L_12:
        /*0030*/ 	.word	0x00000000
        /*0034*/ 	.short	0x000c
        /*0036*/ 	.short	0x0040
        /*0038*/ 	.byte	0x00, 0xf4, 0x21, 0x00


	//----- nvinfo : EIATTR_KPARAM_INFO
	.align		4
.L_13:
        /*003c*/ 	.byte	0x04, 0x17
        /*003e*/ 	.short	(.L_15 - .L_14)
.L_14:
        /*0040*/ 	.word	0x00000000
        /*0044*/ 	.short	0x000b
        /*0046*/ 	.short	0x0038
        /*0048*/ 	.byte	0x00, 0xf0, 0x11, 0x00


	//----- nvinfo : EIATTR_KPARAM_INFO
	.align		4
.L_15:
        /*004c*/ 	.byte	0x04, 0x17
        /*004e*/ 	.short	(.L_17 - .L_16)
.L_16:
        /*0050*/ 	.word	0x00000000
        /*0054*/ 	.short	0x000a
        /*0056*/ 	.short	0x0034
        /*0058*/ 	.byte	0x00, 0xf0, 0x11, 0x00


	//----- nvinfo : EIATTR_KPARAM_INFO
	.align		4
.L_17:
        /*005c*/ 	.byte	0x04, 0x17
        /*005e*/ 	.short	(.L_19 - .L_18)
.L_18:
        /*0060*/ 	.word	0x00000000
        /*0064*/ 	.short	0x0009
        /*0066*/ 	.short	0x0030
        /*0068*/ 	.byte	0x00, 0xf0, 0x11, 0x00


	//----- nvinfo : EIATTR_KPARAM_INFO
	.align		4
.L_19:
        /*006c*/ 	.byte	0x04, 0x17
        /*006e*/ 	.short	(.L_21 - .L_20)
.L_20:
        /*0070*/ 	.word	0x00000000
        /*0074*/ 	.short	0x0008
        /*0076*/ 	.short	0x002c
        /*0078*/ 	.byte	0x00, 0xf0, 0x11, 0x00


	//----- nvinfo : EIATTR_KPARAM_INFO
	.align		4
.L_21:
        /*007c*/ 	.byte	0x04, 0x17
        /*007e*/ 	.short	(.L_23 - .L_22)
.L_22:
        /*0080*/ 	.word	0x00000000
        /*0084*/ 	.short	0x0007
        /*0086*/ 	.short	0x0028
        /*0088*/ 	.byte	0x00, 0xf0, 0x11, 0x00


	//----- nvinfo : EIATTR_KPARAM_INFO
	.align		4
.L_23:
        /*008c*/ 	.byte	0x04, 0x17
        /*008e*/ 	.short	(.L_25 - .L_24)
.L_24:
        /*0090*/ 	.word	0x00000000
        /*0094*/ 	.short	0x0006
        /*0096*/ 	.short	0x0024
        /*0098*/ 	.byte	0x00, 0xf0, 0x11, 0x00


	//----- nvinfo : EIATTR_KPARAM_INFO
	.align		4
.L_25:
        /*009c*/ 	.byte	0x04, 0x17
        /*009e*/ 	.short	(.L_27 - .L_26)
.L_26:
        /*00a0*/ 	.word	0x00000000
        /*00a4*/ 	.short	0x0005
        /*00a6*/ 	.short	0x0020
        /*00a8*/ 	.byte	0x00, 0xf0, 0x11, 0x00


	//----- nvinfo : EIATTR_KPARAM_INFO
	.align		4
.L_27:
        /*00ac*/ 	.byte	0x04, 0x17
        /*00ae*/ 	.short	(.L_29 - .L_28)
.L_28:
        /*00b0*/ 	.word	0x00000000
        /*00b4*/ 	.short	0x0004
        /*00b6*/ 	.short	0x001c
        /*00b8*/ 	.byte	0x00, 0xf0, 0x11, 0x00


	//----- nvinfo : EIATTR_KPARAM_INFO
	.align		4
.L_29:
        /*00bc*/ 	.byte	0x04, 0x17
        /*00be*/ 	.short	(.L_31 - .L_30)
.L_30:
        /*00c0*/ 	.word	0x00000000
        /*00c4*/ 	.short	0x0003
        /*00c6*/ 	.short	0x0018
        /*00c8*/ 	.byte	0x00, 0xf0, 0x11, 0x00


	//----- nvinfo : EIATTR_KPARAM_INFO
	.align		4
.L_31:
        /*00cc*/ 	.byte	0x04, 0x17
        /*00ce*/ 	.short	(.L_33 - .L_32)
.L_32:
        /*00d0*/ 	.word	0x00000000
        /*00d4*/ 	.short	0x0002
        /*00d6*/ 	.short	0x0010
        /*00d8*/ 	.byte	0x00, 0xf4, 0x21, 0x00


	//----- nvinfo : EIATTR_KPARAM_INFO
	.align		4
.L_33:
        /*00dc*/ 	.byte	0x04, 0x17
        /*00de*/ 	.short	(.L_35 - .L_34)
.L_34:
        /*00e0*/ 	.word	0x00000000
        /*00e4*/ 	.short	0x0001
        /*00e6*/ 	.short	0x0008
        /*00e8*/ 	.byte	0x00, 0xf4, 0x21, 0x00


	//----- nvinfo : EIATTR_KPARAM_INFO
	.align		4
.L_35:
        /*00ec*/ 	.byte	0x04, 0x17
        /*00ee*/ 	.short	(.L_37 - .L_36)
.L_36:
        /*00f0*/ 	.word	0x00000000
        /*00f4*/ 	.short	0x0000
        /*00f6*/ 	.short	0x0000
        /*00f8*/ 	.byte	0x00, 0xf4, 0x21, 0x00


	//----- nvinfo : EIATTR_MAXREG_COUNT
	.align		4
.L_37:
        /*00fc*/ 	.byte	0x03, 0x1b
        /*00fe*/ 	.short	0x00ff


	//----- nvinfo : EIATTR_NUM_BARRIERS
	.align		4
        /*0100*/ 	.byte	0x02, 0x4c
        /*0102*/ 	.byte	0x01
	.zero		1


	//----- nvinfo : EIATTR_ANNOTATIONS
	.align		4
        /*0104*/ 	.byte	0x04, 0x55
        /*0106*/ 	.short	(.L_39 - .L_38)


	//   ....[0]....
.L_38:
        /*0108*/ 	.word	0x00000001
        /*010c*/ 	.byte	0x70, 0x00, 0x00, 0x00, 0x01, 0x00, 0x00, 0x00, 0xb0, 0x00, 0x00, 0x00, 0x01, 0x00, 0x00, 0x00
        /* <DEDUP_REMOVED lines=1642> */
        /*67bc*/ 	.byte	0x00, 0xa2, 0x01, 0x00


	//----- nvinfo : EIATTR_MERCURY_ISA_VERSION
	.align		4
.L_39:
        /*67c0*/ 	.byte	0x03, 0x5f
        /*67c2*/ 	.short	0x0000


	//----- nvinfo : EIATTR_EXIT_INSTR_OFFSETS
	.align		4
        /*67c4*/ 	.byte	0x04, 0x1c
        /*67c6*/ 	.short	(.L_41 - .L_40)


	//   ....[0]....
.L_40:
        /*67c8*/ 	.word	0x0001a340


	//   ....[1]....
        /*67cc*/ 	.word	0x0001a370


	//----- nvinfo : EIATTR_REQNTID
	.align		4
.L_41:
        /*67d0*/ 	.byte	0x04, 0x10
        /*67d2*/ 	.short	(.L_43 - .L_42)
.L_42:
        /*67d4*/ 	.word	0x00000080
        /*67d8*/ 	.word	0x00000001
        /*67dc*/ 	.word	0x00000001
.L_43:


//--------------------- .nv.callgraph             --------------------------
	.section	.nv.callgraph,"",@"SHT_CUDA_CALLGRAPH"
	.align	4
	.sectionentsize	8
	.align		4
        /*0000*/ 	.word	0x00000000
	.align		4
        /*0004*/ 	.word	0xffffffff
	.align		4
        /*0008*/ 	.word	0x00000000
	.align		4
        /*000c*/ 	.word	0xfffffffe
	.align		4
        /*0010*/ 	.word	0x00000000
	.align		4
        /*0014*/ 	.word	0xfffffffd
	.align		4
        /*0018*/ 	.word	0x00000000
	.align		4
        /*001c*/ 	.word	0xfffffffc


//--------------------- .nv.rel.action            --------------------------
	.section	.nv.rel.action,"",@"SHT_CUDA_RELOCINFO"
	.align	8
	.sectionentsize	8
        /*0000*/ 	.byte	0x73, 0x00, 0x00, 0x00, 0x00, 0x00, 0x00, 0x00, 0x00, 0x00, 0x00, 0x11, 0x25, 0x00, 0x05, 0x36


//--------------------- .nv.constant0.matmul_kernel --------------------------
	.section	.nv.constant0.matmul_kernel,"a",@progbits
	.sectionflags	@""
	.align	4
.nv.constant0.matmul_kernel:
	.zero		432


//--------------------- .text.matmul_kernel       --------------------------
	.section	.text.matmul_kernel,"ax",@progbits
	.sectioninfo	@"SHI_REGISTERS=32"
	.align	128
        .global         matmul_kernel
        .type           matmul_kernel,@function
        .size           matmul_kernel,(.L_x_4 - matmul_kernel)
        .other          matmul_kernel,@"STO_CUDA_ENTRY STV_DEFAULT"
matmul_kernel:
.text.matmul_kernel:
[----:B------:R-:W-:-:S04]  /*0000*/  IMAD.MOV.U32 R1, RZ, RZ, c[0x0][0x28] ;  /* 0x00000a00ff017624 */ /* 0x000fc800078e00ff */
[----:B------:R-:W-:Y:S01]  /*0010*/  IMAD.MOV.U32 R0, RZ, RZ, c[0x0][0x17c] ;  /* 0x00005f00ff007624 */ /* 0x000fe200078e00ff */
[----:B------:R-:W-:Y:S01]  /*0020*/  IADD3 R1, R1, -0x1228, RZ ;  /* 0xffffedd801017810 */ /* 0x000fe20007ffe0ff */
[----:B------:R-:W0:Y:S01]  /*0030*/  S2R R28, SR_TID.X ;  /* 0x00000000001c7919 */ /* 0x000e220000002100 */
[----:B------:R-:W-:Y:S01]  /*0040*/  ULDC.64 UR4, c[0x0][0x118] ;  /* 0x0000460000047ab9 */ /* 0x000fe20000000a00 */
[----:B------:R-:W-:Y:S01]  /*0050*/  CS2R R12, SRZ ;  /* 0x00000000000c7805 */ /* 0x000fe2000001ff00 */
[----:B------:R-:W-:Y:S01]  /*0060*/  IADD3 R0, R0, 0x7f, RZ ;  /* 0x0000007f00007810 */ /* 0x000fe20007ffe0ff */
[----:B------:R1:W-:Y:S01]  /*0070*/  STL [R1+0x20], RZ ;  /* 0x000020ff01007387 */ /* 0x0003e20000100800 */
[----:B------:R-:W-:Y:S01]  /*0080*/  CS2R R14, SRZ ;  /* 0x00000000000e7805 */ /* 0x000fe2000001ff00 */
[----:B------:R-:W-:Y:S01]  /*0090*/  CS2R R16, SRZ ;  /* 0x0000000000107805 */ /* 0x000fe2000001ff00 */
[----:B------:R-:W-:Y:S01]  /*00a0*/  SHF.R.S32.HI R3, RZ, 0x1f, R0 ;  /* 0x0000001fff037819 */ /* 0x000fe20000011400 */
[----:B------:R1:W-:Y:S01]  /*00b0*/  STL [R1+0x24], RZ ;  /* 0x000024ff01007387 */ /* 0x0003e20000100800 */
[----:B------:R-:W-:Y:S01]  /*00c0*/  CS2R R18, SRZ ;  /* 0x0000000000127805 */ /* 0x000fe2000001ff00 */
[----:B------:R-:W-:Y:S01]  /*00d0*/  CS2R R20, SRZ ;  /* 0x0000000000147805 */ /* 0x000fe2000001ff00 */
[----:B------:R-:W-:Y:S01]  /*00e0*/  LEA.HI R0, R3, R0, RZ, 0x7 ;  /* 0x0000000003007211 */ /* 0x000fe200078f38ff */
[----:B------:R1:W-:Y:S01]  /*00f0*/  STL [R1+0x28], RZ ;  /* 0x000028ff01007387 */ /* 0x0003e20000100800 */
[----:B------:R-:W-:Y:S01]  /*0100*/  CS2R R22, SRZ ;  /* 0x0000000000167805 */ /* 0x000fe2000001ff00 */
[----:B------:R-:W-:Y:S01]  /*0110*/  CS2R R24, SRZ ;  /* 0x0000000000187805 */ /* 0x000fe2000001ff00 */
[----:B------:R-:W-:Y:S01]  /*0120*/  SHF.R.S32.HI R0, RZ, 0x7, R0 ;  /* 0x00000007ff007819 */ /* 0x000fe20000011400 */
[----:B------:R-:W2:Y:S01]  /*0130*/  S2R R3, SR_CTAID.X ;  /* 0x0000000000037919 */ /* 0x000ea20000002500 */
[----:B------:R-:W-:-:S02]  /*0140*/  CS2R R26, SRZ ;  /* 0x00000000001a7805 */ /* 0x000fc4000001ff00 */
[-C--:B------:R-:W-:Y:S01]  /*0150*/  IABS R7, R0.reuse ;  /* 0x0000000000077213 */ /* 0x080fe20000000000 */
[----:B------:R1:W-:Y:S01]  /*0160*/  STL [R1+0x2c], RZ ;  /* 0x00002cff01007387 */ /* 0x0003e20000100800 */
[----:B------:R-:W-:Y:S02]  /*0170*/  IABS R10, R0 ;  /* 0x00000000000a7213 */ /* 0x000fe40000000000 */
[----:B------:R-:W3:Y:S01]  /*0180*/  I2F.RP R2, R7 ;  /* 0x0000000700027306 */ /* 0x000ee20000209400 */
[----:B------:R1:W-:Y:S01]  /*0190*/  STL [R1+0x10], RZ ;  /* 0x000010ff01007387 */ /* 0x0003e20000100800 */
[----:B0-----:R-:W-:-:S03]  /*01a0*/  LOP3.LUT R29, R28, 0x7f, RZ, 0xc0, !PT ;  /* 0x0000007f1c1d7812 */ /* 0x001fc600078ec0ff */
[----:B------:R1:W-:Y:S04]  /*01b0*/  STL [R1+0x14], RZ ;  /* 0x000014ff01007387 */ /* 0x0003e80000100800 */
[----:B------:R1:W-:Y:S04]  /*01c0*/  STL [R1+0x18], RZ ;  /* 0x000018ff01007387 */ /* 0x0003e80000100800 */
[----:B------:R1:W-:Y:S01]  /*01d0*/  STL [R1+0x1c], RZ ;  /* 0x00001cff01007387 */ /* 0x0003e20000100800 */
[----:B---3--:R-:W0:Y:S01]  /*01e0*/  MUFU.RCP R2, R2 ;  /* 0x0000000200027308 */ /* 0x008e220000001000 */
[----:B--2---:R-:W-:-:S02]  /*01f0*/  IABS R8, R3 ;  /* 0x0000000300087213 */ /* 0x004fc40000000000 */
[----:B------:R1:W-:Y:S04]  /*0200*/  STL [R1], RZ ;  /* 0x000000ff01007387 */ /* 0x0003e80000100800 */
[----:B------:R1:W-:Y:S04]  /*0210*/  STL [R1+0x4], RZ ;  /* 0x000004ff01007387 */ /* 0x0003e80000100800 */
[----:B------:R1:W-:Y:S04]  /*0220*/  STL [R1+0x8], RZ ;  /* 0x000008ff01007387 */ /* 0x0003e80000100800 */
[----:B------:R1:W-:Y:S01]  /*0230*/  STL [R1+0xc], RZ ;  /* 0x00000cff01007387 */ /* 0x0003e20000100800 */
[----:B0-----:R-:W-:-:S03]  /*0240*/  IADD3 R4, R2, 0xffffffe, RZ ;  /* 0x0ffffffe02047810 */ /* 0x001fc60007ffe0ff */
[----:B------:R1:W-:Y:S01]  /*0250*/  STL [R1+0x30], RZ ;  /* 0x000030ff01007387 */ /* 0x0003e20000100800 */
[----:B------:R0:W2:Y:S03]  /*0260*/  F2I.FTZ.U32.TRUNC.NTZ R5, R4 ;  /* 0x0000000400057305 */ /* 0x0000a6000021f000 */
[----:B------:R1:W-:Y:S04]  /*0270*/  STL [R1+0x34], RZ ;  /* 0x000034ff01007387 */ /* 0x0003e80000100800 */
[----:B------:R1:W-:Y:S01]  /*0280*/  STL [R1+0x38], RZ ;  /* 0x000038ff01007387 */ /* 0x0003e20000100800 */
[----:B0-----:R-:W-:-:S03]  /*0290*/  IMAD.MOV.U32 R4, RZ, RZ, RZ ;  /* 0x000000ffff047224 */ /* 0x001fc600078e00ff */
[----:B------:R1:W-:Y:S04]  /*02a0*/  STL [R1+0x3c], RZ ;  /* 0x00003cff01007387 */ /* 0x0003e80000100800 */
[----:B------:R1:W-:Y:S01]  /*02b0*/  STL [R1+0x40], RZ ;  /* 0x000040ff01007387 */ /* 0x0003e20000100800 */
[----:B--2---:R-:W-:-:S03]  /*02c0*/  IMAD.MOV R6, RZ, RZ, -R5 ;  /* 0x000000ffff067224 */ /* 0x004fc600078e0a05 */
[----:B------:R1:W-:Y:S01]  /*02d0*/  STL [R1+0x44], RZ ;  /* 0x000044ff01007387 */ /* 0x0003e20000100800 */
[----:B------:R-:W-:Y:S02]  /*02e0*/  IMAD R9, R6, R7, RZ ;  /* 0x0000000706097224 */ /* 0x000fe400078e02ff */
[----:B------:R-:W-:Y:S01]  /*02f0*/  IMAD.MOV.U32 R6, RZ, RZ, R8 ;  /* 0x000000ffff067224 */ /* 0x000fe200078e0008 */
[----:B------:R1:W-:Y:S01]  /*0300*/  STL [R1+0x48], RZ ;  /* 0x000048ff01007387 */ /* 0x0003e20000100800 */
[----:B------:R-:W-:-:S03]  /*0310*/  IMAD.HI.U32 R5, R5, R9, R4 ;  /* 0x0000000905057227 */ /* 0x000fc600078e0004 */
[----:B------:R1:W-:Y:S01]  /*0320*/  STL [R1+0x4c], RZ ;  /* 0x00004cff01007387 */ /* 0x0003e20000100800 */
[----:B------:R-:W-:Y:S02]  /*0330*/  IMAD.MOV R9, RZ, RZ, -R10 ;  /* 0x000000ffff097224 */ /* 0x000fe400078e0a0a */
[----:B------:R-:W-:Y:S01]  /*0340*/  IMAD.HI.U32 R2, R5, R6, RZ ;  /* 0x0000000605027227 */ /* 0x000fe200078e00ff */
[----:B------:R1:W-:Y:S03]  /*0350*/  STL [R1+0x50], RZ ;  /* 0x000050ff01007387 */ /* 0x0003e60000100800 */
[----:B------:R-:W-:Y:S01]  /*0360*/  IMAD R4, R2, R9, R6 ;  /* 0x0000000902047224 */ /* 0x000fe200078e0206 */
[----:B------:R1:W-:Y:S04]  /*0370*/  STL [R1+0x54], RZ ;  /* 0x000054ff01007387 */ /* 0x0003e80000100800 */
[----:B------:R-:W-:Y:S01]  /*0380*/  ISETP.GT.U32.AND P1, PT, R7, R4, PT ;  /* 0x000000040700720c */ /* 0x000fe20003f24070 */
[----:B------:R1:W-:Y:S04]  /*0390*/  STL [R1+0x58], RZ ;  /* 0x000058ff01007387 */ /* 0x0003e80000100800 */
[----:B------:R1:W-:Y:S04]  /*03a0*/  STL [R1+0x5c], RZ ;  /* 0x00005cff01007387 */ /* 0x0003e80000100800 */
[----:B------:R1:W-:Y:S04]  /*03b0*/  STL [R1+0x60], RZ ;  /* 0x000060ff01007387 */ /* 0x0003e80000100800 */
[----:B------:R-:W-:Y:S01]  /*03c0*/  @!P1 IMAD.IADD R4, R4, 0x1, -R7 ;  /* 0x0000000104049824 */ /* 0x000fe200078e0a07 */
[----:B------:R-:W-:Y:S01]  /*03d0*/  @!P1 IADD3 R2, R2, 0x1, RZ ;  /* 0x0000000102029810 */ /* 0x000fe20007ffe0ff */
[----:B------:R1:W-:Y:S01]  /*03e0*/  STL [R1+0x64], RZ ;  /* 0x000064ff01007387 */ /* 0x0003e20000100800 */
[----:B------:R-:W-:-:S02]  /*03f0*/  ISETP.NE.AND P1, PT, R0, RZ, PT ;  /* 0x000000ff0000720c */ /* 0x000fc40003f25270 */
[----:B------:R-:W-:Y:S01]  /*0400*/  ISETP.GE.U32.AND P0, PT, R4, R7, PT ;  /* 0x000000070400720c */ /* 0x000fe20003f06070 */
[----:B------:R1:W-:Y:S01]  /*0410*/  STL [R1+0x68], RZ ;  /* 0x000068ff01007387 */ /* 0x0003e20000100800 */
[----:B------:R-:W-:-:S03]  /*0420*/  LOP3.LUT R4, R3, R0, RZ, 0x3c, !PT ;  /* 0x0000000003047212 */ /* 0x000fc600078e3cff */
[----:B------:R1:W-:Y:S01]  /*0430*/  STL [R1+0x6c], RZ ;  /* 0x00006cff01007387 */ /* 0x0003e20000100800 */
[----:B------:R-:W-:Y:S01]  /*0440*/  ISETP.GE.AND P2, PT, R4, RZ, PT ;  /* 0x000000ff0400720c */ /* 0x000fe20003f46270 */
[----:B------:R-:W-:Y:S02]  /*0450*/  IMAD.MOV.U32 R4, RZ, RZ, c[0x0][0x178] ;  /* 0x00005e00ff047624 */ /* 0x000fe400078e00ff */
[----:B------:R1:W-:Y:S03]  /*0460*/  STL [R1+0x70], RZ ;  /* 0x000070ff01007387 */ /* 0x0003e60000100800 */
[----:B------:R-:W-:Y:S01]  /*0470*/  IADD3 R4, R4, 0xff, RZ ;  /* 0x000000ff04047810 */ /* 0x000fe20007ffe0ff */
[----:B------:R1:W-:Y:S01]  /*0480*/  STL [R1+0x74], RZ ;  /* 0x000074ff01007387 */ /* 0x0003e20000100800 */
[----:B------:R-:W-:Y:S02]  /*0490*/  @P0 IADD3 R2, R2, 0x1, RZ ;  /* 0x0000000102020810 */ /* 0x000fe40007ffe0ff */
[----:B------:R-:W-:Y:S01]  /*04a0*/  SHF.R.S32.HI R5, RZ, 0x1f, R4 ;  /* 0x0000001fff057819 */ /* 0x000fe20000011404 */
[----:B------:R1:W-:Y:S02]  /*04b0*/  STL [R1+0x78], RZ ;  /* 0x000078ff01007387 */ /* 0x0003e40000100800 */
[----:B------:R-:W-:Y:S01]  /*04c0*/  @!P2 IMAD.MOV R2, RZ, RZ, -R2 ;  /* 0x000000ffff02a224 */ /* 0x000fe200078e0a02 */
[----:B------:R-:W-:Y:S01]  /*04d0*/  LEA.HI R5, R5, R4, RZ, 0x8 ;  /* 0x0000000405057211 */ /* 0x000fe200078f40ff */
[----:B------:R1:W-:Y:S01]  /*04e0*/  STL [R1+0x7c], RZ ;  /* 0x00007cff01007387 */ /* 0x0003e20000100800 */
[----:B------:R-:W-:-:S03]  /*04f0*/  @!P1 LOP3.LUT R2, RZ, R0, RZ, 0x33, !PT ;  /* 0x00000000ff029212 */ /* 0x000fc600078e33ff */
[----:B------:R1:W-:Y:S01]  /*0500*/  STL [R1+0x80], RZ ;  /* 0x000080ff01007387 */ /* 0x0003e20000100800 */
[----:B------:R-:W-:Y:S01]  /*0510*/  LEA.HI.SX32 R5, R5, -R2, 0x18 ;  /* 0x8000000205057211 */ /* 0x000fe200078fc2ff */
[----:B------:R-:W-:Y:S02]  /*0520*/  IMAD.MOV R7, RZ, RZ, -R2 ;  /* 0x000000ffff077224 */ /* 0x000fe400078e0a02 */
[----:B------:R1:W-:Y:S01]  /*0530*/  STL [R1+0x84], RZ ;  /* 0x000084ff01007387 */ /* 0x0003e20000100800 */
[----:B------:R-:W-:Y:S01]  /*0540*/  IMNMX R10, R5, 0x1, PT ;  /* 0x00000001050a7817 */ /* 0x000fe20003800200 */
[----:B------:R-:W-:Y:S02]  /*0550*/  IMAD R9, R0, R7, R3 ;  /* 0x0000000700097224 */ /* 0x000fe400078e0203 */
[----:B------:R1:W-:Y:S01]  /*0560*/  STL [R1+0x88], RZ ;  /* 0x000088ff01007387 */ /* 0x0003e20000100800 */
[-C--:B------:R-:W-:Y:S02]  /*0570*/  IABS R8, R10.reuse ;  /* 0x0000000a00087213 */ /* 0x080fe40000000000 */
[----:B------:R-:W-:Y:S01]  /*0580*/  IABS R0, R10 ;  /* 0x0000000a00007213 */ /* 0x000fe20000000000 */
[----:B------:R1:W-:Y:S01]  /*0590*/  STL [R1+0x8c], RZ ;  /* 0x00008cff01007387 */ /* 0x0003e20000100800 */
[----:B------:R-:W0:Y:S01]  /*05a0*/  I2F.RP R6, R8 ;  /* 0x0000000800067306 */ /* 0x000e220000209400 */
[----:B------:R-:W-:-:S02]  /*05b0*/  IABS R7, R9 ;  /* 0x0000000900077213 */ /* 0x000fc40000000000 */
[----:B------:R1:W-:Y:S04]  /*05c0*/  STL [R1+0xb0], RZ ;  /* 0x0000b0ff01007387 */ /* 0x0003e80000100800 */
[----:B------:R1:W-:Y:S04]  /*05d0*/  STL [R1+0xb4], RZ ;  /* 0x0000b4ff01007387 */ /* 0x0003e80000100800 */
[----:B------:R1:W-:Y:S04]  /*05e0*/  STL [R1+0xb8], RZ ;  /* 0x0000b8ff01007387 */ /* 0x0003e80000100800 */
[----:B------:R1:W-:Y:S01]  /*05f0*/  STL [R1+0xbc], RZ ;  /* 0x0000bcff01007387 */ /* 0x0003e20000100800 */
[----:B0-----:R-:W0:Y:S03]  /*0600*/  MUFU.RCP R6, R6 ;  /* 0x0000000600067308 */ /* 0x001e260000001000 */
[----:B------:R1:W-:Y:S04]  /*0610*/  STL [R1+0xe0], RZ ;  /* 0x0000e0ff01007387 */ /* 0x0003e80000100800 */
        /* <DEDUP_REMOVED lines=13> */
[----:B------:R-:W-:-:S03]  /*06f0*/  IMAD.MOV.U32 R3, RZ, RZ, R11 ;  /* 0x000000ffff037224 */ /* 0x000fc600078e000b */
[----:B------:R1:W-:Y:S01]  /*0700*/  STL [R1+0x188], RZ ;  /* 0x000188ff01007387 */ /* 0x0003e20000100800 */
[----:B------:R-:W-:-:S03]  /*0710*/  IMAD R3, R3, R8, RZ ;  /* 0x0000000803037224 */ /* 0x000fc600078e02ff */
[----:B------:R1:W-:Y:S01]  /*0720*/  STL [R1+0x18c], RZ ;  /* 0x00018cff01007387 */ /* 0x0003e20000100800 */
[----:B------:R-:W-:-:S03]  /*0730*/  IMAD.HI.U32 R5, R5, R3, R4 ;  /* 0x0000000305057227 */ /* 0x000fc600078e0004 */
[----:B------:R1:W-:Y:S01]  /*0740*/  STL [R1+0x1e0], RZ ;  /* 0x0001e0ff01007387 */ /* 0x0003e20000100800 */
[----:B------:R-:W-:Y:S02]  /*0750*/  IMAD.MOV R3, RZ, RZ, -R0 ;  /* 0x000000ffff037224 */ /* 0x000fe400078e0a00 */
[----:B------:R-:W-:Y:S01]  /*0760*/  IMAD.HI.U32 R0, R5, R7, RZ ;  /* 0x0000000705007227 */ /* 0x000fe200078e00ff */
[----:B------:R1:W-:Y:S03]  /*0770*/  STL [R1+0x1e4], RZ ;  /* 0x0001e4ff01007387 */ /* 0x0003e60000100800 */
[----:B------:R-:W-:Y:S01]  /*0780*/  IMAD R3, R0, R3, R7 ;  /* 0x0000000300037224 */ /* 0x000fe200078e0207 */
[----:B------:R1:W-:Y:S01]  /*0790*/  STL [R1+0x1e8], RZ ;  /* 0x0001e8ff01007387 */ /* 0x0003e20000100800 */
[----:B------:R-:W-:-:S03]  /*07a0*/  CS2R R6, SRZ ;  /* 0x0000000000067805 */ /* 0x000fc6000001ff00 */
[----:B------:R-:W-:Y:S01]  /*07b0*/  ISETP.GT.U32.AND P1, PT, R8, R3, PT ;  /* 0x000000030800720c */ /* 0x000fe20003f24070 */
[----:B------:R1:W-:Y:S04]  /*07c0*/  STL [R1+0x1ec], RZ ;  /* 0x0001ecff01007387 */ /* 0x0003e80000100800 */
[----:B------:R1:W-:Y:S04]  /*07d0*/  STL [R1+0x1f0], RZ ;  /* 0x0001f0ff01007387 */ /* 0x0003e80000100800 */
[----:B------:R1:W-:Y:S04]  /*07e0*/  STL [R1+0x1f4], RZ ;  /* 0x0001f4ff01007387 */ /* 0x0003e80000100800 */
[----:B------:R-:W-:Y:S01]  /*07f0*/  @!P1 IMAD.IADD R3, R3, 0x1, -R8 ;  /* 0x0000000103039824 */ /* 0x000fe200078e0a08 */
[----:B------:R1:W-:Y:S01]  /*0800*/  STL [R1+0x1f8], RZ ;  /* 0x0001f8ff01007387 */ /* 0x0003e20000100800 */
[----:B------:R-:W-:-:S02]  /*0810*/  @!P1 IADD3 R0, R0, 0x1, RZ ;  /* 0x0000000100009810 */ /* 0x000fc40007ffe0ff */
[----:B------:R-:W-:Y:S01]  /*0820*/  ISETP.NE.AND P1, PT, R10, RZ, PT ;  /* 0x000000ff0a00720c */ /* 0x000fe20003f25270 */
[----:B------:R1:W-:Y:S01]  /*0830*/  STL [R1+0x1fc], RZ ;  /* 0x0001fcff01007387 */ /* 0x0003e20000100800 */
[----:B------:R-:W-:Y:S02]  /*0840*/  ISETP.GE.U32.AND P0, PT, R3, R8, PT ;  /* 0x000000080300720c */ /* 0x000fe40003f06070 */
[----:B------:R-:W-:Y:S01]  /*0850*/  LOP3.LUT R3, R9, R10, RZ, 0x3c, !PT ;  /* 0x0000000a09037212 */ /* 0x000fe200078e3cff */
[----:B------:R1:W-:Y:S03]  /*0860*/  STL [R1+0x200], RZ ;  /* 0x000200ff01007387 */ /* 0x0003e60000100800 */
[----:B------:R-:W-:Y:S01]  /*0870*/  ISETP.GE.AND P2, PT, R3, RZ, PT ;  /* 0x000000ff0300720c */ /* 0x000fe20003f46270 */
[----:B------:R1:W-:Y:S01]  /*0880*/  STL [R1+0x204], RZ ;  /* 0x000204ff01007387 */ /* 0x0003e20000100800 */
[----:B------:R-:W-:-:S03]  /*0890*/  IMAD.MOV.U32 R3, RZ, RZ, c[0x0][0x180] ;  /* 0x00006000ff037624 */ /* 0x000fc600078e00ff */
[----:B------:R1:W-:Y:S02]  /*08a0*/  STL [R1+0x208], RZ ;  /* 0x000208ff01007387 */ /* 0x0003e40000100800 */
[----:B------:R-:W-:Y:S02]  /*08b0*/  @P0 IADD3 R0, R0, 0x1, RZ ;  /* 0x0000000100000810 */ /* 0x000fe40007ffe0ff */
[----:B------:R1:W-:Y:S01]  /*08c0*/  STL [R1+0x20c], RZ ;  /* 0x00020cff01007387 */ /* 0x0003e20000100800 */
[----:B------:R-:W-:-:S03]  /*08d0*/  IADD3 R3, R3, 0x1f, RZ ;  /* 0x0000001f03037810 */ /* 0x000fc60007ffe0ff */
[----:B------:R1:W-:Y:S01]  /*08e0*/  STL [R1+0x2c0], RZ ;  /* 0x0002c0ff01007387 */ /* 0x0003e20000100800 */
[----:B------:R-:W-:Y:S01]  /*08f0*/  @!P2 IMAD.MOV R0, RZ, RZ, -R0 ;  /* 0x000000ffff00a224 */ /* 0x000fe200078e0a00 */
[----:B------:R-:W-:Y:S02]  /*0900*/  @!P1 LOP3.LUT R0, RZ, R10, RZ, 0x33, !PT ;  /* 0x0000000aff009212 */ /* 0x000fe400078e33ff */
[----:B------:R1:W-:Y:S01]  /*0910*/  STL [R1+0x2c4], RZ ;  /* 0x0002c4ff01007387 */ /* 0x0003e20000100800 */
[----:B------:R-:W-:Y:S02]  /*0920*/  ISETP.GE.AND P0, PT, R3, 0x20, PT ;  /* 0x000000200300780c */ /* 0x000fe40003f06270 */
[----:B------:R-:W-:Y:S01]  /*0930*/  IMAD.MOV R5, RZ, RZ, -R0 ;  /* 0x000000ffff057224 */ /* 0x000fe200078e0a00 */
[----:B------:R1:W-:Y:S01]  /*0940*/  STL [R1+0x2c8], RZ ;  /* 0x0002c8ff01007387 */ /* 0x0003e20000100800 */
[----:B------:R-:W-:Y:S02]  /*0950*/  IMAD.SHL.U32 R0, R0, 0x80, RZ ;  /* 0x0000008000007824 */ /* 0x000fe400078e00ff */
[----:B------:R-:W-:Y:S01]  /*0960*/  IMAD R5, R10, R5, R9 ;  /* 0x000000050a057224 */ /* 0x000fe200078e0209 */
[----:B------:R1:W-:Y:S01]  /*0970*/  STL [R1+0x2cc], RZ ;  /* 0x0002ccff01007387 */ /* 0x0003e20000100800 */
[----:B------:R-:W-:Y:S01]  /*0980*/  CS2R R8, SRZ ;  /* 0x0000000000087805 */ /* 0x000fe2000001ff00 */
[----:B------:R-:W-:Y:S01]  /*0990*/  CS2R R10, SRZ ;  /* 0x00000000000a7805 */ /* 0x000fe2000001ff00 */
[----:B------:R-:W-:Y:S01]  /*09a0*/  IMAD.IADD R2, R2, 0x1, R5 ;  /* 0x0000000102027824 */ /* 0x000fe200078e0205 */
[----:B------:R1:W-:Y:S01]  /*09b0*/  STL [R1+0x2d0], RZ ;  /* 0x0002d0ff01007387 */ /* 0x0003e20000100800 */
[----:B------:R-:W-:-:S02]  /*09c0*/  IMAD.MOV.U32 R5, RZ, RZ, RZ ;  /* 0x000000ffff057224 */ /* 0x000fc400078e00ff */
[----:B------:R-:W-:Y:S01]  /*09d0*/  IMAD R29, R2, 0x100, R29 ;  /* 0x00000100021d7824 */ /* 0x000fe200078e021d */
[----:B------:R1:W-:Y:S04]  /*09e0*/  STL [R1+0x2d4], RZ ;  /* 0x0002d4ff01007387 */ /* 0x0003e80000100800 */
[----:B------:R1:W-:Y:S01]  /*09f0*/  STL [R1+0x2d8], RZ ;  /* 0x0002d8ff01007387 */ /* 0x0003e20000100800 */
[----:B------:R-:W-:-:S03]  /*0a00*/  IADD3 R2, R29, 0x80, RZ ;  /* 0x000000801d027810 */ /* 0x000fc60007ffe0ff */
[----:B------:R1:W-:Y:S04]  /*0a10*/  STL [R1+0x2dc], RZ ;  /* 0x0002dcff01007387 */ /* 0x0003e80000100800 */
        /* <DEDUP_REMOVED lines=32> */
[----:B------:R1:W-:Y:S04]  /*0c20*/  STL [R1+0x47c], R29 ;  /* 0x00047c1d01007387 */ /* 0x0003e80000100800 */
[----:B------:R1:W-:Y:S04]  /*0c30*/  STL [R1+0x478], R0 ;  /* 0x0004780001007387 */ /* 0x0003e80000100800 */
[----:B------:R1:W-:Y:S01]  /*0c40*/  STL [R1+0x588], R2 ;  /* 0x0005880201007387 */ /* 0x0003e20000100800 */
[----:B------:R-:W-:Y:S05]  /*0c50*/  @!P0 BRA `(.L_x_0) ;  /* 0x000129a000008947 */ /* 0x000fea0003800000 */
[----:B------:R-:W-:Y:S01]  /*0c60*/  IMAD.MOV.U32 R26, RZ, RZ, R0 ;  /* 0x000000ffff1a7224 */ /* 0x000fe200078e0000 */
[----:B-1----:R-:W-:Y:S01]  /*0c70*/  IABS R0, c[0x0][0x178] ;  /* 0x00005e0000007a13 */ /* 0x002fe20000000000 */
[----:B------:R-:W-:Y:S01]  /*0c80*/  IMAD.MOV.U32 R27, RZ, RZ, R2 ;  /* 0x000000ffff1b7224 */ /* 0x000fe200078e0002 */
[----:B------:R-:W-:-:S02]  /*0c90*/  IABS R7, c[0x0][0x17c] ;  /* 0x00005f0000077a13 */ /* 0x000fc40000000000 */
[----:B------:R-:W0:Y:S01]  /*0ca0*/  I2F.RP R5, R0 ;  /* 0x0000000000057306 */ /* 0x000e220000209400 */
[C---:B------:R-:W-:Y:S02]  /*0cb0*/  LEA.HI R4, R28.reuse, R26, RZ, 0x1b ;  /* 0x0000001a1c047211 */ /* 0x040fe400078fd8ff */
[----:B------:R-:W-:-:S05]  /*0cc0*/  LOP3.LUT R18, R28, 0x40, RZ, 0xc0, !PT ;  /* 0x000000401c127812 */ /* 0x000fca00078ec0ff */
[----:B------:R-:W1:Y:S08]  /*0cd0*/  I2F.RP R2, R7 ;  /* 0x0000000700027306 */ /* 0x000e700000209400 */
[----:B0-----:R-:W0:Y:S08]  /*0ce0*/  MUFU.RCP R5, R5 ;  /* 0x0000000500057308 */ /* 0x001e300000001000 */
[----:B-1----:R-:W1:Y:S01]  /*0cf0*/  MUFU.RCP R2, R2 ;  /* 0x0000000200027308 */ /* 0x002e620000001000 */
[----:B0-----:R-:W-:-:S02]  /*0d00*/  IADD3 R8, R5, 0xffffffe, RZ ;  /* 0x0ffffffe05087810 */ /* 0x001fc40007ffe0ff */
[----:B------:R-:W-:-:S05]  /*0d10*/  IADD3 R5, R4, 0x7c, RZ ;  /* 0x0000007c04057810 */ /* 0x000fca0007ffe0ff */
[----:B------:R0:W2:Y:S01]  /*0d20*/  F2I.FTZ.U32.TRUNC.NTZ R9, R8 ;  /* 0x0000000800097305 */ /* 0x0000a2000021f000 */
[----:B------:R-:W-:Y:S02]  /*0d30*/  IABS R20, R5 ;  /* 0x0000000500147213 */ /* 0x000fe40000000000 */
[----:B-1----:R-:W-:Y:S02]  /*0d40*/  IADD3 R10, R2, 0xffffffe, RZ ;  /* 0x0ffffffe020a7810 */ /* 0x002fe40007ffe0ff */
[----:B------:R-:W-:-:S03]  /*0d50*/  ISETP.GE.AND P4, PT, R5, RZ, PT ;  /* 0x000000ff0500720c */ /* 0x000fc60003f86270 */
[----:B------:R1:W3:Y:S01]  /*0d60*/  F2I.FTZ.U32.TRUNC.NTZ R11, R10 ;  /* 0x0000000a000b7305 */ /* 0x0002e2000021f000 */
[----:B0-----:R-:W-:Y:S02]  /*0d70*/  IMAD.MOV.U32 R8, RZ, RZ, RZ ;  /* 0x000000ffff087224 */ /* 0x001fe400078e00ff */
[----:B--2---:R-:W-:Y:S02]  /*0d80*/  IMAD.MOV R15, RZ, RZ, -R9 ;  /* 0x000000ffff0f7224 */ /* 0x004fe400078e0a09 */
[----:B-1----:R-:W-:Y:S02]  /*0d90*/  IMAD.MOV.U32 R10, RZ, RZ, RZ ;  /* 0x000000ffff0a7224 */ /* 0x002fe400078e00ff */
[----:B------:R-:W-:Y:S02]  /*0da0*/  IMAD R15, R15, R0, RZ ;  /* 0x000000000f0f7224 */ /* 0x000fe400078e02ff */
[----:B---3--:R-:W-:Y:S02]  /*0db0*/  IMAD.MOV R6, RZ, RZ, -R11 ;  /* 0x000000ffff067224 */ /* 0x008fe400078e0a0b */
[----:B------:R-:W-:-:S04]  /*0dc0*/  IMAD.HI.U32 R8, R9, R15, R8 ;  /* 0x0000000f09087227 */ /* 0x000fc800078e0008 */
[----:B------:R-:W-:Y:S01]  /*0dd0*/  IMAD R13, R6, R7, RZ ;  /* 0x00000007060d7224 */ /* 0x000fe200078e02ff */
[----:B------:R-:W-:Y:S01]  /*0de0*/  SHF.R.S32.HI R6, RZ, 0x1f, R3 ;  /* 0x0000001fff067819 */ /* 0x000fe20000011403 */
[----:B------:R-:W-:Y:S02]  /*0df0*/  IMAD.SHL.U32 R9, R28, 0x2, RZ ;  /* 0x000000021c097824 */ /* 0x000fe400078e00ff */
[----:B------:R-:W-:Y:S01]  /*0e00*/  IMAD.HI.U32 R2, R11, R13, R10 ;  /* 0x0000000d0b027227 */ /* 0x000fe200078e000a */
[----:B------:R-:W-:Y:S02]  /*0e10*/  IABS R11, R27 ;  /* 0x0000001b000b7213 */ /* 0x000fe40000000000 */
[----:B------:R-:W-:Y:S02]  /*0e20*/  LEA.HI R3, R6, R3, RZ, 0x5 ;  /* 0x0000000306037211 */ /* 0x000fe400078f28ff */
[----:B------:R-:W-:Y:S01]  /*0e30*/  IABS R13, R29 ;  /* 0x0000001d000d7213 */ /* 0x000fe20000000000 */
[----:B------:R-:W-:Y:S01]  /*0e40*/  IMAD.HI.U32 R6, R8, R11, RZ ;  /* 0x0000000b08067227 */ /* 0x000fe200078e00ff */
[----:B------:R-:W-:Y:S01]  /*0e50*/  LOP3.LUT R9, R9, 0x10, RZ, 0xc0, !PT ;  /* 0x0000001009097812 */ /* 0x000fe200078ec0ff */
[----:B------:R0:W-:Y:S02]  /*0e60*/  STL [R1+0x4c], R3 ;  /* 0x00004c0301007387 */ /* 0x0001e40000100800 */
[----:B------:R-:W-:Y:S01]  /*0e70*/  IMAD.MOV R6, RZ, RZ, -R6 ;  /* 0x000000ffff067224 */ /* 0x000fe200078e0a06 */
[----:B------:R-:W-:Y:S01]  /*0e80*/  LEA.HI R18, R18, R9, RZ, 0x1f ;  /* 0x0000000912127211 */ /* 0x000fe200078ff8ff */
[----:B------:R-:W-:-:S04]  /*0e90*/  IMAD.HI.U32 R8, R8, R13, RZ ;  /* 0x0000000d08087227 */ /* 0x000fc800078e00ff */
[----:B------:R-:W-:Y:S01]  /*0ea0*/  IMAD R11, R0, R6, R11 ;  /* 0x00000006000b7224 */ /* 0x000fe200078e020b */
[----:B------:R-:W-:Y:S01]  /*0eb0*/  IADD3 R6, R4, 0x5c, RZ ;  /* 0x0000005c04067810 */ /* 0x000fe20007ffe0ff */
[----:B------:R-:W-:Y:S02]  /*0ec0*/  IMAD.MOV R8, RZ, RZ, -R8 ;  /* 0x000000ffff087224 */ /* 0x000fe400078e0a08 */
[----:B0-----:R-:W-:Y:S01]  /*0ed0*/  IMAD.HI.U32 R3, R2, R20, RZ ;  /* 0x0000001402037227 */ /* 0x001fe200078e00ff */
[----:B------:R-:W-:Y:S02]  /*0ee0*/  ISETP.GT.U32.AND P2, PT, R0, R11, PT ;  /* 0x0000000b0000720c */ /* 0x000fe40003f44070 */
[----:B------:R-:W-:Y:S01]  /*0ef0*/  ISETP.GE.AND P5, PT, R6, RZ, PT ;  /* 0x000000ff0600720c */ /* 0x000fe20003fa6270 */
[----:B------:R-:W-:Y:S01]  /*0f00*/  IMAD R5, R0, R8, R13 ;  /* 0x0000000800057224 */ /* 0x000fe200078e020d */
[----:B------:R-:W-:Y:S01]  /*0f10*/  IADD3 R8, R4, 0x3c, RZ ;  /* 0x0000003c04087810 */ /* 0x000fe20007ffe0ff */
[----:B------:R-:W-:Y:S01]  /*0f20*/  IMAD.MOV R3, RZ, RZ, -R3 ;  /* 0x000000ffff037224 */ /* 0x000fe200078e0a03 */
[----:B------:R-:W-:-:S02]  /*0f30*/  IABS R6, R6 ;  /* 0x0000000600067213 */ /* 0x000fc40000000000 */
[----:B------:R-:W-:Y:S01]  /*0f40*/  ISETP.GT.U32.AND P3, PT, R0, R5, PT ;  /* 0x000000050000720c */ /* 0x000fe20003f64070 */
[----:B------:R-:W-:Y:S01]  /*0f50*/  IMAD R20, R7, R3, R20 ;  /* 0x0000000307147224 */ /* 0x000fe200078e0214 */
[----:B------:R-:W-:Y:S02]  /*0f60*/  SHF.R.U32.HI R3, RZ, 0x5, R28 ;  /* 0x00000005ff037819 */ /* 0x000fe4000001161c */
[----:B------:R-:W-:Y:S01]  /*0f70*/  IADD3 R4, R4, 0x1c, RZ ;  /* 0x0000001c04047810 */ /* 0x000fe20007ffe0ff */
[----:B------:R-:W-:Y:S01]  /*0f80*/  @!P2 IMAD.IADD R11, R11, 0x1, -R0 ;  /* 0x000000010b0ba824 */ /* 0x000fe200078e0a00 */
[----:B------:R-:W-:Y:S02]  /*0f90*/  ISETP.GE.AND P1, PT, R8, RZ, PT ;  /* 0x000000ff0800720c */ /* 0x000fe40003f26270 */
[----:B------:R-:W-:Y:S01]  /*0fa0*/  IABS R9, R8 ;  /* 0x0000000800097213 */ /* 0x000fe20000000000 */
[----:B------:R-:W-:Y:S01]  /*0fb0*/  IMAD.MOV.U32 R8, RZ, RZ, R6 ;  /* 0x000000ffff087224 */ /* 0x000fe200078e0006 */
[----:B------:R-:W-:-:S02]  /*0fc0*/  ISETP.GT.U32.AND P2, PT, R0, R11, PT ;  /* 0x0000000b0000720c */ /* 0x000fc40003f44070 */
[----:B------:R-:W-:Y:S01]  /*0fd0*/  SGXT.U32 R3, R3, 0x2 ;  /* 0x000000020303781a */ /* 0x000fe20000000000 */
[--C-:B------:R-:W-:Y:S01]  /*0fe0*/  @!P3 IMAD.IADD R5, R5, 0x1, -R0.reuse ;  /* 0x000000010505b824 */ /* 0x100fe200078e0a00 */
[----:B------:R-:W-:Y:S01]  /*0ff0*/  ISETP.GE.AND P0, PT, R4, RZ, PT ;  /* 0x000000ff0400720c */ /* 0x000fe20003f06270 */
[----:B------:R-:W-:Y:S01]  /*1000*/  IMAD.HI.U32 R6, R2, R9, RZ ;  /* 0x0000000902067227 */ /* 0x000fe200078e00ff */
[----:B------:R-:W-:Y:S02]  /*1010*/  IABS R10, R4 ;  /* 0x00000004000a7213 */ /* 0x000fe40000000000 */
[----:B------:R-:W-:Y:S01]  /*1020*/  ISETP.GT.U32.AND P6, PT, R0, R5, PT ;  /* 0x000000050000720c */ /* 0x000fe20003fc4070 */
[----:B------:R-:W-:Y:S01]  /*1030*/  IMAD.HI.U32 R4, R2, R8, RZ ;  /* 0x0000000802047227 */ /* 0x000fe200078e00ff */
[----:B------:R-:W-:Y:S02]  /*1040*/  ISETP.GE.AND P3, PT, R27, RZ, PT ;  /* 0x000000ff1b00720c */ /* 0x000fe40003f66270 */
[----:B------:R-:W-:Y:S01]  /*1050*/  LOP3.LUT R3, R26, R3, RZ, 0xfc, !PT ;  /* 0x000000031a037212 */ /* 0x000fe200078efcff */
[----:B------:R-:W-:Y:S01]  /*1060*/  @!P2 IMAD.IADD R11, R11, 0x1, -R0 ;  /* 0x000000010b0ba824 */ /* 0x000fe200078e0a00 */
[----:B------:R-:W-:Y:S01]  /*1070*/  ISETP.GT.U32.AND P2, PT, R7, R20, PT ;  /* 0x000000140700720c */ /* 0x000fe20003f44070 */
[----:B------:R-:W-:Y:S01]  /*1080*/  IMAD.MOV R13, RZ, RZ, -R4 ;  /* 0x000000ffff0d7224 */ /* 0x000fe200078e0a04 */
[----:B------:R-:W-:Y:S01]  /*1090*/  LOP3.LUT R16, R3, 0x78, RZ, 0xfc, !PT ;  /* 0x0000007803107812 */ /* 0x000fe200078efcff */
[----:B------:R-:W-:Y:S01]  /*10a0*/  IMAD.MOV.U32 R22, RZ, RZ, R11 ;  /* 0x000000ffff167224 */ /* 0x000fe200078e000b */
[----:B------:R-:W-:Y:S01]  /*10b0*/  LOP3.LUT R11, RZ, c[0x0][0x178], RZ, 0x33, !PT ;  /* 0x00005e00ff0b7a12 */ /* 0x000fe200078e33ff */
[----:B------:R-:W-:Y:S01]  /*10c0*/  IMAD R8, R7, R13, R8 ;  /* 0x0000000d07087224 */ /* 0x000fe200078e0208 */
[----:B------:R-:W-:Y:S01]  /*10d0*/  IABS R14, R16 ;  /* 0x00000010000e7213 */ /* 0x000fe20000000000 */
[----:B------:R-:W-:Y:S01]  /*10e0*/  @!P6 IMAD.IADD R5, R5, 0x1, -R0 ;  /* 0x000000010505e824 */ /* 0x000fe200078e0a00 */
[----:B------:R-:W-:Y:S01]  /*10f0*/  ISETP.GE.AND P6, PT, R29, RZ, PT ;  /* 0x000000ff1d00720c */ /* 0x000fe20003fc6270 */
[----:B------:R-:W-:Y:S01]  /*1100*/  IMAD.HI.U32 R12, R2, R10, RZ ;  /* 0x0000000a020c7227 */ /* 0x000fe200078e00ff */
[----:B------:R-:W-:-:S02]  /*1110*/  LOP3.LUT R17, R3, 0x74, RZ, 0xfc, !PT ;  /* 0x0000007403117812 */ /* 0x000fc400078efcff */
[C---:B------:R-:W-:Y:S01]  /*1120*/  LOP3.LUT R13, R3.reuse, 0x70, RZ, 0xfc, !PT ;  /* 0x00000070030d7812 */ /* 0x040fe200078efcff */
[----:B------:R-:W-:Y:S01]  /*1130*/  @!P2 IMAD.IADD R20, R20, 0x1, -R7 ;  /* 0x000000011414a824 */ /* 0x000fe200078e0a07 */
[----:B------:R-:W-:Y:S01]  /*1140*/  LOP3.LUT R25, R3, 0x30, RZ, 0xfc, !PT ;  /* 0x0000003003197812 */ /* 0x000fe200078efcff */
[----:B------:R-:W-:Y:S01]  /*1150*/  IMAD.MOV.U32 R24, RZ, RZ, R5 ;  /* 0x000000ffff187224 */ /* 0x000fe200078e0005 */
[----:B------:R-:W-:Y:S01]  /*1160*/  IABS R0, R13 ;  /* 0x0000000d00007213 */ /* 0x000fe20000000000 */
[----:B------:R-:W-:Y:S01]  /*1170*/  IMAD.MOV R6, RZ, RZ, -R6 ;  /* 0x000000ffff067224 */ /* 0x000fe200078e0a06 */
[C---:B------:R-:W-:Y:S01]  /*1180*/  ISETP.GT.U32.AND P2, PT, R7.reuse, R20, PT ;  /* 0x000000140700720c */ /* 0x040fe20003f44070 */
[----:B------:R-:W-:Y:S01]  /*1190*/  @!P3 IMAD.MOV R22, RZ, RZ, -R22 ;  /* 0x000000ffff16b224 */ /* 0x000fe200078e0a16 */
[----:B------:R-:W-:Y:S01]  /*11a0*/  ISETP.NE.AND P3, PT, RZ, c[0x0][0x178], PT ;  /* 0x00005e00ff007a0c */ /* 0x000fe20003f65270 */
[----:B------:R-:W-:Y:S01]  /*11b0*/  @!P6 IMAD.MOV R24, RZ, RZ, -R24 ;  /* 0x000000ffff18e224 */ /* 0x000fe200078e0a18 */
[----:B------:R-:W-:Y:S01]  /*11c0*/  ISETP.GT.U32.AND P6, PT, R7, R8, PT ;  /* 0x000000080700720c */ /* 0x000fe20003fc4070 */
[----:B------:R-:W-:Y:S01]  /*11d0*/  IMAD.HI.U32 R4, R2, R14, RZ ;  /* 0x0000000e02047227 */ /* 0x000fe200078e00ff */
[----:B------:R-:W-:-:S02]  /*11e0*/  SEL R15, R11, R22, !P3 ;  /* 0x000000160b0f7207 */ /* 0x000fc40005800000 */
[----:B------:R-:W-:Y:S01]  /*11f0*/  SEL R19, R11, R24, !P3 ;  /* 0x000000180b137207 */ /* 0x000fe20005800000 */
[----:B------:R-:W-:Y:S01]  /*1200*/  IMAD.MOV R12, RZ, RZ, -R12 ;  /* 0x000000ffff0c7224 */ /* 0x000fe200078e0a0c */
[----:B------:R-:W-:Y:S01]  /*1210*/  LOP3.LUT R24, R3, 0x38, RZ, 0xfc, !PT ;  /* 0x0000003803187812 */ /* 0x000fe200078efcff */
[----:B------:R-:W-:Y:S01]  /*1220*/  IMAD R9, R7, R6, R9 ;  /* 0x0000000607097224 */ /* 0x000fe200078e0209 */
[----:B------:R0:W-:Y:S01]  /*1230*/  STL [R1+0x54], R15 ;  /* 0x0000540f01007387 */ /* 0x0001e20000100800 */
[----:B------:R-:W-:Y:S01]  /*1240*/  IMAD.MOV R4, RZ, RZ, -R4 ;  /* 0x000000ffff047224 */ /* 0x000fe200078e0a04 */
[----:B------:R-:W-:Y:S01]  /*1250*/  LOP3.LUT R29, R3, 0x28, RZ, 0xfc, !PT ;  /* 0x00000028031d7812 */ /* 0x000fe200078efcff */
[C---:B------:R-:W-:Y:S01]  /*1260*/  IMAD R10, R7.reuse, R12, R10 ;  /* 0x0000000c070a7224 */ /* 0x040fe200078e020a */
[C---:B------:R-:W-:Y:S01]  /*1270*/  ISETP.GT.U32.AND P3, PT, R7.reuse, R9, PT ;  /* 0x000000090700720c */ /* 0x040fe20003f64070 */
[C---:B------:R-:W-:Y:S01]  /*1280*/  IMAD R14, R7.reuse, R4, R14 ;  /* 0x00000004070e7224 */ /* 0x040fe200078e020e */
[----:B------:R-:W-:Y:S01]  /*1290*/  IABS R4, R17 ;  /* 0x0000001100047213 */ /* 0x000fe20000000000 */
[--C-:B------:R-:W-:Y:S01]  /*12a0*/  @!P2 IMAD.IADD R20, R20, 0x1, -R7.reuse ;  /* 0x000000011414a824 */ /* 0x100fe200078e0a07 */
[C---:B------:R-:W-:Y:S01]  /*12b0*/  ISETP.GT.U32.AND P2, PT, R7.reuse, R10, PT ;  /* 0x0000000a0700720c */ /* 0x040fe20003f44070 */
[----:B------:R-:W-:Y:S01]  /*12c0*/  @!P6 IMAD.IADD R8, R8, 0x1, -R7 ;  /* 0x000000010808e824 */ /* 0x000fe200078e0a07 */
[----:B------:R-:W-:Y:S01]  /*12d0*/  ISETP.GT.U32.AND P6, PT, R7, R14, PT ;  /* 0x0000000e0700720c */ /* 0x000fe20003fc4070 */
[C---:B------:R-:W-:Y:S01]  /*12e0*/  IMAD.HI.U32 R5, R2.reuse, R4, RZ ;  /* 0x0000000402057227 */ /* 0x040fe200078e00ff */
[----:B------:R-:W-:Y:S01]  /*12f0*/  LOP3.LUT R12, R3, 0x6c, RZ, 0xfc, !PT ;  /* 0x0000006c030c7812 */ /* 0x000fe200078efcff */
[----:B------:R1:W-:Y:S02]  /*1300*/  STL [R1+0x50], R19 ;  /* 0x0000501301007387 */ /* 0x0003e40000100800 */
[----:B------:R-:W-:Y:S01]  /*1310*/  IMAD.HI.U32 R11, R2, R0, RZ ;  /* 0x00000000020b7227 */ /* 0x000fe200078e00ff */
[----:B------:R-:W-:-:S03]  /*1320*/  IABS R6, R12 ;  /* 0x0000000c00067213 */ /* 0x000fc60000000000 */
[--C-:B------:R-:W-:Y:S01]  /*1330*/  @!P3 IMAD.IADD R9, R9, 0x1, -R7.reuse ;  /* 0x000000010909b824 */ /* 0x100fe200078e0a07 */
[C---:B------:R-:W-:Y:S01]  /*1340*/  ISETP.GT.U32.AND P3, PT, R7.reuse, R8, PT ;  /* 0x000000080700720c */ /* 0x040fe20003f64070 */
[----:B------:R-:W-:Y:S02]  /*1350*/  @!P2 IMAD.IADD R10, R10, 0x1, -R7 ;  /* 0x000000010a0aa824 */ /* 0x000fe400078e0a07 */
[----:B0-----:R-:W-:Y:S01]  /*1360*/  IMAD.MOV R15, RZ, RZ, -R5 ;  /* 0x000000ffff0f7224 */ /* 0x001fe200078e0a05 */
[----:B------:R-:W-:Y:S01]  /*1370*/  ISETP.GT.U32.AND P2, PT, R7, R9, PT ;  /* 0x000000090700720c */ /* 0x000fe20003f44070 */
[----:B------:R-:W-:Y:S01]  /*1380*/  IMAD.HI.U32 R5, R2, R6, RZ ;  /* 0x0000000602057227 */ /* 0x000fe200078e00ff */
[----:B-1----:R-:W-:-:S03]  /*1390*/  LOP3.LUT R19, R28, 0x7, RZ, 0xc0, !PT ;  /* 0x000000071c137812 */ /* 0x002fc600078ec0ff */
[----:B------:R-:W-:Y:S01]  /*13a0*/  @!P6 IMAD.IADD R14, R14, 0x1, -R7 ;  /* 0x000000010e0ee824 */ /* 0x000fe200078e0a07 */
[C---:B------:R-:W-:Y:S01]  /*13b0*/  ISETP.GT.U32.AND P6, PT, R7.reuse, R10, PT ;  /* 0x0000000a0700720c */ /* 0x040fe20003fc4070 */
[----:B------:R-:W-:Y:S02]  /*13c0*/  IMAD.MOV R11, RZ, RZ, -R11 ;  /* 0x000000ffff0b7224 */ /* 0x000fe400078e0a0b */
[----:B------:R-:W-:Y:S02]  /*13d0*/  IMAD R4, R7, R15, R4 ;  /* 0x0000000f07047224 */ /* 0x000fe400078e0204 */
[----:B------:R-:W-:Y:S02]  /*13e0*/  IMAD.MOV R15, RZ, RZ, -R5 ;  /* 0x000000ffff0f7224 */ /* 0x000fe400078e0a05 */
[----:B------:R-:W-:Y:S01]  /*13f0*/  IMAD.SHL.U32 R5, R28, 0x8, RZ ;  /* 0x000000081c057824 */ /* 0x000fe200078e00ff */
[----:B------:R-:W-:Y:S01]  /*1400*/  LOP3.LUT R28, R3, 0x2c, RZ, 0xfc, !PT ;  /* 0x0000002c031c7812 */ /* 0x000fe200078efcff */
[----:B------:R-:W-:-:S02]  /*1410*/  IMAD R0, R7, R11, R0 ;  /* 0x0000000b07007224 */ /* 0x000fc400078e0200 */
[----:B------:R-:W-:Y:S01]  /*1420*/  IMAD.MOV.U32 R11, RZ, RZ, R20 ;  /* 0x000000ffff0b7224 */ /* 0x000fe200078e0014 */
[----:B------:R-:W-:Y:S01]  /*1430*/  LOP3.LUT R22, R5, 0x30, RZ, 0xc0, !PT ;  /* 0x0000003005167812 */ /* 0x000fe200078ec0ff */
[----:B------:R-:W-:Y:S01]  /*1440*/  IMAD R6, R7, R15, R6 ;  /* 0x0000000f07067224 */ /* 0x000fe200078e0206 */
[----:B------:R-:W-:Y:S01]  /*1450*/  LOP3.LUT R5, R3, 0x68, RZ, 0xfc, !PT ;  /* 0x0000006803057812 */ /* 0x000fe200078efcff */
[----:B------:R-:W-:Y:S01]  /*1460*/  @!P2 IMAD.IADD R9, R9, 0x1, -R7 ;  /* 0x000000010909a824 */ /* 0x000fe200078e0a07 */
[C---:B------:R-:W-:Y:S01]  /*1470*/  ISETP.GT.U32.AND P2, PT, R7.reuse, R0, PT ;  /* 0x000000000700720c */ /* 0x040fe20003f44070 */
[----:B------:R-:W-:Y:S01]  /*1480*/  @!P4 IMAD.MOV R11, RZ, RZ, -R11 ;  /* 0x000000ffff0bc224 */ /* 0x000fe200078e0a0b */
[C---:B------:R-:W-:Y:S01]  /*1490*/  ISETP.GT.U32.AND P4, PT, R7.reuse, R14, PT ;  /* 0x0000000e0700720c */ /* 0x040fe20003f84070 */
[--C-:B------:R-:W-:Y:S01]  /*14a0*/  @!P3 IMAD.IADD R8, R8, 0x1, -R7.reuse ;  /* 0x000000010808b824 */ /* 0x100fe200078e0a07 */
[----:B------:R-:W-:Y:S01]  /*14b0*/  ISETP.GT.U32.AND P3, PT, R7, R4, PT ;  /* 0x000000040700720c */ /* 0x000fe20003f64070 */
[----:B------:R-:W-:Y:S01]  /*14c0*/  IMAD R15, R19, 0x40, R22 ;  /* 0x00000040130f7824 */ /* 0x000fe200078e0216 */
[----:B------:R-:W-:Y:S01]  /*14d0*/  IABS R21, R28 ;  /* 0x0000001c00157213 */ /* 0x000fe20000000000 */
[--C-:B------:R-:W-:Y:S01]  /*14e0*/  @!P6 IMAD.IADD R10, R10, 0x1, -R7.reuse ;  /* 0x000000010a0ae824 */ /* 0x100fe200078e0a07 */
[----:B------:R-:W-:Y:S01]  /*14f0*/  ISETP.GT.U32.AND P6, PT, R7, R6, PT ;  /* 0x000000060700720c */ /* 0x000fe20003fc4070 */
[----:B------:R-:W-:Y:S01]  /*1500*/  IMAD R19, R19, 0x210, RZ ;  /* 0x0000021013137824 */ /* 0x000fe200078e02ff */
[----:B------:R0:W-:Y:S01]  /*1510*/  STL [R1+0x44], R15 ;  /* 0x0000440f01007387 */ /* 0x0001e20000100800 */
[----:B------:R-:W-:Y:S01]  /*1520*/  @!P5 IMAD.MOV R8, RZ, RZ, -R8 ;  /* 0x000000ffff08d224 */ /* 0x000fe200078e0a08 */
[----:B------:R-:W-:Y:S01]  /*1530*/  IABS R22, R29 ;  /* 0x0000001d00167213 */ /* 0x000fe20000000000 */
[--C-:B------:R-:W-:Y:S01]  /*1540*/  @!P2 IMAD.IADD R0, R0, 0x1, -R7.reuse ;  /* 0x000000010000a824 */ /* 0x100fe200078e0a07 */
[----:B------:R1:W-:Y:S01]  /*1550*/  STL [R1+0x24], R11 ;  /* 0x0000240b01007387 */ /* 0x0003e20000100800 */
[--C-:B------:R-:W-:Y:S01]  /*1560*/  @!P4 IMAD.IADD R14, R14, 0x1, -R7.reuse ;  /* 0x000000010e0ec824 */ /* 0x100fe200078e0a07 */
[----:B------:R-:W-:Y:S01]  /*1570*/  LOP3.LUT R19, R19, R18, RZ, 0x3c, !PT ;  /* 0x0000001213137212 */ /* 0x000fe200078e3cff */
[--C-:B------:R-:W-:Y:S01]  /*1580*/  @!P3 IMAD.IADD R4, R4, 0x1, -R7.reuse ;  /* 0x000000010404b824 */ /* 0x100fe200078e0a07 */
[----:B------:R-:W-:Y:S01]  /*1590*/  ISETP.GE.AND P4, PT, R16, RZ, PT ;  /* 0x000000ff1000720c */ /* 0x000fe20003f86270 */
[----:B------:R-:W-:Y:S01]  /*15a0*/  IMAD.MOV.U32 R20, RZ, RZ, R14 ;  /* 0x000000ffff147224 */ /* 0x000fe200078e000e */
[----:B0-----:R-:W-:Y:S01]  /*15b0*/  IABS R15, R5 ;  /* 0x00000005000f7213 */ /* 0x001fe20000000000 */
[----:B------:R-:W-:Y:S01]  /*15c0*/  @!P6 IMAD.IADD R6, R6, 0x1, -R7 ;  /* 0x000000010606e824 */ /* 0x000fe200078e0a07 */
[----:B------:R-:W-:Y:S01]  /*15d0*/  ISETP.GT.U32.AND P6, PT, R7, R0, PT ;  /* 0x000000000700720c */ /* 0x000fe20003fc4070 */
[----:B------:R-:W-:Y:S01]  /*15e0*/  @!P1 IMAD.MOV R9, RZ, RZ, -R9 ;  /* 0x000000ffff099224 */ /* 0x000fe200078e0a09 */
[----:B-1----:R-:W-:Y:S01]  /*15f0*/  LOP3.LUT R11, R3, 0x64, RZ, 0xfc, !PT ;  /* 0x00000064030b7812 */ /* 0x002fe200078efcff */
[C---:B------:R-:W-:Y:S01]  /*1600*/  IMAD.HI.U32 R18, R2.reuse, R15, RZ ;  /* 0x0000000f02127227 */ /* 0x040fe200078e00ff */
[----:B------:R-:W-:Y:S01]  /*1610*/  ISETP.GT.U32.AND P5, PT, R7, R4, PT ;  /* 0x000000040700720c */ /* 0x000fe20003fa4070 */
[----:B------:R-:W-:Y:S01]  /*1620*/  STL [R1+0x48], R19 ;  /* 0x0000481301007387 */ /* 0x000fe20000100800 */
[----:B------:R-:W-:Y:S01]  /*1630*/  IABS R27, R11 ;  /* 0x0000000b001b7213 */ /* 0x000fe20000000000 */
[----:B------:R-:W-:Y:S01]  /*1640*/  IMAD.MOV R18, RZ, RZ, -R18 ;  /* 0x000000ffff127224 */ /* 0x000fe200078e0a12 */
[----:B------:R-:W-:Y:S01]  /*1650*/  ISETP.GE.AND P2, PT, R13, RZ, PT ;  /* 0x000000ff0d00720c */ /* 0x000fe20003f46270 */
[----:B------:R-:W-:Y:S01]  /*1660*/  @!P4 IMAD.MOV R20, RZ, RZ, -R20 ;  /* 0x000000ffff14c224 */ /* 0x000fe200078e0a14 */
[----:B------:R-:W-:Y:S01]  /*1670*/  ISETP.GE.AND P3, PT, R17, RZ, PT ;  /* 0x000000ff1100720c */ /* 0x000fe20003f66270 */
[----:B------:R-:W-:Y:S01]  /*1680*/  IMAD.HI.U32 R16, R2, R27, RZ ;  /* 0x0000001b02107227 */ /* 0x000fe200078e00ff */
[----:B------:R-:W-:Y:S01]  /*1690*/  ISETP.GT.U32.AND P1, PT, R7, R6, PT ;  /* 0x000000060700720c */ /* 0x000fe20003f24070 */
[----:B------:R0:W-:Y:S02]  /*16a0*/  STL [R1+0x8e0], R8 ;  /* 0x0008e00801007387 */ /* 0x0001e40000100800 */
[----:B------:R-:W-:-:S02]  /*16b0*/  IMAD.MOV R13, RZ, RZ, -R16 ;  /* 0x000000ffff0d7224 */ /* 0x000fc400078e0a10 */
[C---:B------:R-:W-:Y:S01]  /*16c0*/  IMAD R15, R7.reuse, R18, R15 ;  /* 0x00000012070f7224 */ /* 0x040fe200078e020f */
[----:B------:R-:W-:Y:S01]  /*16d0*/  STL [R1+0x8e4], R9 ;  /* 0x0008e40901007387 */ /* 0x000fe20000100800 */
[C---:B------:R-:W-:Y:S01]  /*16e0*/  IMAD R27, R7.reuse, R13, R27 ;  /* 0x0000000d071b7224 */ /* 0x040fe200078e021b */
[----:B------:R-:W-:Y:S01]  /*16f0*/  IABS R18, R24 ;  /* 0x0000001800127213 */ /* 0x000fe20000000000 */
[--C-:B------:R-:W-:Y:S01]  /*1700*/  @!P6 IMAD.IADD R0, R0, 0x1, -R7.reuse ;  /* 0x000000010000e824 */ /* 0x100fe200078e0a07 */
[C---:B------:R-:W-:Y:S01]  /*1710*/  ISETP.GT.U32.AND P4, PT, R7.reuse, R15, PT ;  /* 0x0000000f0700720c */ /* 0x040fe20003f84070 */
[--C-:B------:R-:W-:Y:S01]  /*1720*/  @!P5 IMAD.IADD R4, R4, 0x1, -R7.reuse ;  /* 0x000000010404d824 */ /* 0x100fe200078e0a07 */
[----:B------:R-:W-:Y:S01]  /*1730*/  ISETP.GT.U32.AND P6, PT, R7, R27, PT ;  /* 0x0000001b0700720c */ /* 0x000fe20003fc4070 */
[----:B------:R-:W-:Y:S01]  /*1740*/  @!P0 IMAD.MOV R10, RZ, RZ, -R10 ;  /* 0x000000ffff0a8224 */ /* 0x000fe200078e0a0a */
[----:B------:R-:W-:Y:S01]  /*1750*/  ISETP.GE.AND P5, PT, R5, RZ, PT ;  /* 0x000000ff0500720c */ /* 0x000fe20003fa6270 */
[----:B0-----:R-:W-:Y:S01]  /*1760*/  IMAD.MOV.U32 R8, RZ, RZ, R4 ;  /* 0x000000ffff087224 */ /* 0x001fe200078e0004 */
[----:B------:R-:W-:Y:S01]  /*1770*/  LOP3.LUT R5, R3, 0x58, RZ, 0xfc, !PT ;  /* 0x0000005803057812 */ /* 0x000fe200078efcff */
[----:B------:R-:W-:Y:S01]  /*1780*/  @!P2 IMAD.MOV R0, RZ, RZ, -R0 ;  /* 0x000000ffff00a224 */ /* 0x000fe200078e0a00 */
[----:B------:R-:W-:Y:S01]  /*1790*/  STL [R1+0x8e8], R10 ;  /* 0x0008e80a01007387 */ /* 0x000fe20000100800 */
[----:B------:R-:W-:Y:S01]  /*17a0*/  @!P3 IMAD.MOV R8, RZ, RZ, -R8 ;  /* 0x000000ffff08b224 */ /* 0x000fe200078e0a08 */
[----:B------:R-:W-:Y:S01]  /*17b0*/  ISETP.GE.AND P0, PT, R12, RZ, PT ;  /* 0x000000ff0c00720c */ /* 0x000fe20003f06270 */
[--C-:B------:R-:W-:Y:S01]  /*17c0*/  @!P1 IMAD.IADD R6, R6, 0x1, -R7.reuse ;  /* 0x0000000106069824 */ /* 0x100fe200078e0a07 */
[----:B------:R-:W-:Y:S01]  /*17d0*/  STL [R1+0x20], R20 ;  /* 0x0000201401007387 */ /* 0x000fe20000100800 */
[--C-:B------:R-:W-:Y:S01]  /*17e0*/  @!P4 IMAD.IADD R15, R15, 0x1, -R7.reuse ;  /* 0x000000010f0fc824 */ /* 0x100fe200078e0a07 */
[----:B------:R-:W-:Y:S01]  /*17f0*/  ISETP.GE.AND P1, PT, R11, RZ, PT ;  /* 0x000000ff0b00720c */ /* 0x000fe20003f26270 */
[----:B------:R-:W-:Y:S01]  /*1800*/  @!P6 IMAD.IADD R27, R27, 0x1, -R7 ;  /* 0x000000011b1be824 */ /* 0x000fe200078e0a07 */
[----:B------:R0:W-:Y:S01]  /*1810*/  STL [R1+0x1c], R8 ;  /* 0x00001c0801007387 */ /* 0x0001e20000100800 */
[----:B------:R-:W-:-:S02]  /*1820*/  LOP3.LUT R12, R3, 0x60, RZ, 0xfc, !PT ;  /* 0x00000060030c7812 */ /* 0x000fc400078efcff */
[----:B------:R-:W-:Y:S01]  /*1830*/  IABS R11, R5 ;  /* 0x00000005000b7213 */ /* 0x000fe20000000000 */
[----:B------:R1:W-:Y:S01]  /*1840*/  STL [R1+0x14], R0 ;  /* 0x0000140001007387 */ /* 0x0003e20000100800 */
[C---:B------:R-:W-:Y:S02]  /*1850*/  ISETP.GT.U32.AND P4, PT, R7.reuse, R15, PT ;  /* 0x0000000f0700720c */ /* 0x040fe40003f84070 */
[----:B------:R-:W-:Y:S01]  /*1860*/  IABS R26, R12 ;  /* 0x0000000c001a7213 */ /* 0x000fe20000000000 */
[----:B------:R-:W-:Y:S01]  /*1870*/  IMAD.HI.U32 R14, R2, R11, RZ ;  /* 0x0000000b020e7227 */ /* 0x000fe200078e00ff */
[----:B------:R-:W-:Y:S02]  /*1880*/  ISETP.GE.AND P3, PT, R12, RZ, PT ;  /* 0x000000ff0c00720c */ /* 0x000fe40003f66270 */
[----:B------:R-:W-:Y:S01]  /*1890*/  ISETP.GT.U32.AND P2, PT, R7, R27, PT ;  /* 0x0000001b0700720c */ /* 0x000fe20003f44070 */
[----:B0-----:R-:W-:Y:S01]  /*18a0*/  IMAD.MOV.U32 R8, RZ, RZ, R6 ;  /* 0x000000ffff087224 */ /* 0x001fe200078e0006 */
[----:B------:R-:W-:Y:S01]  /*18b0*/  ISETP.GE.AND P6, PT, R5, RZ, PT ;  /* 0x000000ff0500720c */ /* 0x000fe20003fc6270 */
[----:B------:R-:W-:Y:S01]  /*18c0*/  IMAD.HI.U32 R4, R2, R26, RZ ;  /* 0x0000001a02047227 */ /* 0x000fe200078e00ff */
[----:B-1----:R-:W-:-:S02]  /*18d0*/  LOP3.LUT R0, R3, 0x54, RZ, 0xfc, !PT ;  /* 0x0000005403007812 */ /* 0x002fc400078efcff */
[C---:B------:R-:W-:Y:S01]  /*18e0*/  LOP3.LUT R5, R3.reuse, 0x4c, RZ, 0xfc, !PT ;  /* 0x0000004c03057812 */ /* 0x040fe200078efcff */
[----:B------:R-:W-:Y:S01]  /*18f0*/  IMAD.MOV R14, RZ, RZ, -R14 ;  /* 0x000000ffff0e7224 */ /* 0x000fe200078e0a0e */
[----:B------:R-:W-:Y:S01]  /*1900*/  IABS R12, R0 ;  /* 0x00000000000c7213 */ /* 0x000fe20000000000 */
[----:B------:R-:W-:Y:S01]  /*1910*/  @!P0 IMAD.MOV R8, RZ, RZ, -R8 ;  /* 0x000000ffff088224 */ /* 0x000fe200078e0a08 */
[C---:B------:R-:W-:Y:S01]  /*1920*/  LOP3.LUT R9, R3.reuse, 0x24, RZ, 0xfc, !PT ;  /* 0x0000002403097812 */ /* 0x040fe200078efcff */
[----:B------:R-:W-:Y:S01]  /*1930*/  IMAD.MOV R4, RZ, RZ, -R4 ;  /* 0x000000ffff047224 */ /* 0x000fe200078e0a04 */
[----:B------:R-:W-:Y:S01]  /*1940*/  LOP3.LUT R10, R3, 0x18, RZ, 0xfc, !PT ;  /* 0x00000018030a7812 */ /* 0x000fe200078efcff */
[----:B------:R-:W-:Y:S01]  /*1950*/  IMAD.HI.U32 R16, R2, R12, RZ ;  /* 0x0000000c02107227 */ /* 0x000fe200078e00ff */
[----:B------:R0:W-:Y:S01]  /*1960*/  STL [R1+0x4], R8 ;  /* 0x0000040801007387 */ /* 0x0001e20000100800 */
[----:B------:R-:W-:Y:S02]  /*1970*/  IABS R23, R9 ;  /* 0x0000000900177213 */ /* 0x000fe40000000000 */
[----:B------:R-:W-:Y:S01]  /*1980*/  IMAD R11, R7, R14, R11 ;  /* 0x0000000e070b7224 */ /* 0x000fe200078e020b */
[----:B------:R-:W-:Y:S01]  /*1990*/  IABS R14, R5 ;  /* 0x00000005000e7213 */ /* 0x000fe20000000000 */
[----:B------:R-:W-:-:S02]  /*19a0*/  @!P4 IMAD.IADD R15, R15, 0x1, -R7 ;  /* 0x000000010f0fc824 */ /* 0x000fc400078e0a07 */
[----:B------:R-:W-:Y:S02]  /*19b0*/  IMAD.MOV R16, RZ, RZ, -R16 ;  /* 0x000000ffff107224 */ /* 0x000fe400078e0a10 */
[----:B------:R-:W-:Y:S01]  /*19c0*/  IMAD R26, R7, R4, R26 ;  /* 0x00000004071a7224 */ /* 0x000fe200078e021a */
[----:B------:R-:W-:Y:S01]  /*19d0*/  LOP3.LUT R4, R3, 0x50, RZ, 0xfc, !PT ;  /* 0x0000005003047812 */ /* 0x000fe200078efcff */
[----:B------:R-:W-:Y:S01]  /*19e0*/  @!P2 IMAD.IADD R27, R27, 0x1, -R7 ;  /* 0x000000011b1ba824 */ /* 0x000fe200078e0a07 */
[C---:B------:R-:W-:Y:S01]  /*19f0*/  ISETP.GT.U32.AND P2, PT, R7.reuse, R11, PT ;  /* 0x0000000b0700720c */ /* 0x040fe20003f44070 */
[C---:B------:R-:W-:Y:S01]  /*1a00*/  IMAD R12, R7.reuse, R16, R12 ;  /* 0x00000010070c7224 */ /* 0x040fe200078e020c */
[C---:B------:R-:W-:Y:S01]  /*1a10*/  ISETP.GT.U32.AND P4, PT, R7.reuse, R26, PT ;  /* 0x0000001a0700720c */ /* 0x040fe20003f84070 */
[----:B0-----:R-:W-:Y:S01]  /*1a20*/  IMAD.MOV.U32 R8, RZ, RZ, R15 ;  /* 0x000000ffff087224 */ /* 0x001fe200078e000f */
[----:B------:R-:W-:Y:S01]  /*1a30*/  IABS R13, R4 ;  /* 0x00000004000d7213 */ /* 0x000fe20000000000 */
[----:B------:R-:W-:Y:S01]  /*1a40*/  @!P1 IMAD.MOV R27, RZ, RZ, -R27 ;  /* 0x000000ffff1b9224 */ /* 0x000fe200078e0a1b */
[----:B------:R-:W-:Y:S01]  /*1a50*/  ISETP.GE.AND P1, PT, R4, RZ, PT ;  /* 0x000000ff0400720c */ /* 0x000fe20003f26270 */
[----:B------:R-:W-:Y:S01]  /*1a60*/  @!P5 IMAD.MOV R8, RZ, RZ, -R8 ;  /* 0x000000ffff08d224 */ /* 0x000fe200078e0a08 */
[----:B------:R-:W-:Y:S01]  /*1a70*/  ISETP.GT.U32.AND P5, PT, R7, R12, PT ;  /* 0x0000000c0700720c */ /* 0x000fe20003fa4070 */
[----:B------:R-:W-:Y:S01]  /*1a80*/  IMAD.HI.U32 R6, R2, R13, RZ ;  /* 0x0000000d02067227 */ /* 0x000fe200078e00ff */
[C---:B------:R-:W-:Y:S01]  /*1a90*/  LOP3.LUT R4, R3.reuse, 0x40, RZ, 0xfc, !PT ;  /* 0x0000004003047812 */ /* 0x040fe200078efcff */
[----:B------:R0:W-:Y:S01]  /*1aa0*/  STL [R1+0x8dc], R27 ;  /* 0x0008dc1b01007387 */ /* 0x0001e20000100800 */
[----:B------:R-:W-:Y:S01]  /*1ab0*/  LOP3.LUT R16, R3, 0x44, RZ, 0xfc, !PT ;  /* 0x0000004403107812 */ /* 0x000fe200078efcff */
[--C-:B------:R-:W-:Y:S01]  /*1ac0*/  @!P2 IMAD.IADD R11, R11, 0x1, -R7.reuse ;  /* 0x000000010b0ba824 */ /* 0x100fe200078e0a07 */
[----:B------:R-:W-:Y:S01]  /*1ad0*/  IABS R17, R4 ;  /* 0x0000000400117213 */ /* 0x000fe20000000000 */
[--C-:B------:R-:W-:Y:S01]  /*1ae0*/  @!P4 IMAD.IADD R26, R26, 0x1, -R7.reuse ;  /* 0x000000011a1ac824 */ /* 0x100fe200078e0a07 */
[----:B------:R-:W-:Y:S01]  /*1af0*/  ISETP.GE.AND P4, PT, R0, RZ, PT ;  /* 0x000000ff0000720c */ /* 0x000fe20003f86270 */
[----:B------:R-:W-:Y:S01]  /*1b00*/  IMAD.HI.U32 R0, R2, R14, RZ ;  /* 0x0000000e02007227 */ /* 0x000fe200078e00ff */
[C---:B------:R-:W-:Y:S01]  /*1b10*/  ISETP.GT.U32.AND P2, PT, R7.reuse, R11, PT ;  /* 0x0000000b0700720c */ /* 0x040fe20003f44070 */
[----:B------:R1:W-:Y:S01]  /*1b20*/  STL [R1], R8 ;  /* 0x0000000801007387 */ /* 0x0003e20000100800 */
[----:B------:R-:W-:Y:S01]  /*1b30*/  ISETP.GT.U32.AND P0, PT, R7, R26, PT ;  /* 0x0000001a0700720c */ /* 0x000fe20003f04070 */
[----:B------:R-:W-:Y:S01]  /*1b40*/  @!P5 IMAD.IADD R12, R12, 0x1, -R7 ;  /* 0x000000010c0cd824 */ /* 0x000fe200078e0a07 */
[----:B0-----:R-:W-:Y:S01]  /*1b50*/  LOP3.LUT R27, R3, 0x34, RZ, 0xfc, !PT ;  /* 0x00000034031b7812 */ /* 0x001fe200078efcff */
[----:B------:R-:W-:-:S02]  /*1b60*/  IMAD.MOV R0, RZ, RZ, -R0 ;  /* 0x000000ffff007224 */ /* 0x000fc400078e0a00 */
[----:B------:R-:W-:Y:S01]  /*1b70*/  IMAD.MOV R6, RZ, RZ, -R6 ;  /* 0x000000ffff067224 */ /* 0x000fe200078e0a06 */
[C---:B------:R-:W-:Y:S01]  /*1b80*/  ISETP.GT.U32.AND P5, PT, R7.reuse, R12, PT ;  /* 0x0000000c0700720c */ /* 0x040fe20003fa4070 */
[----:B------:R-:W-:Y:S01]  /*1b90*/  IMAD R14, R7, R0, R14 ;  /* 0x00000000070e7224 */ /* 0x000fe200078e020e */
[----:B------:R-:W-:Y:S01]  /*1ba0*/  LOP3.LUT R0, R3, 0x48, RZ, 0xfc, !PT ;  /* 0x0000004803007812 */ /* 0x000fe200078efcff */
[----:B------:R-:W-:Y:S01]  /*1bb0*/  IMAD R13, R7, R6, R13 ;  /* 0x00000006070d7224 */ /* 0x000fe200078e020d */
[----:B------:R-:W-:Y:S01]  /*1bc0*/  IABS R19, R27 ;  /* 0x0000001b00137213 */ /* 0x000fe20000000000 */
[--C-:B------:R-:W-:Y:S01]  /*1bd0*/  @!P2 IMAD.IADD R11, R11, 0x1, -R7.reuse ;  /* 0x000000010b0ba824 */ /* 0x100fe200078e0a07 */
[----:B------:R-:W-:Y:S01]  /*1be0*/  IABS R15, R0 ;  /* 0x00000000000f7213 */ /* 0x000fe20000000000 */
[----:B------:R-:W-:Y:S01]  /*1bf0*/  @!P0 IMAD.IADD R26, R26, 0x1, -R7 ;  /* 0x000000011a1a8824 */ /* 0x000fe200078e0a07 */
[----:B------:R-:W-:Y:S01]  /*1c00*/  ISETP.GE.AND P2, PT, R0, RZ, PT ;  /* 0x000000ff0000720c */ /* 0x000fe20003f46270 */
[----:B------:R-:W-:Y:S01]  /*1c10*/  @!P6 IMAD.MOV R11, RZ, RZ, -R11 ;  /* 0x000000ffff0be224 */ /* 0x000fe200078e0a0b */
[----:B------:R-:W-:Y:S01]  /*1c20*/  ISETP.GT.U32.AND P6, PT, R7, R13, PT ;  /* 0x0000000d0700720c */ /* 0x000fe20003fc4070 */
[----:B------:R-:W-:Y:S01]  /*1c30*/  IMAD.HI.U32 R0, R2, R15, RZ ;  /* 0x0000000f02007227 */ /* 0x000fe200078e00ff */
[----:B------:R-:W-:-:S02]  /*1c40*/  ISETP.GE.AND P0, PT, R5, RZ, PT ;  /* 0x000000ff0500720c */ /* 0x000fc40003f06270 */
[----:B-1----:R-:W-:Y:S01]  /*1c50*/  LOP3.LUT R8, R3, 0x20, RZ, 0xfc, !PT ;  /* 0x0000002003087812 */ /* 0x002fe200078efcff */
[----:B------:R-:W-:Y:S01]  /*1c60*/  @!P5 IMAD.IADD R12, R12, 0x1, -R7 ;  /* 0x000000010c0cd824 */ /* 0x000fe200078e0a07 */
[C---:B------:R-:W-:Y:S01]  /*1c70*/  ISETP.GT.U32.AND P5, PT, R7.reuse, R14, PT ;  /* 0x0000000e0700720c */ /* 0x040fe20003fa4070 */
[----:B------:R-:W-:Y:S02]  /*1c80*/  IMAD.MOV R0, RZ, RZ, -R0 ;  /* 0x000000ffff007224 */ /* 0x000fe400078e0a00 */
[----:B------:R-:W-:Y:S01]  /*1c90*/  @!P3 IMAD.MOV R26, RZ, RZ, -R26 ;  /* 0x000000ffff1ab224 */ /* 0x000fe200078e0a1a */
[----:B------:R-:W-:Y:S01]  /*1ca0*/  ISETP.GE.AND P3, PT, R16, RZ, PT ;  /* 0x000000ff1000720c */ /* 0x000fe20003f66270 */
[----:B------:R-:W-:Y:S01]  /*1cb0*/  IMAD R15, R7, R0, R15 ;  /* 0x00000000070f7224 */ /* 0x000fe200078e020f */
[----:B------:R-:W-:Y:S01]  /*1cc0*/  IABS R16, R16 ;  /* 0x0000001000107213 */ /* 0x000fe20000000000 */
[----:B------:R-:W-:Y:S01]  /*1cd0*/  @!P6 IMAD.IADD R13, R13, 0x1, -R7 ;  /* 0x000000010d0de824 */ /* 0x000fe200078e0a07 */
[----:B------:R-:W-:Y:S01]  /*1ce0*/  STL [R1+0x8ec], R26 ;  /* 0x0008ec1a01007387 */ /* 0x000fe20000100800 */
[----:B------:R-:W-:Y:S01]  /*1cf0*/  IMAD.HI.U32 R6, R2, R17, RZ ;  /* 0x0000001102067227 */ /* 0x000fe200078e00ff */
[----:B------:R-:W-:-:S02]  /*1d00*/  ISETP.GT.U32.AND P6, PT, R7, R15, PT ;  /* 0x0000000f0700720c */ /* 0x000fc40003fc4070 */
[----:B------:R0:W-:Y:S01]  /*1d10*/  STL [R1+0x8f0], R11 ;  /* 0x0008f00b01007387 */ /* 0x0001e20000100800 */
[--C-:B------:R-:W-:Y:S02]  /*1d20*/  @!P5 IMAD.IADD R14, R14, 0x1, -R7.reuse ;  /* 0x000000010e0ed824 */ /* 0x100fe400078e0a07 */
[----:B------:R-:W-:Y:S01]  /*1d30*/  @!P4 IMAD.MOV R12, RZ, RZ, -R12 ;  /* 0x000000ffff0cc224 */ /* 0x000fe200078e0a0c */
[C---:B------:R-:W-:Y:S01]  /*1d40*/  ISETP.GT.U32.AND P4, PT, R7.reuse, R13, PT ;  /* 0x0000000d0700720c */ /* 0x040fe20003f84070 */
[----:B------:R-:W-:Y:S01]  /*1d50*/  IMAD.HI.U32 R20, R2, R16, RZ ;  /* 0x0000001002147227 */ /* 0x000fe200078e00ff */
[----:B------:R-:W-:Y:S02]  /*1d60*/  ISETP.GT.U32.AND P5, PT, R7, R14, PT ;  /* 0x0000000e0700720c */ /* 0x000fe40003fa4070 */
[----:B------:R-:W-:Y:S01]  /*1d70*/  STL [R1+0x8f4], R12 ;  /* 0x0008f40c01007387 */ /* 0x000fe20000100800 */
[----:B------:R-:W-:Y:S01]  /*1d80*/  IMAD.MOV R6, RZ, RZ, -R6 ;  /* 0x000000ffff067224 */ /* 0x000fe200078e0a06 */
[C---:B0-----:R-:W-:Y:S01]  /*1d90*/  LOP3.LUT R11, R3.reuse, 0x10, RZ, 0xfc, !PT ;  /* 0x00000010030b7812 */ /* 0x041fe200078efcff */
[----:B------:R-:W-:Y:S01]  /*1da0*/  IMAD.MOV R20, RZ, RZ, -R20 ;  /* 0x000000ffff147224 */ /* 0x000fe200078e0a14 */
[----:B------:R-:W-:Y:S01]  /*1db0*/  LOP3.LUT R26, R3, 0x4, RZ, 0xfc, !PT ;  /* 0x00000004031a7812 */ /* 0x000fe200078efcff */
[----:B------:R-:W-:-:S02]  /*1dc0*/  @!P6 IMAD.IADD R15, R15, 0x1, -R7 ;  /* 0x000000010f0fe824 */ /* 0x000fc400078e0a07 */
[C---:B------:R-:W-:Y:S02]  /*1dd0*/  IMAD R17, R7.reuse, R6, R17 ;  /* 0x0000000607117224 */ /* 0x040fe400078e0211 */
[C---:B------:R-:W-:Y:S01]  /*1de0*/  IMAD R16, R7.reuse, R20, R16 ;  /* 0x0000001407107224 */ /* 0x040fe200078e0210 */
[C---:B------:R-:W-:Y:S01]  /*1df0*/  ISETP.GT.U32.AND P6, PT, R7.reuse, R15, PT ;  /* 0x0000000f0700720c */ /* 0x040fe20003fc4070 */
[----:B------:R-:W-:Y:S01]  /*1e00*/  @!P5 IMAD.IADD R14, R14, 0x1, -R7 ;  /* 0x000000010e0ed824 */ /* 0x000fe200078e0a07 */
[----:B------:R-:W-:Y:S01]  /*1e10*/  ISETP.GT.U32.AND P5, PT, R7, R17, PT ;  /* 0x000000110700720c */ /* 0x000fe20003fa4070 */
[----:B------:R-:W-:Y:S01]  /*1e20*/  IMAD.HI.U32 R5, R2, R18, RZ ;  /* 0x0000001202057227 */ /* 0x000fe200078e00ff */
[----:B------:R-:W-:-:S03]  /*1e30*/  IABS R20, R25 ;  /* 0x0000001900147213 */ /* 0x000fc60000000000 */
[----:B------:R-:W-:Y:S01]  /*1e40*/  @!P4 IMAD.IADD R13, R13, 0x1, -R7 ;  /* 0x000000010d0dc824 */ /* 0x000fe200078e0a07 */
[----:B------:R-:W-:Y:S01]  /*1e50*/  ISETP.GT.U32.AND P4, PT, R7, R16, PT ;  /* 0x000000100700720c */ /* 0x000fe20003f84070 */
[----:B------:R-:W-:-:S04]  /*1e60*/  IMAD.HI.U32 R0, R2, R19, RZ ;  /* 0x0000001302007227 */ /* 0x000fc800078e00ff */
[----:B------:R-:W-:Y:S02]  /*1e70*/  IMAD.MOV R5, RZ, RZ, -R5 ;  /* 0x000000ffff057224 */ /* 0x000fe400078e0a05 */
[----:B------:R-:W-:Y:S02]  /*1e80*/  IMAD.MOV R0, RZ, RZ, -R0 ;  /* 0x000000ffff007224 */ /* 0x000fe400078e0a00 */
[C---:B------:R-:W-:Y:S02]  /*1e90*/  IMAD R18, R7.reuse, R5, R18 ;  /* 0x0000000507127224 */ /* 0x040fe400078e0212 */
[----:B------:R-:W-:Y:S02]  /*1ea0*/  IMAD R19, R7, R0, R19 ;  /* 0x0000000007137224 */ /* 0x000fe400078e0213 */
[--C-:B------:R-:W-:Y:S01]  /*1eb0*/  @!P6 IMAD.IADD R15, R15, 0x1, -R7.reuse ;  /* 0x000000010f0fe824 */ /* 0x100fe200078e0a07 */
[----:B------:R-:W-:Y:S01]  /*1ec0*/  ISETP.GT.U32.AND P6, PT, R7, R18, PT ;  /* 0x000000120700720c */ /* 0x000fe20003fc4070 */
[--C-:B------:R-:W-:Y:S01]  /*1ed0*/  @!P5 IMAD.IADD R17, R17, 0x1, -R7.reuse ;  /* 0x000000011111d824 */ /* 0x100fe200078e0a07 */
[----:B------:R-:W-:Y:S01]  /*1ee0*/  ISETP.GE.AND P5, PT, R4, RZ, PT ;  /* 0x000000ff0400720c */ /* 0x000fe20003fa6270 */
[----:B------:R-:W-:Y:S01]  /*1ef0*/  @!P4 IMAD.IADD R16, R16, 0x1, -R7 ;  /* 0x000000011010c824 */ /* 0x000fe200078e0a07 */
[C---:B------:R-:W-:Y:S01]  /*1f00*/  ISETP.GT.U32.AND P4, PT, R7.reuse, R19, PT ;  /* 0x000000130700720c */ /* 0x040fe20003f84070 */
[----:B------:R-:W-:Y:S01]  /*1f10*/  @!P1 IMAD.MOV R13, RZ, RZ, -R13 ;  /* 0x000000ffff0d9224 */ /* 0x000fe200078e0a0d */
[----:B------:R-:W-:Y:S01]  /*1f20*/  ISETP.GT.U32.AND P1, PT, R7, R17, PT ;  /* 0x000000110700720c */ /* 0x000fe20003f24070 */
[----:B------:R-:W-:-:S03]  /*1f30*/  IMAD.HI.U32 R5, R2, R21, RZ ;  /* 0x0000001502057227 */ /* 0x000fc600078e00ff */
[----:B------:R-:W-:Y:S01]  /*1f40*/  STL [R1+0x8f8], R13 ;  /* 0x0008f80d01007387 */ /* 0x000fe20000100800 */
[----:B------:R-:W-:Y:S02]  /*1f50*/  IMAD.MOV R5, RZ, RZ, -R5 ;  /* 0x000000ffff057224 */ /* 0x000fe400078e0a05 */
[----:B------:R-:W-:Y:S01]  /*1f60*/  @!P6 IMAD.IADD R18, R18, 0x1, -R7 ;  /* 0x000000011212e824 */ /* 0x000fe200078e0a07 */
[C---:B------:R-:W-:Y:S01]  /*1f70*/  ISETP.GT.U32.AND P6, PT, R7.reuse, R16, PT ;  /* 0x000000100700720c */ /* 0x040fe20003fc4070 */
[----:B------:R-:W-:Y:S02]  /*1f80*/  IMAD R21, R7, R5, R21 ;  /* 0x0000000507157224 */ /* 0x000fe400078e0215 */
[----:B------:R-:W-:-:S04]  /*1f90*/  IMAD.HI.U32 R0, R2, R20, RZ ;  /* 0x0000001402007227 */ /* 0x000fc800078e00ff */
[--C-:B------:R-:W-:Y:S01]  /*1fa0*/  @!P4 IMAD.IADD R19, R19, 0x1, -R7.reuse ;  /* 0x000000011313c824 */ /* 0x100fe200078e0a07 */
[----:B------:R-:W-:Y:S01]  /*1fb0*/  ISETP.GT.U32.AND P4, PT, R7, R18, PT ;  /* 0x000000120700720c */ /* 0x000fe20003f84070 */
[----:B------:R-:W-:Y:S01]  /*1fc0*/  @!P1 IMAD.IADD R17, R17, 0x1, -R7 ;  /* 0x0000000111119824 */ /* 0x000fe200078e0a07 */
[C---:B------:R-:W-:Y:S01]  /*1fd0*/  ISETP.GT.U32.AND P1, PT, R7.reuse, R21, PT ;  /* 0x000000150700720c */ /* 0x040fe20003f24070 */
[----:B------:R-:W-:Y:S02]  /*1fe0*/  IMAD.MOV R0, RZ, RZ, -R0 ;  /* 0x000000ffff007224 */ /* 0x000fe400078e0a00 */
[----:B------:R-:W-:Y:S01]  /*1ff0*/  @!P0 IMAD.MOV R14, RZ, RZ, -R14 ;  /* 0x000000ffff0e8224 */ /* 0x000fe200078e0a0e */
[----:B------:R-:W-:Y:S01]  /*2000*/  ISETP.GT.U32.AND P0, PT, R7, R19, PT ;  /* 0x000000130700720c */ /* 0x000fe20003f04070 */
[----:B------:R-:W-:-:S03]  /*2010*/  IMAD.HI.U32 R4, R2, R22, RZ ;  /* 0x0000001602047227 */ /* 0x000fc600078e00ff */
[----:B------:R-:W-:Y:S01]  /*2020*/  STL [R1+0x8fc], R14 ;  /* 0x0008fc0e01007387 */ /* 0x000fe20000100800 */
[C---:B------:R-:W-:Y:S02]  /*2030*/  IMAD R20, R7.reuse, R0, R20 ;  /* 0x0000000007147224 */ /* 0x040fe400078e0214 */
[----:B------:R-:W-:Y:S01]  /*2040*/  IMAD.MOV R4, RZ, RZ, -R4 ;  /* 0x000000ffff047224 */ /* 0x000fe200078e0a04 */
[----:B------:R0:W-:Y:S01]  /*2050*/  STL [R1+0x3c], R8 ;  /* 0x00003c0801007387 */ /* 0x0001e20000100800 */
[--C-:B------:R-:W-:Y:S01]  /*2060*/  @!P6 IMAD.IADD R16, R16, 0x1, -R7.reuse ;  /* 0x000000011010e824 */ /* 0x100fe200078e0a07 */
[C---:B------:R-:W-:Y:S01]  /*2070*/  ISETP.GT.U32.AND P6, PT, R7.reuse, R20, PT ;  /* 0x000000140700720c */ /* 0x040fe20003fc4070 */
[----:B------:R-:W-:Y:S01]  /*2080*/  IMAD.HI.U32 R0, R2, R23, RZ ;  /* 0x0000001702007227 */ /* 0x000fe200078e00ff */
[----:B------:R1:W-:Y:S03]  /*2090*/  STL [R1+0x38], R10 ;  /* 0x0000380a01007387 */ /* 0x0003e60000100800 */
[--C-:B------:R-:W-:Y:S01]  /*20a0*/  @!P4 IMAD.IADD R18, R18, 0x1, -R7.reuse ;  /* 0x000000011212c824 */ /* 0x100fe200078e0a07 */
[----:B------:R-:W-:Y:S01]  /*20b0*/  ISETP.GE.AND P4, PT, R24, RZ, PT ;  /* 0x000000ff1800720c */ /* 0x000fe20003f86270 */
[----:B------:R-:W-:Y:S01]  /*20c0*/  IMAD R22, R7, R4, R22 ;  /* 0x0000000407167224 */ /* 0x000fe200078e0216 */
[----:B------:R-:W-:Y:S01]  /*20d0*/  IABS R24, R8 ;  /* 0x0000000800187213 */ /* 0x000fe20000000000 */
[--C-:B------:R-:W-:Y:S01]  /*20e0*/  @!P1 IMAD.IADD R21, R21, 0x1, -R7.reuse ;  /* 0x0000000115159824 */ /* 0x100fe200078e0a07 */
[----:B0-----:R-:W-:Y:S01]  /*20f0*/  LOP3.LUT R8, R3, 0x14, RZ, 0xfc, !PT ;  /* 0x0000001403087812 */ /* 0x001fe200078efcff */
[----:B------:R-:W-:Y:S01]  /*2100*/  IMAD.MOV R0, RZ, RZ, -R0 ;  /* 0x000000ffff007224 */ /* 0x000fe200078e0a00 */
[----:B------:R-:W-:Y:S01]  /*2110*/  ISETP.GE.AND P1, PT, R27, RZ, PT ;  /* 0x000000ff1b00720c */ /* 0x000fe20003f26270 */
[----:B------:R-:W-:Y:S01]  /*2120*/  @!P0 IMAD.IADD R19, R19, 0x1, -R7 ;  /* 0x0000000113138824 */ /* 0x000fe200078e0a07 */
[C---:B------:R-:W-:Y:S01]  /*2130*/  ISETP.GT.U32.AND P0, PT, R7.reuse, R22, PT ;  /* 0x000000160700720c */ /* 0x040fe20003f04070 */
[----:B------:R-:W-:Y:S01]  /*2140*/  @!P3 IMAD.MOV R16, RZ, RZ, -R16 ;  /* 0x000000ffff10b224 */ /* 0x000fe200078e0a10 */
[C---:B------:R-:W-:Y:S01]  /*2150*/  ISETP.GT.U32.AND P3, PT, R7.reuse, R21, PT ;  /* 0x000000150700720c */ /* 0x040fe20003f64070 */
[----:B------:R-:W-:Y:S01]  /*2160*/  IMAD R23, R7, R0, R23 ;  /* 0x0000000007177224 */ /* 0x000fe200078e0217 */
[----:B------:R-:W-:Y:S01]  /*2170*/  IABS R0, R10 ;  /* 0x0000000a00007213 */ /* 0x000fe20000000000 */
[----:B------:R-:W-:Y:S01]  /*2180*/  IMAD.HI.U32 R4, R2, R24, RZ ;  /* 0x0000001802047227 */ /* 0x000fe200078e00ff */
[----:B------:R-:W-:-:S02]  /*2190*/  IABS R6, R8 ;  /* 0x0000000800067213 */ /* 0x000fc40000000000 */
[----:B------:R-:W-:Y:S01]  /*21a0*/  LOP3.LUT R27, R3, 0xc, RZ, 0xfc, !PT ;  /* 0x0000000c031b7812 */ /* 0x000fe200078efcff */
[--C-:B------:R-:W-:Y:S01]  /*21b0*/  @!P6 IMAD.IADD R20, R20, 0x1, -R7.reuse ;  /* 0x000000011414e824 */ /* 0x100fe200078e0a07 */
[----:B------:R-:W-:Y:S01]  /*21c0*/  ISETP.GT.U32.AND P6, PT, R7, R23, PT ;  /* 0x000000170700720c */ /* 0x000fe20003fc4070 */
[----:B------:R-:W-:Y:S01]  /*21d0*/  IMAD.MOV R4, RZ, RZ, -R4 ;  /* 0x000000ffff047224 */ /* 0x000fe200078e0a04 */
[----:B-1----:R-:W-:Y:S01]  /*21e0*/  LOP3.LUT R10, R3, 0x8, RZ, 0xfc, !PT ;  /* 0x00000008030a7812 */ /* 0x002fe200078efcff */
[--C-:B------:R-:W-:Y:S01]  /*21f0*/  @!P0 IMAD.IADD R22, R22, 0x1, -R7.reuse ;  /* 0x0000000116168824 */ /* 0x100fe200078e0a07 */
[----:B------:R-:W-:Y:S01]  /*2200*/  ISETP.GE.AND P0, PT, R25, RZ, PT ;  /* 0x000000ff1900720c */ /* 0x000fe20003f06270 */
[----:B------:R-:W-:Y:S02]  /*2210*/  IMAD R24, R7, R4, R24 ;  /* 0x0000000407187224 */ /* 0x000fe400078e0218 */
[----:B------:R-:W-:Y:S02]  /*2220*/  @!P3 IMAD.IADD R21, R21, 0x1, -R7 ;  /* 0x000000011515b824 */ /* 0x000fe400078e0a07 */
[----:B------:R-:W-:Y:S01]  /*2230*/  IMAD.HI.U32 R25, R2, R0, RZ ;  /* 0x0000000002197227 */ /* 0x000fe200078e00ff */
[----:B------:R-:W-:-:S03]  /*2240*/  ISETP.GT.U32.AND P3, PT, R7, R24, PT ;  /* 0x000000180700720c */ /* 0x000fc60003f64070 */
[----:B------:R-:W-:Y:S02]  /*2250*/  @!P6 IMAD.IADD R23, R23, 0x1, -R7 ;  /* 0x000000011717e824 */ /* 0x000fe400078e0a07 */
[----:B------:R-:W-:Y:S02]  /*2260*/  IMAD.MOV R25, RZ, RZ, -R25 ;  /* 0x000000ffff197224 */ /* 0x000fe400078e0a19 */
[----:B------:R-:W-:Y:S01]  /*2270*/  @!P2 IMAD.MOV R15, RZ, RZ, -R15 ;  /* 0x000000ffff0fa224 */ /* 0x000fe200078e0a0f */
[C---:B------:R-:W-:Y:S01]  /*2280*/  ISETP.GT.U32.AND P6, PT, R7.reuse, R23, PT ;  /* 0x000000170700720c */ /* 0x040fe20003fc4070 */
[C---:B------:R-:W-:Y:S01]  /*2290*/  IMAD R25, R7.reuse, R25, R0 ;  /* 0x0000001907197224 */ /* 0x040fe200078e0200 */
[----:B------:R-:W-:Y:S01]  /*22a0*/  ISETP.GT.U32.AND P2, PT, R7, R20, PT ;  /* 0x000000140700720c */ /* 0x000fe20003f44070 */
[----:B------:R-:W-:-:S04]  /*22b0*/  IMAD.HI.U32 R5, R2, R6, RZ ;  /* 0x0000000602057227 */ /* 0x000fc800078e00ff */
[----:B------:R-:W-:Y:S01]  /*22c0*/  @!P3 IMAD.IADD R24, R24, 0x1, -R7 ;  /* 0x000000011818b824 */ /* 0x000fe200078e0a07 */
[C---:B------:R-:W-:Y:S01]  /*22d0*/  ISETP.GT.U32.AND P3, PT, R7.reuse, R25, PT ;  /* 0x000000190700720c */ /* 0x040fe20003f64070 */
[----:B------:R-:W-:Y:S01]  /*22e0*/  @!P5 IMAD.MOV R17, RZ, RZ, -R17 ;  /* 0x000000ffff11d224 */ /* 0x000fe200078e0a11 */
[C---:B------:R-:W-:Y:S01]  /*22f0*/  ISETP.GT.U32.AND P5, PT, R7.reuse, R22, PT ;  /* 0x000000160700720c */ /* 0x040fe20003fa4070 */
[----:B------:R-:W-:Y:S01]  /*2300*/  IMAD.MOV R4, RZ, RZ, -R5 ;  /* 0x000000ffff047224 */ /* 0x000fe200078e0a05 */
[----:B------:R-:W-:Y:S01]  /*2310*/  IABS R5, R10 ;  /* 0x0000000a00057213 */ /* 0x000fe20000000000 */
[----:B------:R-:W-:Y:S01]  /*2320*/  @!P4 IMAD.MOV R18, RZ, RZ, -R18 ;  /* 0x000000ffff12c224 */ /* 0x000fe200078e0a12 */
[----:B------:R-:W-:Y:S01]  /*2330*/  ISETP.GE.AND P4, PT, R28, RZ, PT ;  /* 0x000000ff1c00720c */ /* 0x000fe20003f86270 */
[----:B------:R-:W-:Y:S01]  /*2340*/  IMAD R0, R7, R4, R6 ;  /* 0x0000000407007224 */ /* 0x000fe200078e0206 */
[----:B------:R-:W-:Y:S01]  /*2350*/  IABS R28, R3 ;  /* 0x00000003001c7213 */ /* 0x000fe20000000000 */
[--C-:B------:R-:W-:Y:S01]  /*2360*/  @!P6 IMAD.IADD R23, R23, 0x1, -R7.reuse ;  /* 0x000000011717e824 */ /* 0x100fe200078e0a07 */
[----:B------:R-:W-:Y:S01]  /*2370*/  ISETP.GE.AND P6, PT, R3, RZ, PT ;  /* 0x000000ff0300720c */ /* 0x000fe20003fc6270 */
[--C-:B------:R-:W-:Y:S01]  /*2380*/  @!P2 IMAD.IADD R20, R20, 0x1, -R7.reuse ;  /* 0x000000011414a824 */ /* 0x100fe200078e0a07 */
[----:B------:R-:W-:Y:S01]  /*2390*/  IABS R3, R11 ;  /* 0x0000000b00037213 */ /* 0x000fe20000000000 */
[----:B------:R-:W-:Y:S01]  /*23a0*/  @!P3 IMAD.IADD R25, R25, 0x1, -R7 ;  /* 0x000000011919b824 */ /* 0x000fe200078e0a07 */
[----:B------:R-:W-:Y:S01]  /*23b0*/  IABS R4, R27 ;  /* 0x0000001b00047213 */ /* 0x000fe20000000000 */
[----:B------:R-:W-:Y:S01]  /*23c0*/  IMAD.MOV.U32 R12, RZ, RZ, R28 ;  /* 0x000000ffff0c7224 */ /* 0x000fe200078e001c */
[----:B------:R-:W-:Y:S01]  /*23d0*/  IABS R6, R26 ;  /* 0x0000001a00067213 */ /* 0x000fe20000000000 */
[----:B------:R-:W-:Y:S01]  /*23e0*/  IMAD.HI.U32 R28, R2, R3, RZ ;  /* 0x00000003021c7227 */ /* 0x000fe200078e00ff */
[----:B------:R-:W-:-:S02]  /*23f0*/  ISETP.GT.U32.AND P3, PT, R7, R0, PT ;  /* 0x000000000700720c */ /* 0x000fc40003f64070 */
[----:B------:R-:W-:Y:S01]  /*2400*/  ISETP.GE.AND P2, PT, R29, RZ, PT ;  /* 0x000000ff1d00720c */ /* 0x000fe20003f46270 */
[----:B------:R-:W-:Y:S01]  /*2410*/  @!P5 IMAD.IADD R22, R22, 0x1, -R7 ;  /* 0x000000011616d824 */ /* 0x000fe200078e0a07 */
[----:B------:R-:W-:Y:S01]  /*2420*/  ISETP.GE.AND P5, PT, R9, RZ, PT ;  /* 0x000000ff0900720c */ /* 0x000fe20003fa6270 */
[----:B------:R-:W-:-:S04]  /*2430*/  IMAD.HI.U32 R29, R2, R4, RZ ;  /* 0x00000004021d7227 */ /* 0x000fc800078e00ff */
[----:B------:R-:W-:Y:S01]  /*2440*/  @!P1 IMAD.MOV R19, RZ, RZ, -R19 ;  /* 0x000000ffff139224 */ /* 0x000fe200078e0a13 */
[----:B------:R-:W-:Y:S01]  /*2450*/  ISETP.GT.U32.AND P1, PT, R7, R24, PT ;  /* 0x000000180700720c */ /* 0x000fe20003f24070 */
[----:B------:R-:W-:-:S04]  /*2460*/  IMAD.HI.U32 R14, R2, R5, RZ ;  /* 0x00000005020e7227 */ /* 0x000fc800078e00ff */
[----:B------:R-:W-:Y:S01]  /*2470*/  @!P0 IMAD.MOV R20, RZ, RZ, -R20 ;  /* 0x000000ffff148224 */ /* 0x000fe200078e0a14 */
[----:B------:R-:W-:Y:S01]  /*2480*/  ISETP.GT.U32.AND P0, PT, R7, R25, PT ;  /* 0x000000190700720c */ /* 0x000fe20003f04070 */
[----:B------:R-:W-:-:S04]  /*2490*/  IMAD.HI.U32 R13, R2, R6, RZ ;  /* 0x00000006020d7227 */ /* 0x000fc800078e00ff */
[----:B------:R-:W-:-:S04]  /*24a0*/  IMAD.HI.U32 R9, R2, R12, RZ ;  /* 0x0000000c02097227 */ /* 0x000fc800078e00ff */
[----:B------:R-:W-:Y:S02]  /*24b0*/  IMAD.MOV R2, RZ, RZ, -R28 ;  /* 0x000000ffff027224 */ /* 0x000fe400078e0a1c */
[----:B------:R-:W-:Y:S02]  /*24c0*/  IMAD.MOV R28, RZ, RZ, -R29 ;  /* 0x000000ffff1c7224 */ /* 0x000fe400078e0a1d */
[----:B------:R-:W-:Y:S02]  /*24d0*/  IMAD.MOV R29, RZ, RZ, -R14 ;  /* 0x000000ffff1d7224 */ /* 0x000fe400078e0a0e */
[----:B------:R-:W-:Y:S01]  /*24e0*/  IMAD.MOV R13, RZ, RZ, -R13 ;  /* 0x000000ffff0d7224 */ /* 0x000fe200078e0a0d */
[----:B------:R-:W2:Y:S01]  /*24f0*/  LDL.LU R14, [R1+0x8fc] ;  /* 0x0008fc00010e7983 */ /* 0x000ea20000300800 */
[C---:B------:R-:W-:Y:S02]  /*2500*/  IMAD R2, R7.reuse, R2, R3 ;  /* 0x0000000207027224 */ /* 0x040fe400078e0203 */
[----:B------:R-:W-:-:S02]  /*2510*/  IMAD R3, R7, R28, R4 ;  /* 0x0000001c07037224 */ /* 0x000fc400078e0204 */
[----:B------:R-:W-:Y:S02]  /*2520*/  IMAD.MOV R9, RZ, RZ, -R9 ;  /* 0x000000ffff097224 */ /* 0x000fe400078e0a09 */
[C---:B------:R-:W-:Y:S02]  /*2530*/  IMAD R4, R7.reuse, R29, R5 ;  /* 0x0000001d07047224 */ /* 0x040fe400078e0205 */
[C---:B------:R-:W-:Y:S01]  /*2540*/  IMAD R5, R7.reuse, R13, R6 ;  /* 0x0000000d07057224 */ /* 0x040fe200078e0206 */
[----:B------:R-:W0:Y:S01]  /*2550*/  S2R R29, SR_TID.X ;  /* 0x00000000001d7919 */ /* 0x000e220000002100 */
[----:B------:R-:W-:Y:S02]  /*2560*/  @!P3 IMAD.IADD R0, R0, 0x1, -R7 ;  /* 0x000000010000b824 */ /* 0x000fe400078e0a07 */
[C---:B------:R-:W-:Y:S01]  /*2570*/  IMAD R6, R7.reuse, R9, R12 ;  /* 0x0000000907067224 */ /* 0x040fe200078e020c */
[----:B------:R-:W3:Y:S01]  /*2580*/  LDL.LU R13, [R1+0x8f8] ;  /* 0x0008f800010d7983 */ /* 0x000ee20000300800 */
[----:B------:R-:W-:Y:S01]  /*2590*/  @!P4 IMAD.MOV R21, RZ, RZ, -R21 ;  /* 0x000000ffff15c224 */ /* 0x000fe200078e0a15 */
[C---:B------:R-:W-:Y:S01]  /*25a0*/  ISETP.GT.U32.AND P4, PT, R7.reuse, R0, PT ;  /* 0x000000000700720c */ /* 0x040fe20003f84070 */
[----:B------:R-:W-:Y:S01]  /*25b0*/  @!P2 IMAD.MOV R22, RZ, RZ, -R22 ;  /* 0x000000ffff16a224 */ /* 0x000fe200078e0a16 */
[----:B------:R-:W4:Y:S01]  /*25c0*/  LDL.LU R12, [R1+0x8f4] ;  /* 0x0008f400010c7983 */ /* 0x000f220000300800 */
[----:B------:R-:W-:Y:S01]  /*25d0*/  @!P5 IMAD.MOV R23, RZ, RZ, -R23 ;  /* 0x000000ffff17d224 */ /* 0x000fe200078e0a17 */
[C---:B------:R-:W-:Y:S01]  /*25e0*/  ISETP.GT.U32.AND P3, PT, R7.reuse, R2, PT ;  /* 0x000000020700720c */ /* 0x040fe20003f64070 */
[--C-:B------:R-:W-:Y:S01]  /*25f0*/  @!P1 IMAD.IADD R24, R24, 0x1, -R7.reuse ;  /* 0x0000000118189824 */ /* 0x100fe200078e0a07 */
[----:B------:R-:W2:Y:S01]  /*2600*/  LDL.LU R9, [R1+0x44] ;  /* 0x0000440001097983 */ /* 0x000ea20000300800 */
[----:B------:R-:W-:Y:S01]  /*2610*/  ISETP.GT.U32.AND P2, PT, R7, R3, PT ;  /* 0x000000030700720c */ /* 0x000fe20003f44070 */
[----:B------:R-:W-:Y:S01]  /*2620*/  @!P0 IMAD.IADD R25, R25, 0x1, -R7 ;  /* 0x0000000119198824 */ /* 0x000fe200078e0a07 */
[----:B------:R-:W-:-:S02]  /*2630*/  ISETP.GT.U32.AND P5, PT, R7, R4, PT ;  /* 0x000000040700720c */ /* 0x000fc40003fa4070 */
[----:B------:R-:W-:Y:S02]  /*2640*/  ISETP.GT.U32.AND P1, PT, R7, R5, PT ;  /* 0x000000050700720c */ /* 0x000fe40003f24070 */
[----:B------:R-:W2:Y:S01]  /*2650*/  LDL.LU R7, [R1+0x3c] ;  /* 0x00003c0001077983 */ /* 0x000ea20000300800 */
[----:B0-----:R-:W-:Y:S02]  /*2660*/  SHF.R.S32.HI R28, RZ, 0x6, R29 ;  /* 0x00000006ff1c7819 */ /* 0x001fe4000001141d */
[----:B--2---:R-:W-:Y:S02]  /*2670*/  ISETP.GE.AND P0, PT, R7, RZ, PT ;  /* 0x000000ff0700720c */ /* 0x004fe40003f06270 */
[----:B------:R-:W-:-:S05]  /*2680*/  IABS R7, c[0x0][0x17c] ;  /* 0x00005f0000077a13 */ /* 0x000fca0000000000 */
[--C-:B------:R-:W-:Y:S01]  /*2690*/  @!P4 IMAD.IADD R0, R0, 0x1, -R7.reuse ;  /* 0x000000010000c824 */ /* 0x100fe200078e0a07 */
[----:B------:R-:W-:Y:S01]  /*26a0*/  ISETP.GT.U32.AND P4, PT, R7, R6, PT ;  /* 0x000000060700720c */ /* 0x000fe20003f84070 */
[----:B------:R-:W-:Y:S02]  /*26b0*/  @!P3 IMAD.IADD R2, R2, 0x1, -R7 ;  /* 0x000000010202b824 */ /* 0x000fe400078e0a07 */
[----:B------:R-:W2:Y:S01]  /*26c0*/  LDL.LU R7, [R1+0x38] ;  /* 0x0000380001077983 */ /* 0x000ea20000300800 */
[----:B------:R-:W-:Y:S01]  /*26d0*/  SGXT R28, R28, 0x1 ;  /* 0x000000011c1c781a */ /* 0x000fe20000000200 */
[----:B------:R-:W-:-:S03]  /*26e0*/  IMAD.SHL.U32 R29, R29, 0x2, RZ ;  /* 0x000000021d1d7824 */ /* 0x000fc600078e00ff */
[----:B------:R-:W-:-:S04]  /*26f0*/  LOP3.LUT R28, R28, 0x90, RZ, 0xc0, !PT ;  /* 0x000000901c1c7812 */ /* 0x000fc800078ec0ff */
[--C-:B------:R-:W-:Y:S02]  /*2700*/  LOP3.LUT R28, R28, 0x7e, R29.reuse, 0x78, !PT ;  /* 0x0000007e1c1c7812 */ /* 0x100fe400078e781d */
[----:B------:R-:W-:-:S03]  /*2710*/  LOP3.LUT R9, R9, 0x30, R29, 0x78, !PT ;  /* 0x0000003009097812 */ /* 0x000fc600078e781d */
[----:B------:R0:W-:Y:S01]  /*2720*/  STL [R1+0x8d4], R28 ;  /* 0x0008d41c01007387 */ /* 0x0001e20000100800 */
[----:B--2---:R-:W-:Y:S02]  /*2730*/  ISETP.GE.AND P3, PT, R7, RZ, PT ;  /* 0x000000ff0700720c */ /* 0x004fe40003f66270 */
[----:B------:R-:W-:-:S05]  /*2740*/  IABS R7, c[0x0][0x17c] ;  /* 0x00005f0000077a13 */ /* 0x000fca0000000000 */
[--C-:B------:R-:W-:Y:S01]  /*2750*/  @!P2 IMAD.IADD R3, R3, 0x1, -R7.reuse ;  /* 0x000000010303a824 */ /* 0x100fe200078e0a07 */
[----:B------:R-:W-:Y:S01]  /*2760*/  ISETP.GT.U32.AND P2, PT, R7, R2, PT ;  /* 0x000000020700720c */ /* 0x000fe20003f44070 */
[----:B------:R-:W-:-:S03]  /*2770*/  @!P5 IMAD.IADD R4, R4, 0x1, -R7 ;  /* 0x000000010404d824 */ /* 0x000fc600078e0a07 */
[----:B------:R-:W-:Y:S01]  /*2780*/  ISETP.GT.U32.AND P5, PT, R7, R3, PT ;  /* 0x000000030700720c */ /* 0x000fe20003fa4070 */
[----:B------:R-:W-:Y:S01]  /*2790*/  @!P3 IMAD.MOV R25, RZ, RZ, -R25 ;  /* 0x000000ffff19b224 */ /* 0x000fe200078e0a19 */
[----:B------:R-:W-:Y:S02]  /*27a0*/  ISETP.GE.AND P3, PT, R8, RZ, PT ;  /* 0x000000ff0800720c */ /* 0x000fe40003f66270 */
[----:B------:R-:W2:Y:S05]  /*27b0*/  LDL.LU R8, [R1+0x24] ;  /* 0x0000240001087983 */ /* 0x000eaa0000300800 */
[----:B------:R-:W-:Y:S01]  /*27c0*/  @!P2 IMAD.IADD R2, R2, 0x1, -R7 ;  /* 0x000000010202a824 */ /* 0x000fe200078e0a07 */
[----:B------:R-:W-:-:S02]  /*27d0*/  ISETP.GE.AND P2, PT, R11, RZ, PT ;  /* 0x000000ff0b00720c */ /* 0x000fc40003f46270 */
[----:B------:R-:W2:Y:S01]  /*27e0*/  LDL.LU R11, [R1+0x8f0] ;  /* 0x0008f000010b7983 */ /* 0x000ea20000300800 */
[--C-:B------:R-:W-:Y:S01]  /*27f0*/  @!P5 IMAD.IADD R3, R3, 0x1, -R7.reuse ;  /* 0x000000010303d824 */ /* 0x100fe200078e0a07 */
[----:B------:R-:W-:Y:S02]  /*2800*/  ISETP.GE.AND P5, PT, R27, RZ, PT ;  /* 0x000000ff1b00720c */ /* 0x000fe40003fa6270 */
[----:B------:R-:W2:Y:S04]  /*2810*/  LDL.LU R27, [R1+0x20] ;  /* 0x00002000011b7983 */ /* 0x000ea80000300800 */
[----:B------:R-:W2:Y:S04]  /*2820*/  LDL.LU R29, [R1+0x48] ;  /* 0x00004800011d7983 */ /* 0x000ea80000300800 */
[----:B0-----:R-:W0:Y:S01]  /*2830*/  S2R R28, SR_TID.X ;  /* 0x00000000001c7919 */ /* 0x001e220000002100 */
[----:B------:R-:W-:Y:S01]  /*2840*/  @!P1 IMAD.IADD R5, R5, 0x1, -R7 ;  /* 0x0000000105059824 */ /* 0x000fe200078e0a07 */
[----:B------:R-:W-:Y:S01]  /*2850*/  ISETP.GT.U32.AND P1, PT, R7, R4, PT ;  /* 0x000000040700720c */ /* 0x000fe20003f24070 */
[----:B------:R-:W-:-:S03]  /*2860*/  @!P0 IMAD.MOV R24, RZ, RZ, -R24 ;  /* 0x000000ffff188224 */ /* 0x000fc600078e0a18 */
[----:B------:R-:W-:Y:S01]  /*2870*/  ISETP.GT.U32.AND P0, PT, R7, R5, PT ;  /* 0x000000050700720c */ /* 0x000fe20003f04070 */
[----:B------:R-:W-:-:S05]  /*2880*/  @!P4 IMAD.IADD R6, R6, 0x1, -R7 ;  /* 0x000000010606c824 */ /* 0x000fca00078e0a07 */
[----:B------:R-:W-:-:S03]  /*2890*/  ISETP.GT.U32.AND P4, PT, R7, R6, PT ;  /* 0x000000060700720c */ /* 0x000fc60003f84070 */
[----:B------:R-:W-:Y:S01]  /*28a0*/  @!P1 IMAD.IADD R4, R4, 0x1, -R7 ;  /* 0x0000000104049824 */ /* 0x000fe200078e0a07 */
[----:B------:R-:W-:-:S03]  /*28b0*/  ISETP.GE.AND P1, PT, R10, RZ, PT ;  /* 0x000000ff0a00720c */ /* 0x000fc60003f26270 */
[----:B------:R-:W-:Y:S02]  /*28c0*/  @!P0 IMAD.IADD R5, R5, 0x1, -R7 ;  /* 0x0000000105058824 */ /* 0x000fe400078e0a07 */
[C---:B0-----:R-:W-:Y:S02]  /*28d0*/  IMAD.SHL.U32 R7, R28.reuse, 0x10, RZ ;  /* 0x000000101c077824 */ /* 0x041fe400078e00ff */
[----:B------:R-:W-:-:S03]  /*28e0*/  IMAD.SHL.U32 R10, R28, 0x100, RZ ;  /* 0x000001001c0a7824 */ /* 0x000fc600078e00ff */
[----:B------:R-:W-:Y:S02]  /*28f0*/  LOP3.LUT R7, R7, 0x200, RZ, 0xc0, !PT ;  /* 0x0000020007077812 */ /* 0x000fe400078ec0ff */
[----:B------:R-:W-:Y:S02]  /*2900*/  ISETP.GE.AND P0, PT, R26, RZ, PT ;  /* 0x000000ff1a00720c */ /* 0x000fe40003f06270 */
[----:B------:R-:W3:Y:S01]  /*2910*/  LDL.LU R26, [R1+0x8ec] ;  /* 0x0008ec00011a7983 */ /* 0x000ee20000300800 */
[----:B------:R-:W-:Y:S01]  /*2920*/  IMAD.IADD R7, R7, 0x1, R9 ;  /* 0x0000000107077824 */ /* 0x000fe200078e0209 */
[----:B--2---:R-:W-:Y:S02]  /*2930*/  LOP3.LUT R29, R29, 0x1000, R10, 0xf8, !PT ;  /* 0x000010001d1d7812 */ /* 0x004fe400078ef80a */
[----:B------:R-:W2:Y:S04]  /*2940*/  LDL.LU R10, [R1+0x8e8] ;  /* 0x0008e800010a7983 */ /* 0x000ea80000300800 */
[----:B------:R0:W-:Y:S04]  /*2950*/  STL [R1+0x8d8], R29 ;  /* 0x0008d81d01007387 */ /* 0x0001e80000100800 */
[----:B0-----:R-:W3:Y:S04]  /*2960*/  LDL.LU R29, [R1] ;  /* 0x00000000011d7983 */ /* 0x001ee80000300800 */
[----:B------:R-:W3:Y:S04]  /*2970*/  LDL.LU R9, [R1+0x8e4] ;  /* 0x0008e40001097983 */ /* 0x000ee80000300800 */
[----:B------:R0:W-:Y:S02]  /*2980*/  STL [R1+0x474], R7 ;  /* 0x0004740701007387 */ /* 0x0001e40000100800 */
[----:B0-----:R-:W-:-:S05]  /*2990*/  IABS R7, c[0x0][0x17c] ;  /* 0x00005f0000077a13 */ /* 0x001fca0000000000 */
[----:B------:R-:W-:Y:S01]  /*29a0*/  @!P4 IMAD.IADD R6, R6, 0x1, -R7 ;  /* 0x000000010606c824 */ /* 0x000fe200078e0a07 */
[----:B------:R-:W-:Y:S02]  /*29b0*/  ISETP.NE.AND P4, PT, RZ, c[0x0][0x17c], PT ;  /* 0x00005f00ff007a0c */ /* 0x000fe40003f85270 */
[----:B------:R-:W-:-:S04]  /*29c0*/  LOP3.LUT R7, RZ, c[0x0][0x17c], RZ, 0x33, !PT ;  /* 0x00005f00ff077a12 */ /* 0x000fc800078e33ff */
[----:B------:R-:W-:-:S05]  /*29d0*/  SEL R8, R7, R8, !P4 ;  /* 0x0000000807087207 */ /* 0x000fca0006000000 */
[----:B------:R0:W-:Y:S04]  /*29e0*/  STL [R1+0x48], R8 ;  /* 0x0000480801007387 */ /* 0x0001e80000100800 */
[----:B0-----:R-:W4:Y:S01]  /*29f0*/  LDL.LU R8, [R1+0x8e0] ;  /* 0x0008e00001087983 */ /* 0x001f220000300800 */
[C---:B------:R-:W-:Y:S02]  /*2a00*/  SEL R27, R7.reuse, R27, !P4 ;  /* 0x0000001b071b7207 */ /* 0x040fe40006000000 */
[C---:B--2---:R-:W-:Y:S02]  /*2a10*/  SEL R10, R7.reuse, R10, !P4 ;  /* 0x0000000a070a7207 */ /* 0x044fe40006000000 */
[C---:B---3--:R-:W-:Y:S02]  /*2a20*/  SEL R9, R7.reuse, R9, !P4 ;  /* 0x0000000907097207 */ /* 0x048fe40006000000 */
[----:B----4-:R-:W-:-:S05]  /*2a30*/  SEL R8, R7, R8, !P4 ;  /* 0x0000000807087207 */ /* 0x010fca0006000000 */
[----:B------:R0:W-:Y:S04]  /*2a40*/  STL [R1+0x44], R8 ;  /* 0x0000440801007387 */ /* 0x0001e80000100800 */
[----:B0-----:R-:W2:Y:S04]  /*2a50*/  LDL.LU R8, [R1+0x4] ;  /* 0x0000040001087983 */ /* 0x001ea80000300800 */
[----:B------:R0:W-:Y:S04]  /*2a60*/  STL [R1+0x40], R9 ;  /* 0x0000400901007387 */ /* 0x0001e80000100800 */
[----:B0-----:R-:W3:Y:S04]  /*2a70*/  LDL.LU R9, [R1+0x14] ;  /* 0x0000140001097983 */ /* 0x001ee80000300800 */
[----:B------:R0:W-:Y:S04]  /*2a80*/  STL [R1+0x3c], R10 ;  /* 0x00003c0a01007387 */ /* 0x0001e80000100800 */
[----:B0-----:R-:W4:Y:S04]  /*2a90*/  LDL.LU R10, [R1+0x1c] ;  /* 0x00001c00010a7983 */ /* 0x001f280000300800 */
[----:B------:R0:W-:Y:S04]  /*2aa0*/  STL [R1+0x38], R27 ;  /* 0x0000381b01007387 */ /* 0x0001e80000100800 */
[----:B0-----:R-:W2:Y:S01]  /*2ab0*/  LDL.LU R27, [R1+0x8dc] ;  /* 0x0008dc00011b7983 */ /* 0x001ea20000300800 */
[C---:B------:R-:W-:Y:S01]  /*2ac0*/  SEL R15, R7.reuse, R15, !P4 ;  /* 0x0000000f070f7207 */ /* 0x040fe20006000000 */
[----:B------:R-:W-:Y:S01]  /*2ad0*/  @!P3 IMAD.MOV R0, RZ, RZ, -R0 ;  /* 0x000000ffff00b224 */ /* 0x000fe200078e0a00 */
[----:B------:R-:W-:-:S02]  /*2ae0*/  SEL R16, R7, R16, !P4 ;  /* 0x0000001007107207 */ /* 0x000fc40006000000 */
[----:B------:R-:W-:Y:S02]  /*2af0*/  LOP3.LUT R28, R28, 0x7f, RZ, 0xc0, !PT ;  /* 0x0000007f1c1c7812 */ /* 0x000fe400078ec0ff */
[----:B----4-:R-:W-:-:S05]  /*2b00*/  SEL R10, R7, R10, !P4 ;  /* 0x0000000a070a7207 */ /* 0x010fca0006000000 */
[----:B------:R3:W-:Y:S02]  /*2b10*/  STL [R1+0x34], R10 ;  /* 0x0000340a01007387 */ /* 0x0007e40000100800 */
[C---:B---3--:R-:W-:Y:S02]  /*2b20*/  SEL R10, R7.reuse, R9, !P4 ;  /* 0x00000009070a7207 */ /* 0x048fe40006000000 */
[C---:B--2---:R-:W-:Y:S02]  /*2b30*/  SEL R9, R7.reuse, R8, !P4 ;  /* 0x0000000807097207 */ /* 0x044fe40006000000 */
[C---:B------:R-:W-:Y:S01]  /*2b40*/  SEL R8, R7.reuse, R29, !P4 ;  /* 0x0000001d07087207 */ /* 0x040fe20006000000 */
[----:B------:R0:W-:Y:S04]  /*2b50*/  STL [R1+0x30], R10 ;  /* 0x0000300a01007387 */ /* 0x0001e80000100800 */
[----:B------:R1:W-:Y:S04]  /*2b60*/  STL [R1+0x2c], R9 ;  /* 0x00002c0901007387 */ /* 0x0003e80000100800 */
[----:B------:R2:W-:Y:S01]  /*2b70*/  STL [R1+0x28], R8 ;  /* 0x0000280801007387 */ /* 0x0005e20000100800 */
[----:B0-----:R-:W-:-:S02]  /*2b80*/  SEL R10, R7, R27, !P4 ;  /* 0x0000001b070a7207 */ /* 0x001fc40006000000 */
[----:B-1----:R-:W-:-:S03]  /*2b90*/  SEL R9, R7, R26, !P4 ;  /* 0x0000001a07097207 */ /* 0x002fc60006000000 */
[----:B------:R0:W-:Y:S01]  /*2ba0*/  STL [R1+0x24], R10 ;  /* 0x0000240a01007387 */ /* 0x0001e20000100800 */
[----:B--2---:R-:W-:-:S03]  /*2bb0*/  SEL R8, R7, R11, !P4 ;  /* 0x0000000b07087207 */ /* 0x004fc60006000000 */
[----:B------:R1:W-:Y:S04]  /*2bc0*/  STL [R1+0x20], R9 ;  /* 0x0000200901007387 */ /* 0x0003e80000100800 */
[----:B------:R2:W-:Y:S01]  /*2bd0*/  STL [R1+0x1c], R8 ;  /* 0x00001c0801007387 */ /* 0x0005e20000100800 */
[C---:B0-----:R-:W-:Y:S02]  /*2be0*/  SEL R10, R7.reuse, R12, !P4 ;  /* 0x0000000c070a7207 */ /* 0x041fe40006000000 */
[----:B-1----:R-:W-:-:S03]  /*2bf0*/  SEL R9, R7, R13, !P4 ;  /* 0x0000000d07097207 */ /* 0x002fc60006000000 */
[----:B------:R-:W-:Y:S01]  /*2c00*/  STL [R1+0x18], R10 ;  /* 0x0000180a01007387 */ /* 0x000fe20000100800 */
[----:B--2---:R-:W-:-:S03]  /*2c10*/  SEL R8, R7, R14, !P4 ;  /* 0x0000000e07087207 */ /* 0x004fc60006000000 */
[----:B------:R-:W-:Y:S04]  /*2c20*/  STL [R1+0x14], R9 ;  /* 0x0000140901007387 */ /* 0x000fe80000100800 */
[----:B------:R-:W-:Y:S04]  /*2c30*/  STL [R1+0x8cc], R15 ;  /* 0x0008cc0f01007387 */ /* 0x000fe80000100800 */
[----:B------:R0:W-:Y:S04]  /*2c40*/  STL [R1+0x10], R8 ;  /* 0x0000100801007387 */ /* 0x0001e80000100800 */
[----:B------:R1:W-:Y:S01]  /*2c50*/  STL [R1+0x8d0], R16 ;  /* 0x0008d01001007387 */ /* 0x0003e20000100800 */
[----:B0-----:R-:W-:Y:S01]  /*2c60*/  SEL R8, R7, R0, !P4 ;  /* 0x0000000007087207 */ /* 0x001fe20006000000 */
[----:B------:R-:W-:-:S05]  /*2c70*/  IMAD.MOV.U32 R0, RZ, RZ, c[0x0][0x180] ;  /* 0x00006000ff007624 */ /* 0x000fca00078e00ff */
[----:B------:R-:W-:Y:S04]  /*2c80*/  STL [R1+0x888], R0 ;  /* 0x0008880001007387 */ /* 0x000fe80000100800 */
[----:B------:R-:W-:Y:S04]  /*2c90*/  STL [R1+0x1d0], RZ ;  /* 0x0001d0ff01007387 */ /* 0x000fe80000100800 */
        /* <DEDUP_REMOVED lines=213> */
[----:B------:R-:W-:Y:S01]  /*39f0*/  STL [R1+0x2d8], RZ ;  /* 0x0002d8ff01007387 */ /* 0x000fe20000100800 */
[----:B------:R-:W-:-:S03]  /*3a00*/  SEL R14, R7, R20, !P4 ;  /* 0x00000014070e7207 */ /* 0x000fc60006000000 */
[----:B------:R-:W-:Y:S01]  /*3a10*/  STL [R1+0x2dc], RZ ;  /* 0x0002dcff01007387 */ /* 0x000fe20000100800 */
[----:B------:R-:W-:-:S03]  /*3a20*/  SEL R13, R7, R21, !P4 ;  /* 0x00000015070d7207 */ /* 0x000fc60006000000 */
[----:B------:R-:W-:Y:S01]  /*3a30*/  STL [R1+0x2c0], RZ ;  /* 0x0002c0ff01007387 */ /* 0x000fe20000100800 */
[----:B------:R-:W-:-:S03]  /*3a40*/  CS2R R20, SRZ ;  /* 0x0000000000147805 */ /* 0x000fc6000001ff00 */
[----:B------:R-:W-:Y:S01]  /*3a50*/  STL [R1+0x2c4], RZ ;  /* 0x0002c4ff01007387 */ /* 0x000fe20000100800 */
[----:B------:R-:W-:-:S03]  /*3a60*/  SEL R12, R7, R22, !P4 ;  /* 0x00000016070c7207 */ /* 0x000fc60006000000 */
[----:B------:R-:W-:Y:S01]  /*3a70*/  STL [R1+0x2c8], RZ ;  /* 0x0002c8ff01007387 */ /* 0x000fe20000100800 */
[----:B------:R-:W-:-:S03]  /*3a80*/  SEL R11, R7, R23, !P4 ;  /* 0x00000017070b7207 */ /* 0x000fc60006000000 */
[----:B------:R-:W-:Y:S01]  /*3a90*/  STL [R1+0x2cc], RZ ;  /* 0x0002ccff01007387 */ /* 0x000fe20000100800 */
[----:B------:R-:W-:-:S03]  /*3aa0*/  CS2R R22, SRZ ;  /* 0x0000000000167805 */ /* 0x000fc6000001ff00 */
[----:B------:R-:W-:Y:S04]  /*3ab0*/  STL [R1+0x1e0], RZ ;  /* 0x0001e0ff01007387 */ /* 0x000fe80000100800 */
[----:B------:R-:W-:Y:S04]  /*3ac0*/  STL [R1+0x1e4], RZ ;  /* 0x0001e4ff01007387 */ /* 0x000fe80000100800 */
[----:B------:R-:W-:Y:S04]  /*3ad0*/  STL [R1+0x1e8], RZ ;  /* 0x0001e8ff01007387 */ /* 0x000fe80000100800 */
[----:B------:R-:W-:Y:S04]  /*3ae0*/  STL [R1+0x1ec], RZ ;  /* 0x0001ecff01007387 */ /* 0x000fe80000100800 */
[----:B------:R0:W-:Y:S04]  /*3af0*/  STL [R1+0x88c], R20 ;  /* 0x00088c1401007387 */ /* 0x0001e80000100800 */
[----:B------:R-:W-:Y:S04]  /*3b00*/  STL [R1+0x890], R21 ;  /* 0x0008901501007387 */ /* 0x000fe80000100800 */
[----:B------:R-:W-:Y:S04]  /*3b10*/  STL [R1+0x894], R22 ;  /* 0x0008941601007387 */ /* 0x000fe80000100800 */
[----:B------:R2:W-:Y:S04]  /*3b20*/  STL [R1+0x898], R23 ;  /* 0x0008981701007387 */ /* 0x0005e80000100800 */
        /* <DEDUP_REMOVED lines=21> */
[----:B------:R-:W-:-:S03]  /*3c80*/  CS2R R26, SRZ ;  /* 0x00000000001a7805 */ /* 0x000fc6000001ff00 */
[----:B------:R-:W-:Y:S04]  /*3c90*/  STL [R1+0xb8], RZ ;  /* 0x0000b8ff01007387 */ /* 0x000fe80000100800 */
[----:B------:R-:W-:Y:S01]  /*3ca0*/  STL [R1+0xbc], RZ ;  /* 0x0000bcff01007387 */ /* 0x000fe20000100800 */
[----:B------:R-:W-:-:S03]  /*3cb0*/  @!P2 IMAD.MOV R2, RZ, RZ, -R2 ;  /* 0x000000ffff02a224 */ /* 0x000fc600078e0a02 */
[----:B------:R-:W-:Y:S01]  /*3cc0*/  STL [R1], RZ ;  /* 0x000000ff01007387 */ /* 0x000fe20000100800 */
[----:B------:R-:W-:-:S03]  /*3cd0*/  @!P5 IMAD.MOV R3, RZ, RZ, -R3 ;  /* 0x000000ffff03d224 */ /* 0x000fc600078e0a03 */
[----:B------:R-:W-:Y:S01]  /*3ce0*/  STL [R1+0x4], RZ ;  /* 0x000004ff01007387 */ /* 0x000fe20000100800 */
[----:B------:R-:W-:Y:S02]  /*3cf0*/  @!P1 IMAD.MOV R4, RZ, RZ, -R4 ;  /* 0x000000ffff049224 */ /* 0x000fe400078e0a04 */
[----:B------:R-:W-:Y:S01]  /*3d00*/  @!P0 IMAD.MOV R5, RZ, RZ, -R5 ;  /* 0x000000ffff058224 */ /* 0x000fe200078e0a05 */
[----:B------:R-:W-:Y:S01]  /*3d10*/  STL [R1+0x8], RZ ;  /* 0x000008ff01007387 */ /* 0x000fe20000100800 */
[----:B------:R-:W-:Y:S02]  /*3d20*/  @!P6 IMAD.MOV R6, RZ, RZ, -R6 ;  /* 0x000000ffff06e224 */ /* 0x000fe400078e0a06 */
[----:B------:R-:W-:Y:S01]  /*3d30*/  IMAD.SHL.U32 R28, R28, 0x2, RZ ;  /* 0x000000021c1c7824 */ /* 0x000fe200078e00ff */
[----:B------:R-:W-:Y:S04]  /*3d40*/  STL [R1+0xc], RZ ;  /* 0x00000cff01007387 */ /* 0x000fe80000100800 */
[----:B------:R3:W-:Y:S01]  /*3d50*/  STL [R1+0x89c], R24 ;  /* 0x00089c1801007387 */ /* 0x0007e20000100800 */
[----:B------:R-:W-:-:S03]  /*3d60*/  SEL R17, R7, R17, !P4 ;  /* 0x0000001107117207 */ /* 0x000fc60006000000 */
[----:B------:R-:W-:Y:S01]  /*3d70*/  STL [R1+0x8a0], R25 ;  /* 0x0008a01901007387 */ /* 0x000fe20000100800 */
[----:B------:R-:W-:-:S03]  /*3d80*/  SEL R18, R7, R18, !P4 ;  /* 0x0000001207127207 */ /* 0x000fc60006000000 */
[----:B------:R-:W-:Y:S01]  /*3d90*/  STL [R1+0x8a4], R26 ;  /* 0x0008a41a01007387 */ /* 0x000fe20000100800 */
[C---:B------:R-:W-:Y:S02]  /*3da0*/  SEL R19, R7.reuse, R19, !P4 ;  /* 0x0000001307137207 */ /* 0x040fe40006000000 */
[C---:B------:R-:W-:Y:S01]  /*3db0*/  SEL R2, R7.reuse, R2, !P4 ;  /* 0x0000000207027207 */ /* 0x040fe20006000000 */
[----:B------:R2:W-:Y:S01]  /*3dc0*/  STL [R1+0x8a8], R27 ;  /* 0x0008a81b01007387 */ /* 0x0005e20000100800 */
[C---:B------:R-:W-:Y:S02]  /*3dd0*/  SEL R3, R7.reuse, R3, !P4 ;  /* 0x0000000307037207 */ /* 0x040fe40006000000 */
[C---:B------:R-:W-:Y:S01]  /*3de0*/  SEL R4, R7.reuse, R4, !P4 ;  /* 0x0000000407047207 */ /* 0x040fe20006000000 */
[----:B-1----:R-:W4:Y:S01]  /*3df0*/  LDL.LU R16, [R1+0x4c] ;  /* 0x00004c0001107983 */ /* 0x002f220000300800 */
[C---:B------:R-:W-:Y:S02]  /*3e00*/  SEL R5, R7.reuse, R5, !P4 ;  /* 0x0000000507057207 */ /* 0x040fe40006000000 */
[----:B------:R-:W-:Y:S01]  /*3e10*/  SEL R6, R7, R6, !P4 ;  /* 0x0000000607067207 */ /* 0x000fe20006000000 */
[----:B0-----:R-:W4:Y:S01]  /*3e20*/  LDL.LU R20, [R1+0x54] ;  /* 0x0000540001147983 */ /* 0x001f220000300800 */
[----:B------:R-:W-:-:S02]  /*3e30*/  LOP3.LUT R7, R28, 0x20, RZ, 0x3c, !PT ;  /* 0x000000201c077812 */ /* 0x000fc400078e3cff */
[C---:B--2---:R-:W-:Y:S01]  /*3e40*/  LOP3.LUT R23, R28.reuse, 0x10, RZ, 0x3c, !PT ;  /* 0x000000101c177812 */ /* 0x044fe200078e3cff */
[----:B------:R-:W2:Y:S01]  /*3e50*/  LDL.LU R0, [R1+0x50] ;  /* 0x0000500001007983 */ /* 0x000ea20000300800 */
[C---:B------:R-:W-:Y:S02]  /*3e60*/  LOP3.LUT R23, R28.reuse, 0x30, RZ, 0x3c, !PT ;  /* 0x000000301c177812 */ /* 0x040fe400078e3cff */
[C---:B---3--:R-:W-:Y:S01]  /*3e70*/  LOP3.LUT R24, R28.reuse, 0x40, RZ, 0x3c, !PT ;  /* 0x000000401c187812 */ /* 0x048fe200078e3cff */
[----:B------:R-:W3:Y:S01]  /*3e80*/  LDL.LU R15, [R1+0x48] ;  /* 0x00004800010f7983 */ /* 0x000ee20000300800 */
[----:B------:R-:W-:-:S03]  /*3e90*/  LOP3.LUT R23, R28, 0x50, RZ, 0x3c, !PT ;  /* 0x000000501c177812 */ /* 0x000fc600078e3cff */
[----:B------:R-:W3:Y:S01]  /*3ea0*/  LDL.LU R27, [R1+0x44] ;  /* 0x00004400011b7983 */ /* 0x000ee20000300800 */
[----:B------:R-:W-:-:S03]  /*3eb0*/  LOP3.LUT R29, R28, 0x60, RZ, 0x3c, !PT ;  /* 0x000000601c1d7812 */ /* 0x000fc600078e3cff */
[----:B------:R-:W3:Y:S01]  /*3ec0*/  LDL.LU R22, [R1+0x40] ;  /* 0x0000400001167983 */ /* 0x000ee20000300800 */
[----:B------:R-:W-:-:S03]  /*3ed0*/  LOP3.LUT R28, R28, 0x70, RZ, 0x3c, !PT ;  /* 0x000000701c1c7812 */ /* 0x000fc600078e3cff */
[----:B------:R-:W3:Y:S04]  /*3ee0*/  LDL.LU R21, [R1+0x3c] ;  /* 0x00003c0001157983 */ /* 0x000ee80000300800 */
[----:B------:R-:W3:Y:S04]  /*3ef0*/  LDL.LU R7, [R1+0x38] ;  /* 0x0000380001077983 */ /* 0x000ee80000300800 */
[----:B------:R-:W3:Y:S04]  /*3f00*/  LDL.LU R26, [R1+0x1c] ;  /* 0x00001c00011a7983 */ /* 0x000ee80000300800 */
[----:B------:R-:W3:Y:S04]  /*3f10*/  LDL.LU R25, [R1+0x18] ;  /* 0x0000180001197983 */ /* 0x000ee80000300800 */
[----:B------:R-:W3:Y:S04]  /*3f20*/  LDL.LU R24, [R1+0x14] ;  /* 0x0000140001187983 */ /* 0x000ee80000300800 */
[----:B------:R-:W3:Y:S04]  /*3f30*/  LDL.LU R23, [R1+0x10] ;  /* 0x0000100001177983 */ /* 0x000ee80000300800 */
[----:B------:R-:W3:Y:S04]  /*3f40*/  LDL.LU R29, [R1+0x8d8] ;  /* 0x0008d800011d7983 */ /* 0x000ee80000300800 */
[----:B------:R-:W3:Y:S01]  /*3f50*/  LDL.LU R28, [R1+0x8d4] ;  /* 0x0008d400011c7983 */ /* 0x000ee20000300800 */
[----:B----4-:R-:W-:-:S05]  /*3f60*/  SHF.R.S32.HI R16, RZ, 0x5, R16 ;  /* 0x00000005ff107819 */ /* 0x010fca0000011410 */
[----:B------:R0:W-:Y:S01]  /*3f70*/  STL [R1+0x7f4], R16 ;  /* 0x0007f41001007387 */ /* 0x0001e20000100800 */
[----:B------:R-:W-:Y:S02]  /*3f80*/  IMAD R20, R20, c[0x0][0x184], RZ ;  /* 0x0000610014147a24 */ /* 0x000fe400078e02ff */
[----:B--2---:R-:W-:Y:S02]  /*3f90*/  IMAD R0, R0, c[0x0][0x184], RZ ;  /* 0x0000610000007a24 */ /* 0x004fe400078e02ff */
[----:B---3--:R-:W-:Y:S02]  /*3fa0*/  IMAD R15, R15, c[0x0][0x190], RZ ;  /* 0x000064000f0f7a24 */ /* 0x008fe400078e02ff */
[----:B------:R-:W-:Y:S02]  /*3fb0*/  IMAD R27, R27, c[0x0][0x190], RZ ;  /* 0x000064001b1b7a24 */ /* 0x000fe400078e02ff */
[----:B------:R-:W-:Y:S02]  /*3fc0*/  IMAD R22, R22, c[0x0][0x190], RZ ;  /* 0x0000640016167a24 */ /* 0x000fe400078e02ff */
[----:B------:R-:W-:Y:S01]  /*3fd0*/  IMAD R21, R21, c[0x0][0x190], RZ ;  /* 0x0000640015157a24 */ /* 0x000fe200078e02ff */
[----:B0-----:R-:W-:-:S02]  /*3fe0*/  LOP3.LUT R16, R28, 0x20, RZ, 0x3c, !PT ;  /* 0x000000201c107812 */ /* 0x001fc400078e3cff */
[----:B------:R-:W-:Y:S01]  /*3ff0*/  LOP3.LUT R16, R29, 0x40, RZ, 0x3c, !PT ;  /* 0x000000401d107812 */ /* 0x000fe200078e3cff */
[----:B------:R0:W-:Y:S04]  /*4000*/  STL [R1+0x8ac], R28 ;  /* 0x0008ac1c01007387 */ /* 0x0001e80000100800 */
[----:B0-----:R-:W2:Y:S04]  /*4010*/  LDL.LU R28, [R1+0x20] ;  /* 0x00002000011c7983 */ /* 0x001ea80000300800 */
[----:B------:R-:W3:Y:S04]  /*4020*/  LDL.LU R16, [R1+0x8d0] ;  /* 0x0008d00001107983 */ /* 0x000ee80000300800 */
[----:B------:R0:W-:Y:S04]  /*4030*/  STL [R1+0x8b0], R29 ;  /* 0x0008b01d01007387 */ /* 0x0001e80000100800 */
[----:B0-----:R-:W4:Y:S04]  /*4040*/  LDL.LU R29, [R1+0x24] ;  /* 0x00002400011d7983 */ /* 0x001f280000300800 */
[----:B------:R0:W-:Y:S04]  /*4050*/  STL [R1+0x8b4], R20 ;  /* 0x0008b41401007387 */ /* 0x0001e80000100800 */
[----:B0-----:R-:W3:Y:S04]  /*4060*/  LDL.LU R20, [R1+0x28] ;  /* 0x0000280001147983 */ /* 0x001ee80000300800 */
        /* <DEDUP_REMOVED lines=9> */
[----:B0-----:R-:W3:Y:S01]  /*4100*/  LDL.LU R21, [R1+0x34] ;  /* 0x0000340001157983 */ /* 0x001ee20000300800 */
[----:B------:R-:W-:-:S02]  /*4110*/  IMAD R7, R7, c[0x0][0x190], RZ ;  /* 0x0000640007077a24 */ /* 0x000fc400078e02ff */
[----:B--2---:R-:W-:-:S05]  /*4120*/  IMAD R28, R28, c[0x0][0x190], RZ ;  /* 0x000064001c1c7a24 */ /* 0x004fca00078e02ff */
[----:B------:R0:W-:Y:S01]  /*4130*/  STL [R1+0x8c8], R28 ;  /* 0x0008c81c01007387 */ /* 0x0001e20000100800 */
[----:B----4-:R-:W-:Y:S02]  /*4140*/  IMAD R29, R29, c[0x0][0x190], RZ ;  /* 0x000064001d1d7a24 */ /* 0x010fe400078e02ff */
[----:B---3--:R-:W-:Y:S02]  /*4150*/  IMAD R20, R20, c[0x0][0x190], RZ ;  /* 0x0000640014147a24 */ /* 0x008fe400078e02ff */
[----:B------:R-:W-:Y:S01]  /*4160*/  IMAD R0, R0, c[0x0][0x190], RZ ;  /* 0x0000640000007a24 */ /* 0x000fe200078e02ff */
[----:B0-----:R-:W-:-:S05]  /*4170*/  LEA R28, P4, R27, c[0x0][0x168], 0x1 ;  /* 0x00005a001b1c7a11 */ /* 0x001fca00078808ff */
[----:B------:R0:W-:Y:S02]  /*4180*/  STL [R1+0x85c], R28 ;  /* 0x00085c1c01007387 */ /* 0x0001e40000100800 */
[----:B0-----:R-:W-:Y:S01]  /*4190*/  LEA R28, P3, R7, c[0x0][0x168], 0x1 ;  /* 0x00005a00071c7a11 */ /* 0x001fe200078608ff */
[----:B------:R-:W-:-:S04]  /*41a0*/  IMAD R22, R22, c[0x0][0x190], RZ ;  /* 0x0000640016167a24 */ /* 0x000fc800078e02ff */
[----:B------:R0:W-:Y:S01]  /*41b0*/  STL [R1+0x854], R28 ;  /* 0x0008541c01007387 */ /* 0x0001e20000100800 */
[----:B------:R-:W-:-:S05]  /*41c0*/  IMAD R21, R21, c[0x0][0x190], RZ ;  /* 0x0000640015157a24 */ /* 0x000fca00078e02ff */
[----:B0-----:R-:W-:-:S05]  /*41d0*/  LEA R28, P2, R21, c[0x0][0x168], 0x1 ;  /* 0x00005a00151c7a11 */ /* 0x001fca00078408ff */
[----:B------:R0:W-:Y:S02]  /*41e0*/  STL [R1+0x84c], R28 ;  /* 0x00084c1c01007387 */ /* 0x0001e40000100800 */
[----:B0-----:R-:W-:-:S05]  /*41f0*/  LEA R28, P1, R22, c[0x0][0x168], 0x1 ;  /* 0x00005a00161c7a11 */ /* 0x001fca00078208ff */
[----:B------:R0:W-:Y:S02]  /*4200*/  STL [R1+0x844], R28 ;  /* 0x0008441c01007387 */ /* 0x0001e40000100800 */
[----:B0-----:R-:W-:-:S05]  /*4210*/  LEA R28, P0, R0, c[0x0][0x168], 0x1 ;  /* 0x00005a00001c7a11 */ /* 0x001fca00078008ff */
[----:B------:R0:W-:Y:S02]  /*4220*/  STL [R1+0x83c], R28 ;  /* 0x00083c1c01007387 */ /* 0x0001e40000100800 */
[----:B0-----:R-:W-:-:S05]  /*4230*/  LEA R28, P6, R20, c[0x0][0x168], 0x1 ;  /* 0x00005a00141c7a11 */ /* 0x001fca00078c08ff */
[----:B------:R0:W-:Y:S02]  /*4240*/  STL [R1+0x834], R28 ;  /* 0x0008341c01007387 */ /* 0x0001e40000100800 */
[----:B0-----:R-:W-:-:S05]  /*4250*/  LEA R28, P5, R29, c[0x0][0x168], 0x1 ;  /* 0x00005a001d1c7a11 */ /* 0x001fca00078a08ff */
[----:B------:R0:W-:Y:S04]  /*4260*/  STL [R1+0x82c], R28 ;  /* 0x00082c1c01007387 */ /* 0x0001e80000100800 */
[----:B0-----:R-:W2:Y:S01]  /*4270*/  LDL.LU R28, [R1+0x8c8] ;  /* 0x0008c800011c7983 */ /* 0x001ea20000300800 */
[----:B------:R-:W-:-:S05]  /*4280*/  LEA.HI.X.SX32 R27, R27, c[0x0][0x16c], 0x1, P4 ;  /* 0x00005b001b1b7a11 */ /* 0x000fca00020f0eff */
[----:B------:R2:W-:Y:S02]  /*4290*/  STL [R1+0x858], R27 ;  /* 0x0008581b01007387 */ /* 0x0005e40000100800 */
[----:B--2---:R-:W-:-:S05]  /*42a0*/  LEA R27, P4, R28, c[0x0][0x168], 0x1 ;  /* 0x00005a001c1b7a11 */ /* 0x004fca00078808ff */
[----:B------:R0:W-:Y:S04]  /*42b0*/  STL [R1+0x824], R27 ;  /* 0x0008241b01007387 */ /* 0x0001e80000100800 */
[----:B0-----:R-:W2:Y:S01]  /*42c0*/  LDL.LU R27, [R1+0x8c4] ;  /* 0x0008c400011b7983 */ /* 0x001ea20000300800 */
[----:B------:R-:W-:-:S05]  /*42d0*/  LEA.HI.X.SX32 R7, R7, c[0x0][0x16c], 0x1, P3 ;  /* 0x00005b0007077a11 */ /* 0x000fca00018f0eff */
[----:B------:R2:W-:Y:S01]  /*42e0*/  STL [R1+0x850], R7 ;  /* 0x0008500701007387 */ /* 0x0005e20000100800 */
[----:B------:R-:W-:Y:S02]  /*42f0*/  IMAD R26, R26, c[0x0][0x190], RZ ;  /* 0x000064001a1a7a24 */ /* 0x000fe400078e02ff */
[----:B------:R-:W-:Y:S02]  /*4300*/  IMAD R25, R25, c[0x0][0x190], RZ ;  /* 0x0000640019197a24 */ /* 0x000fe400078e02ff */
[----:B------:R-:W-:Y:S02]  /*4310*/  IMAD R24, R24, c[0x0][0x190], RZ ;  /* 0x0000640018187a24 */ /* 0x000fe400078e02ff */
[----:B------:R-:W-:Y:S02]  /*4320*/  IMAD R23, R23, c[0x0][0x190], RZ ;  /* 0x0000640017177a24 */ /* 0x000fe400078e02ff */
[----:B------:R-:W-:Y:S01]  /*4330*/  IMAD R15, R15, c[0x0][0x190], RZ ;  /* 0x000064000f0f7a24 */ /* 0x000fe200078e02ff */
[----:B--2---:R-:W-:-:S05]  /*4340*/  LEA R7, P3, R27, c[0x0][0x168], 0x1 ;  /* 0x00005a001b077a11 */ /* 0x004fca00078608ff */
[----:B------:R0:W-:Y:S02]  /*4350*/  STL [R1+0x81c], R7 ;  /* 0x00081c0701007387 */ /* 0x0001e40000100800 */
[----:B0-----:R-:W-:Y:S02]  /*4360*/  LEA.HI.X.SX32 R7, R21, c[0x0][0x16c], 0x1, P2 ;  /* 0x00005b0015077a11 */ /* 0x001fe400010f0eff */
[----:B------:R-:W2:Y:S04]  /*4370*/  LDL.LU R21, [R1+0x8c0] ;  /* 0x0008c00001157983 */ /* 0x000ea80000300800 */
[----:B------:R0:W-:Y:S02]  /*4380*/  STL [R1+0x848], R7 ;  /* 0x0008480701007387 */ /* 0x0001e40000100800 */
[----:B0-----:R-:W-:-:S05]  /*4390*/  LEA R7, P2, R26, c[0x0][0x168], 0x1 ;  /* 0x00005a001a077a11 */ /* 0x001fca00078408ff */
[----:B------:R0:W-:Y:S02]  /*43a0*/  STL [R1+0x814], R7 ;  /* 0x0008140701007387 */ /* 0x0001e40000100800 */
[----:B0-----:R-:W-:Y:S02]  /*43b0*/  LEA.HI.X.SX32 R7, R22, c[0x0][0x16c], 0x1, P1 ;  /* 0x00005b0016077a11 */ /* 0x001fe400008f0eff */
[----:B------:R-:W3:Y:S04]  /*43c0*/  LDL.LU R22, [R1+0x8bc] ;  /* 0x0008bc0001167983 */ /* 0x000ee80000300800 */
[----:B------:R0:W-:Y:S02]  /*43d0*/  STL [R1+0x840], R7 ;  /* 0x0008400701007387 */ /* 0x0001e40000100800 */
[----:B0-----:R-:W-:-:S05]  /*43e0*/  LEA R7, P1, R25, c[0x0][0x168], 0x1 ;  /* 0x00005a0019077a11 */ /* 0x001fca00078208ff */
[----:B------:R0:W-:Y:S02]  /*43f0*/  STL [R1+0x80c], R7 ;  /* 0x00080c0701007387 */ /* 0x0001e40000100800 */
[----:B0-----:R-:W-:Y:S02]  /*4400*/  LEA.HI.X.SX32 R7, R0, c[0x0][0x16c], 0x1, P0 ;  /* 0x00005b0000077a11 */ /* 0x001fe400000f0eff */
[----:B------:R-:W4:Y:S04]  /*4410*/  LDL.LU R0, [R1+0x8b8] ;  /* 0x0008b80001007983 */ /* 0x000f280000300800 */
[----:B------:R0:W-:Y:S02]  /*4420*/  STL [R1+0x838], R7 ;  /* 0x0008380701007387 */ /* 0x0001e40000100800 */
[----:B0-----:R-:W-:-:S05]  /*4430*/  LEA R7, P0, R24, c[0x0][0x168], 0x1 ;  /* 0x00005a0018077a11 */ /* 0x001fca00078008ff */
[----:B------:R0:W-:Y:S02]  /*4440*/  STL [R1+0x804], R7 ;  /* 0x0008040701007387 */ /* 0x0001e40000100800 */
[----:B0-----:R-:W-:Y:S02]  /*4450*/  LEA.HI.X.SX32 R7, R20, c[0x0][0x16c], 0x1, P6 ;  /* 0x00005b0014077a11 */ /* 0x001fe400030f0eff */
[----:B------:R-:W2:Y:S04]  /*4460*/  LDL.LU R20, [R1+0x8b4] ;  /* 0x0008b40001147983 */ /* 0x000ea80000300800 */
[----:B------:R0:W-:Y:S02]  /*4470*/  STL [R1+0x830], R7 ;  /* 0x0008300701007387 */ /* 0x0001e40000100800 */
[----:B0-----:R-:W-:-:S05]  /*4480*/  LEA R7, P6, R23, c[0x0][0x168], 0x1 ;  /* 0x00005a0017077a11 */ /* 0x001fca00078c08ff */
[----:B------:R0:W-:Y:S02]  /*4490*/  STL [R1+0x7fc], R7 ;  /* 0x0007fc0701007387 */ /* 0x0001e40000100800 */
[----:B0-----:R-:W-:Y:S02]  /*44a0*/  LEA.HI.X.SX32 R7, R29, c[0x0][0x16c], 0x1, P5 ;  /* 0x00005b001d077a11 */ /* 0x001fe400028f0eff */
[----:B------:R0:W5:Y:S04]  /*44b0*/  LDL.LU R29, [R1+0x8b0] ;  /* 0x0008b000011d7983 */ /* 0x0001680000300800 */
[----:B------:R1:W-:Y:S01]  /*44c0*/  STL [R1+0x828], R7 ;  /* 0x0008280701007387 */ /* 0x0003e20000100800 */
[----:B------:R-:W-:Y:S01]  /*44d0*/  IMAD R16, R16, c[0x0][0x190], RZ ;  /* 0x0000640010107a24 */ /* 0x000fe200078e02ff */
[----:B-1----:R-:W-:-:S05]  /*44e0*/  LEA R7, P5, R15, c[0x0][0x168], 0x1 ;  /* 0x00005a000f077a11 */ /* 0x002fca00078a08ff */
[----:B------:R1:W-:Y:S02]  /*44f0*/  STL [R1+0x7f0], R7 ;  /* 0x0007f00701007387 */ /* 0x0003e40000100800 */
[----:B-1----:R-:W-:Y:S02]  /*4500*/  LEA.HI.X.SX32 R7, R28, c[0x0][0x16c], 0x1, P4 ;  /* 0x00005b001c077a11 */ /* 0x002fe400020f0eff */
[----:B------:R0:W5:Y:S04]  /*4510*/  LDL.LU R28, [R1+0x8ac] ;  /* 0x0008ac00011c7983 */ /* 0x0001680000300800 */
[----:B------:R1:W-:Y:S01]  /*4520*/  STL [R1+0x820], R7 ;  /* 0x0008200701007387 */ /* 0x0003e20000100800 */
[----:B------:R-:W-:Y:S01]  /*4530*/  IMAD R17, R17, c[0x0][0x190], RZ ;  /* 0x0000640011117a24 */ /* 0x000fe200078e02ff */
[----:B-1----:R-:W-:-:S05]  /*4540*/  LEA R7, P4, R16, c[0x0][0x168], 0x1 ;  /* 0x00005a0010077a11 */ /* 0x002fca00078808ff */
[----:B------:R1:W-:Y:S02]  /*4550*/  STL [R1+0x504], R7 ;  /* 0x0005040701007387 */ /* 0x0003e40000100800 */
[----:B-1----:R-:W-:Y:S02]  /*4560*/  LEA.HI.X.SX32 R7, R27, c[0x0][0x16c], 0x1, P3 ;  /* 0x00005b001b077a11 */ /* 0x002fe400018f0eff */
[----:B------:R0:W5:Y:S04]  /*4570*/  LDL.LU R27, [R1+0x8a8] ;  /* 0x0008a800011b7983 */ /* 0x0001680000300800 */
[----:B------:R1:W-:Y:S02]  /*4580*/  STL [R1+0x818], R7 ;  /* 0x0008180701007387 */ /* 0x0003e40000100800 */
[----:B-1----:R-:W-:-:S05]  /*4590*/  LEA R7, P3, R17, c[0x0][0x168], 0x1 ;  /* 0x00005a0011077a11 */ /* 0x002fca00078608ff */
[----:B------:R1:W-:Y:S02]  /*45a0*/  STL [R1+0x4fc], R7 ;  /* 0x0004fc0701007387 */ /* 0x0003e40000100800 */
[----:B-1----:R-:W-:Y:S02]  /*45b0*/  LEA.HI.X.SX32 R7, R26, c[0x0][0x16c], 0x1, P2 ;  /* 0x00005b001a077a11 */ /* 0x002fe400010f0eff */
[----:B------:R0:W5:Y:S04]  /*45c0*/  LDL.LU R26, [R1+0x8a4] ;  /* 0x0008a400011a7983 */ /* 0x0001680000300800 */
[----:B------:R3:W-:Y:S01]  /*45d0*/  STL [R1+0x810], R7 ;  /* 0x0008100701007387 */ /* 0x0007e20000100800 */
[----:B------:R-:W-:Y:S02]  /*45e0*/  IMAD R18, R18, c[0x0][0x190], RZ ;  /* 0x0000640012127a24 */ /* 0x000fe400078e02ff */
[----:B------:R-:W-:-:S02]  /*45f0*/  IMAD R19, R19, c[0x0][0x190], RZ ;  /* 0x0000640013137a24 */ /* 0x000fc400078e02ff */
[----:B------:R-:W-:Y:S02]  /*4600*/  IMAD R14, R14, c[0x0][0x190], RZ ;  /* 0x000064000e0e7a24 */ /* 0x000fe400078e02ff */
[----:B------:R-:W-:Y:S01]  /*4610*/  IMAD R13, R13, c[0x0][0x190], RZ ;  /* 0x000064000d0d7a24 */ /* 0x000fe200078e02ff */
[----:B------:R-:W-:Y:S01]  /*4620*/  LEA.HI.X.SX32 R15, R15, c[0x0][0x16c], 0x1, P5 ;  /* 0x00005b000f0f7a11 */ /* 0x000fe200028f0eff */
[----:B------:R-:W-:Y:S02]  /*4630*/  IMAD R12, R12, c[0x0][0x190], RZ ;  /* 0x000064000c0c7a24 */ /* 0x000fe400078e02ff */
[----:B------:R-:W-:Y:S02]  /*4640*/  IMAD R11, R11, c[0x0][0x190], RZ ;  /* 0x000064000b0b7a24 */ /* 0x000fe400078e02ff */
[----:B------:R-:W-:Y:S02]  /*4650*/  IMAD R10, R10, c[0x0][0x190], RZ ;  /* 0x000064000a0a7a24 */ /* 0x000fe400078e02ff */
[----:B------:R-:W-:-:S02]  /*4660*/  IMAD R9, R9, c[0x0][0x190], RZ ;  /* 0x0000640009097a24 */ /* 0x000fc400078e02ff */
[----:B------:R-:W-:Y:S02]  /*4670*/  IMAD R8, R8, c[0x0][0x190], RZ ;  /* 0x0000640008087a24 */ /* 0x000fe400078e02ff */
[----:B------:R-:W-:Y:S02]  /*4680*/  IMAD R2, R2, c[0x0][0x190], RZ ;  /* 0x0000640002027a24 */ /* 0x000fe400078e02ff */
[----:B------:R-:W-:Y:S02]  /*4690*/  IMAD R3, R3, c[0x0][0x190], RZ ;  /* 0x0000640003037a24 */ /* 0x000fe400078e02ff */
[----:B------:R-:W-:Y:S02]  /*46a0*/  IMAD R4, R4, c[0x0][0x190], RZ ;  /* 0x0000640004047a24 */ /* 0x000fe400078e02ff */
[----:B------:R-:W-:Y:S01]  /*46b0*/  IMAD R5, R5, c[0x0][0x190], RZ ;  /* 0x0000640005057a24 */ /* 0x000fe200078e02ff */
[----:B---3--:R-:W-:-:S05]  /*46c0*/  LEA R7, P2, R22, c[0x0][0x168], 0x1 ;  /* 0x00005a0016077a11 */ /* 0x008fca00078408ff */
        /* <DEDUP_REMOVED lines=15> */
[----:B------:R1:W-:Y:S04]  /*47c0*/  STL [R1+0x4dc], R7 ;  /* 0x0004dc0701007387 */ /* 0x0003e80000100800 */
[----:B------:R3:W-:Y:S01]  /*47d0*/  STL [R1+0x7ec], R15 ;  /* 0x0007ec0f01007387 */ /* 0x0007e20000100800 */
[----:B-1----:R-:W-:Y:S02]  /*47e0*/  LEA R7, P5, R13, c[0x0][0x168], 0x1 ;  /* 0x00005a000d077a11 */ /* 0x002fe400078a08ff */
[----:B---3--:R-:W-:-:S03]  /*47f0*/  LEA.HI.X.SX32 R15, R16, c[0x0][0x16c], 0x1, P4 ;  /* 0x00005b00100f7a11 */ /* 0x008fc600020f0eff */
[----:B------:R1:W-:Y:S01]  /*4800*/  STL [R1+0x4d4], R7 ;  /* 0x0004d40701007387 */ /* 0x0003e20000100800 */
[----:B------:R-:W-:-:S03]  /*4810*/  LEA.HI.X.SX32 R16, R17, c[0x0][0x16c], 0x1, P3 ;  /* 0x00005b0011107a11 */ /* 0x000fc600018f0eff */
[----:B------:R3:W-:Y:S01]  /*4820*/  STL [R1+0x500], R15 ;  /* 0x0005000f01007387 */ /* 0x0007e20000100800 */
[----:B-1----:R-:W-:Y:S02]  /*4830*/  LEA R7, P4, R12, c[0x0][0x168], 0x1 ;  /* 0x00005a000c077a11 */ /* 0x002fe400078808ff */
[----:B---3--:R-:W-:-:S03]  /*4840*/  LEA R15, P3, R11, c[0x0][0x168], 0x1 ;  /* 0x00005a000b0f7a11 */ /* 0x008fc600078608ff */
[----:B------:R1:W-:Y:S04]  /*4850*/  STL [R1+0x4cc], R7 ;  /* 0x0004cc0701007387 */ /* 0x0003e80000100800 */
[----:B------:R3:W-:Y:S01]  /*4860*/  STL [R1+0x4f8], R16 ;  /* 0x0004f81001007387 */ /* 0x0007e20000100800 */
[----:B-1----:R-:W-:-:S03]  /*4870*/  LEA.HI.X.SX32 R7, R22, c[0x0][0x16c], 0x1, P2 ;  /* 0x00005b0016077a11 */ /* 0x002fc600010f0eff */
[----:B------:R0:W5:Y:S01]  /*4880*/  LDL.LU R22, [R1+0x894] ;  /* 0x0008940001167983 */ /* 0x0001620000300800 */
[----:B---3--:R-:W-:-:S03]  /*4890*/  LEA R16, P2, R10, c[0x0][0x168], 0x1 ;  /* 0x00005a000a107a11 */ /* 0x008fc600078408ff */
[----:B------:R1:W-:Y:S04]  /*48a0*/  STL [R1+0x4c4], R15 ;  /* 0x0004c40f01007387 */ /* 0x0003e80000100800 */
[----:B------:R2:W-:Y:S01]  /*48b0*/  STL [R1+0x4f0], R7 ;  /* 0x0004f00701007387 */ /* 0x0005e20000100800 */
[----:B-1----:R-:W-:-:S03]  /*48c0*/  LEA.HI.X.SX32 R15, R18, c[0x0][0x16c], 0x1, P1 ;  /* 0x00005b00120f7a11 */ /* 0x002fc600008f0eff */
[----:B------:R1:W-:Y:S01]  /*48d0*/  STL [R1+0x4bc], R16 ;  /* 0x0004bc1001007387 */ /* 0x0003e20000100800 */
[----:B--2---:R-:W-:-:S03]  /*48e0*/  LEA R7, P1, R21, c[0x0][0x168], 0x1 ;  /* 0x00005a0015077a11 */ /* 0x004fc600078208ff */
[----:B------:R2:W-:Y:S04]  /*48f0*/  STL [R1+0x4e8], R15 ;  /* 0x0004e80f01007387 */ /* 0x0005e80000100800 */
[----:B------:R3:W-:Y:S01]  /*4900*/  STL [R1+0x4b4], R7 ;  /* 0x0004b40701007387 */ /* 0x0007e20000100800 */
[----:B-1----:R-:W-:Y:S02]  /*4910*/  LEA.HI.X.SX32 R16, R19, c[0x0][0x16c], 0x1, P0 ;  /* 0x00005b0013107a11 */ /* 0x002fe400000f0eff */
[----:B--2---:R-:W-:-:S03]  /*4920*/  LEA R15, P0, R9, c[0x0][0x168], 0x1 ;  /* 0x00005a00090f7a11 */ /* 0x004fc600078008ff */
[----:B------:R-:W-:Y:S01]  /*4930*/  STL [R1+0x4e0], R16 ;  /* 0x0004e01001007387 */ /* 0x000fe20000100800 */
[----:B---3--:R-:W-:-:S03]  /*4940*/  LEA.HI.X.SX32 R7, R14, c[0x0][0x16c], 0x1, P6 ;  /* 0x00005b000e077a11 */ /* 0x008fc600030f0eff */
[----:B------:R-:W-:Y:S01]  /*4950*/  STL [R1+0x49c], R15 ;  /* 0x00049c0f01007387 */ /* 0x000fe20000100800 */
[----:B------:R-:W-:Y:S02]  /*4960*/  LEA R14, P6, R8, c[0x0][0x168], 0x1 ;  /* 0x00005a00080e7a11 */ /* 0x000fe400078c08ff */
[----:B------:R-:W-:Y:S01]  /*4970*/  LEA.HI.X.SX32 R13, R13, c[0x0][0x16c], 0x1, P5 ;  /* 0x00005b000d0d7a11 */ /* 0x000fe200028f0eff */
[----:B------:R1:W-:Y:S01]  /*4980*/  STL [R1+0x4d8], R7 ;  /* 0x0004d80701007387 */ /* 0x0003e20000100800 */
[----:B------:R-:W-:-:S03]  /*4990*/  LEA.HI.X.SX32 R12, R12, c[0x0][0x16c], 0x1, P4 ;  /* 0x00005b000c0c7a11 */ /* 0x000fc600020f0eff */
[----:B------:R-:W-:Y:S01]  /*49a0*/  STL [R1+0x494], R14 ;  /* 0x0004940e01007387 */ /* 0x000fe20000100800 */
[----:B-1----:R-:W-:-:S03]  /*49b0*/  LEA R7, P5, R2, c[0x0][0x168], 0x1 ;  /* 0x00005a0002077a11 */ /* 0x002fc600078a08ff */
[----:B------:R1:W-:Y:S04]  /*49c0*/  STL [R1+0x4d0], R13 ;  /* 0x0004d00d01007387 */ /* 0x0003e80000100800 */
[----:B------:R2:W-:Y:S01]  /*49d0*/  STL [R1+0x34], R7 ;  /* 0x0000340701007387 */ /* 0x0005e20000100800 */
[----:B-1----:R-:W-:-:S03]  /*49e0*/  LEA R13, P4, R3, c[0x0][0x168], 0x1 ;  /* 0x00005a00030d7a11 */ /* 0x002fc600078808ff */
[----:B------:R1:W-:Y:S01]  /*49f0*/  STL [R1+0x4c8], R12 ;  /* 0x0004c80c01007387 */ /* 0x0003e20000100800 */
[----:B--2---:R-:W-:-:S03]  /*4a00*/  LEA.HI.X.SX32 R7, R11, c[0x0][0x16c], 0x1, P3 ;  /* 0x00005b000b077a11 */ /* 0x004fc600018f0eff */
[----:B------:R-:W-:Y:S01]  /*4a10*/  STL [R1+0x2c], R13 ;  /* 0x00002c0d01007387 */ /* 0x000fe20000100800 */
[----:B------:R-:W-:Y:S01]  /*4a20*/  LEA.HI.X.SX32 R11, R10, c[0x0][0x16c], 0x1, P2 ;  /* 0x00005b000a0b7a11 */ /* 0x000fe200010f0eff */
[----:B------:R-:W-:Y:S02]  /*4a30*/  IMAD R6, R6, c[0x0][0x190], RZ ;  /* 0x0000640006067a24 */ /* 0x000fe400078e02ff */
[----:B------:R2:W-:Y:S01]  /*4a40*/  STL [R1+0x4c0], R7 ;  /* 0x0004c00701007387 */ /* 0x0005e20000100800 */
[----:B-1----:R-:W-:Y:S02]  /*4a50*/  LEA R12, P3, R4, c[0x0][0x168], 0x1 ;  /* 0x00005a00040c7a11 */ /* 0x002fe400078608ff */
[----:B------:R-:W-:-:S03]  /*4a60*/  LEA.HI.X.SX32 R10, R21, c[0x0][0x16c], 0x1, P1 ;  /* 0x00005b00150a7a11 */ /* 0x000fc600008f0eff */
[----:B------:R1:W-:Y:S01]  /*4a70*/  STL [R1+0x24], R12 ;  /* 0x0000240c01007387 */ /* 0x0003e20000100800 */
[----:B--2---:R-:W-:-:S03]  /*4a80*/  LEA R7, P2, R5, c[0x0][0x168], 0x1 ;  /* 0x00005a0005077a11 */ /* 0x004fc600078408ff */
[----:B------:R-:W-:Y:S04]  /*4a90*/  STL [R1+0x4b8], R11 ;  /* 0x0004b80b01007387 */ /* 0x000fe80000100800 */
[----:B------:R0:W5:Y:S04]  /*4aa0*/  LDL.LU R21, [R1+0x890] ;  /* 0x0008900001157983 */ /* 0x0001680000300800 */
[----:B------:R2:W-:Y:S01]  /*4ab0*/  STL [R1+0x1c], R7 ;  /* 0x00001c0701007387 */ /* 0x0005e20000100800 */
[----:B-1----:R-:W-:Y:S01]  /*4ac0*/  IMAD.WIDE R12, R20, 0x2, RZ ;  /* 0x00000002140c7825 */ /* 0x002fe200078e02ff */
[----:B------:R-:W-:-:S02]  /*4ad0*/  LEA.HI.X.SX32 R9, R9, c[0x0][0x16c], 0x1, P0 ;  /* 0x00005b0009097a11 */ /* 0x000fc400000f0eff */
[----:B------:R4:W-:Y:S04]  /*4ae0*/  STL [R1+0x4b0], R10 ;  /* 0x0004b00a01007387 */ /* 0x0009e80000100800 */
[----:B------:R0:W5:Y:S01]  /*4af0*/  LDL.LU R20, [R1+0x88c] ;  /* 0x00088c0001147983 */ /* 0x0001620000300800 */
[----:B--2---:R-:W-:Y:S02]  /*4b00*/  LEA R7, P1, R6, c[0x0][0x168], 0x1 ;  /* 0x00005a0006077a11 */ /* 0x004fe400078208ff */
[----:B------:R-:W-:-:S03]  /*4b10*/  LEA.HI.X.SX32 R2, R2, c[0x0][0x16c], 0x1, P5 ;  /* 0x00005b0002027a11 */ /* 0x000fc600028f0eff */
[----:B------:R1:W-:Y:S01]  /*4b20*/  STL [R1+0x14], R7 ;  /* 0x0000140701007387 */ /* 0x0003e20000100800 */
[----:B----4-:R-:W-:-:S03]  /*4b30*/  IMAD.WIDE R10, R0, 0x2, RZ ;  /* 0x00000002000a7825 */ /* 0x010fc600078e02ff */
[----:B------:R0:W5:Y:S01]  /*4b40*/  LDL.LU R0, [R1+0x888] ;  /* 0x0008880001007983 */ /* 0x0001620000300800 */
[----:B-1----:R-:W-:-:S03]  /*4b50*/  LEA.HI.X.SX32 R7, R8, c[0x0][0x16c], 0x1, P6 ;  /* 0x00005b0008077a11 */ /* 0x002fc600030f0eff */
[----:B------:R-:W-:Y:S04]  /*4b60*/  STL.64 [R1+0x4a8], R12 ;  /* 0x0004a80c01007387 */ /* 0x000fe80000100a00 */
[----:B------:R-:W-:Y:S04]  /*4b70*/  STL [R1+0x498], R9 ;  /* 0x0004980901007387 */ /* 0x000fe80000100800 */
[----:B------:R1:W-:Y:S04]  /*4b80*/  STL [R1+0x38], R7 ;  /* 0x0000380701007387 */ /* 0x0003e80000100800 */
[----:B------:R-:W-:Y:S04]  /*4b90*/  STL.64 [R1+0x4a0], R10 ;  /* 0x0004a00a01007387 */ /* 0x000fe80000100a00 */
[----:B------:R2:W-:Y:S01]  /*4ba0*/  STL [R1+0x30], R2 ;  /* 0x0000300201007387 */ /* 0x0005e20000100800 */
[----:B-1----:R-:W-:Y:S01]  /*4bb0*/  LEA.HI.X.SX32 R7, R3, c[0x0][0x16c], 0x1, P4 ;  /* 0x00005b0003077a11 */ /* 0x002fe200020f0eff */
[----:B------:R-:W-:Y:S01]  /*4bc0*/  IMAD.MOV.U32 R15, RZ, RZ, c[0x0][0x188] ;  /* 0x00006200ff0f7624 */ /* 0x000fe200078e00ff */
[----:B------:R-:W-:-:S02]  /*4bd0*/  LEA.HI.X.SX32 R3, R5, c[0x0][0x16c], 0x1, P2 ;  /* 0x00005b0005037a11 */ /* 0x000fc400010f0eff */
[----:B--2---:R-:W-:Y:S01]  /*4be0*/  LEA.HI.X.SX32 R2, R4, c[0x0][0x16c], 0x1, P3 ;  /* 0x00005b0004027a11 */ /* 0x004fe200018f0eff */
[----:B------:R1:W-:Y:S04]  /*4bf0*/  STL [R1+0x28], R7 ;  /* 0x0000280701007387 */ /* 0x0003e80000100800 */
[----:B------:R2:W-:Y:S01]  /*4c00*/  STL [R1+0x20], R2 ;  /* 0x0000200201007387 */ /* 0x0005e20000100800 */
[----:B-1----:R-:W-:Y:S01]  /*4c10*/  IMAD R7, R15, 0x1f, RZ ;  /* 0x0000001f0f077824 */ /* 0x002fe200078e02ff */
[----:B--2---:R-:W-:Y:S02]  /*4c20*/  LEA.HI.X.SX32 R2, R6, c[0x0][0x16c], 0x1, P1 ;  /* 0x00005b0006027a11 */ /* 0x004fe400008f0eff */
[----:B------:R-:W-:Y:S01]  /*4c30*/  STL [R1+0x18], R3 ;  /* 0x0000180301007387 */ /* 0x000fe20000100800 */
[----:B------:R-:W-:-:S03]  /*4c40*/  IMAD.WIDE R8, R7, 0x2, R12 ;  /* 0x0000000207087825 */ /* 0x000fc600078e020c */
[----:B------:R1:W-:Y:S01]  /*4c50*/  STL [R1+0x10], R2 ;  /* 0x0000100201007387 */ /* 0x0003e20000100800 */
[----:B------:R-:W-:-:S03]  /*4c60*/  IMAD R16, R15, 0x1e, RZ ;  /* 0x0000001e0f107824 */ /* 0x000fc600078e02ff */
[----:B------:R2:W-:Y:S01]  /*4c70*/  STL.64 [R1+0x7e0], R8 ;  /* 0x0007e00801007387 */ /* 0x0005e20000100a00 */
[----:B------:R-:W-:-:S04]  /*4c80*/  IMAD.WIDE R4, R16, 0x2, R12 ;  /* 0x0000000210047825 */ /* 0x000fc800078e020c */
[----:B-1----:R-:W-:-:S05]  /*4c90*/  IMAD.WIDE R2, R7, 0x2, R10 ;  /* 0x0000000207027825 */ /* 0x002fca00078e020a */
[----:B------:R1:W-:Y:S01]  /*4ca0*/  STL.64 [R1+0x7d8], R2 ;  /* 0x0007d80201007387 */ /* 0x0003e20000100a00 */
[----:B------:R-:W-:-:S03]  /*4cb0*/  IMAD R7, R15, 0x1d, RZ ;  /* 0x0000001d0f077824 */ /* 0x000fc600078e02ff */
[----:B------:R3:W-:Y:S01]  /*4cc0*/  STL.64 [R1+0x7d0], R4 ;  /* 0x0007d00401007387 */ /* 0x0007e20000100a00 */
[----:B--2---:R-:W-:-:S04]  /*4cd0*/  IMAD.WIDE R8, R7, 0x2, R12 ;  /* 0x0000000207087825 */ /* 0x004fc800078e020c */
[----:B-1----:R-:W-:-:S05]  /*4ce0*/  IMAD.WIDE R2, R16, 0x2, R10 ;  /* 0x0000000210027825 */ /* 0x002fca00078e020a */
[----:B------:R1:W-:Y:S01]  /*4cf0*/  STL.64 [R1+0x7c8], R2 ;  /* 0x0007c80201007387 */ /* 0x0003e20000100a00 */
[----:B------:R-:W-:-:S03]  /*4d00*/  IMAD R16, R15, 0x1c, RZ ;  /* 0x0000001c0f107824 */ /* 0x000fc600078e02ff */
[----:B------:R2:W-:Y:S01]  /*4d10*/  STL.64 [R1+0x7c0], R8 ;  /* 0x0007c00801007387 */ /* 0x0005e20000100a00 */
[----:B---3--:R-:W-:-:S04]  /*4d20*/  IMAD.WIDE R4, R16, 0x2, R12 ;  /* 0x0000000210047825 */ /* 0x008fc800078e020c */
        /* <DEDUP_REMOVED lines=57> */
[----:B------:R-:W-:-:S03]  /*50c0*/  IMAD.SHL.U32 R16, R15, 0x10, RZ ;  /* 0x000000100f107824 */ /* 0x000fc600078e00ff */
        /* <DEDUP_REMOVED lines=37> */
[----:B-1----:R-:W-:-:S04]  /*5320*/  IMAD.WIDE R2, R16, 0x2, R10 ;  /* 0x0000000210027825 */ /* 0x002fc800078e020a */
[----:B------:R-:W-:Y:S01]  /*5330*/  IMAD.SHL.U32 R16, R15, 0x8, RZ ;  /* 0x000000080f107824 */ /* 0x000fe200078e00ff */
[----:B------:R1:W-:Y:S03]  /*5340*/  STL.64 [R1+0x688], R2 ;  /* 0x0006880201007387 */ /* 0x0003e60000100a00 */
[----:B---3--:R-:W-:Y:S01]  /*5350*/  IMAD.WIDE R4, R16, 0x2, R12 ;  /* 0x0000000210047825 */ /* 0x008fe200078e020c */
[----:B------:R2:W-:Y:S03]  /*5360*/  STL.64 [R1+0x680], R8 ;  /* 0x0006800801007387 */ /* 0x0005e60000100a00 */
[----:B-1----:R-:W-:-:S04]  /*5370*/  IMAD.WIDE R2, R7, 0x2, R10 ;  /* 0x0000000207027825 */ /* 0x002fc800078e020a */
[C---:B------:R-:W-:Y:S01]  /*5380*/  IMAD R7, R15.reuse, 0x7, RZ ;  /* 0x000000070f077824 */ /* 0x040fe200078e02ff */
[----:B------:R1:W-:Y:S01]  /*5390*/  STL.64 [R1+0x678], R2 ;  /* 0x0006780201007387 */ /* 0x0003e20000100a00 */
[----:B------:R-:W-:Y:S02]  /*53a0*/  IMAD R17, R15, 0x6, RZ ;  /* 0x000000060f117824 */ /* 0x000fe400078e02ff */
[----:B--2---:R-:W-:Y:S01]  /*53b0*/  IMAD.WIDE R8, R7, 0x2, R12 ;  /* 0x0000000207087825 */ /* 0x004fe200078e020c */
[----:B------:R2:W-:Y:S03]  /*53c0*/  STL.64 [R1+0x670], R4 ;  /* 0x0006700401007387 */ /* 0x0005e60000100a00 */
[----:B-1----:R-:W-:-:S04]  /*53d0*/  IMAD.WIDE R2, R16, 0x2, R10 ;  /* 0x0000000210027825 */ /* 0x002fc800078e020a */
[----:B--2---:R-:W-:Y:S01]  /*53e0*/  IMAD.WIDE R4, R7, 0x2, R10 ;  /* 0x0000000207047825 */ /* 0x004fe200078e020a */
[----:B------:R1:W-:Y:S04]  /*53f0*/  STL.64 [R1+0x668], R2 ;  /* 0x0006680201007387 */ /* 0x0003e80000100a00 */
[----:B------:R-:W-:Y:S01]  /*5400*/  STL.64 [R1+0x660], R8 ;  /* 0x0006600801007387 */ /* 0x000fe20000100a00 */
[----:B------:R-:W-:-:S03]  /*5410*/  IMAD R16, R15, 0x5, RZ ;  /* 0x000000050f107824 */ /* 0x000fc600078e02ff */
[----:B------:R2:W-:Y:S01]  /*5420*/  STL.64 [R1+0x658], R4 ;  /* 0x0006580401007387 */ /* 0x0005e20000100a00 */
[----:B-1----:R-:W-:-:S05]  /*5430*/  IMAD.WIDE R2, R17, 0x2, R12 ;  /* 0x0000000211027825 */ /* 0x002fca00078e020c */
[----:B------:R1:W-:Y:S01]  /*5440*/  STL.64 [R1+0x650], R2 ;  /* 0x0006500201007387 */ /* 0x0003e20000100a00 */
[----:B--2---:R-:W-:-:S04]  /*5450*/  IMAD.WIDE R4, R17, 0x2, R10 ;  /* 0x0000000211047825 */ /* 0x004fc800078e020a */
[----:B------:R-:W-:Y:S01]  /*5460*/  IMAD.SHL.U32 R15, R15, 0x4, RZ ;  /* 0x000000040f0f7824 */ /* 0x000fe200078e00ff */
[----:B------:R2:W-:Y:S01]  /*5470*/  STL.64 [R1+0x648], R4 ;  /* 0x0006480401007387 */ /* 0x0005e20000100a00 */
[----:B-1----:R-:W-:-:S04]  /*5480*/  IMAD.WIDE R2, R16, 0x2, R12 ;  /* 0x0000000210027825 */ /* 0x002fc800078e020c */
[----:B------:R-:W-:Y:S01]  /*5490*/  IMAD.MOV.U32 R7, RZ, RZ, c[0x0][0x188] ;  /* 0x00006200ff077624 */ /* 0x000fe200078e00ff */
[----:B------:R1:W-:Y:S01]  /*54a0*/  STL.64 [R1+0x640], R2 ;  /* 0x0006400201007387 */ /* 0x0003e20000100a00 */
[----:B--2---:R-:W-:-:S04]  /*54b0*/  IMAD.WIDE R4, R16, 0x2, R10 ;  /* 0x0000000210047825 */ /* 0x004fc800078e020a */
[----:B------:R-:W-:Y:S01]  /*54c0*/  IMAD R16, R7, 0x3, RZ ;  /* 0x0000000307107824 */ /* 0x000fe200078e02ff */
[----:B------:R2:W-:Y:S01]  /*54d0*/  STL.64 [R1+0x638], R4 ;  /* 0x0006380401007387 */ /* 0x0005e20000100a00 */
[----:B-1----:R-:W-:-:S05]  /*54e0*/  IMAD.WIDE R2, R15, 0x2, R12 ;  /* 0x000000020f027825 */ /* 0x002fca00078e020c */
[----:B------:R1:W-:Y:S01]  /*54f0*/  STL.64 [R1+0x630], R2 ;  /* 0x0006300201007387 */ /* 0x0003e20000100a00 */
[----:B--2---:R-:W-:-:S04]  /*5500*/  IMAD.WIDE R4, R15, 0x2, R10 ;  /* 0x000000020f047825 */ /* 0x004fc800078e020a */
[----:B------:R-:W-:Y:S01]  /*5510*/  IMAD.SHL.U32 R15, R7, 0x2, RZ ;  /* 0x00000002070f7824 */ /* 0x000fe200078e00ff */
[----:B------:R2:W-:Y:S01]  /*5520*/  STL.64 [R1+0x628], R4 ;  /* 0x0006280401007387 */ /* 0x0005e20000100a00 */
[----:B------:R-:W-:-:S04]  /*5530*/  IMAD.WIDE R8, R16, 0x2, R10 ;  /* 0x0000000210087825 */ /* 0x000fc800078e020a */
[----:B-1----:R-:W-:-:S04]  /*5540*/  IMAD.WIDE R2, R16, 0x2, R12 ;  /* 0x0000000210027825 */ /* 0x002fc800078e020c */
[C---:B--2---:R-:W-:Y:S01]  /*5550*/  IMAD.WIDE R4, R15.reuse, 0x2, R12 ;  /* 0x000000020f047825 */ /* 0x044fe200078e020c */
[----:B------:R1:W-:Y:S04]  /*5560*/  STL.64 [R1+0x620], R2 ;  /* 0x0006200201007387 */ /* 0x0003e80000100a00 */
[----:B------:R2:W-:Y:S04]  /*5570*/  STL.64 [R1+0x618], R8 ;  /* 0x0006180801007387 */ /* 0x0005e80000100a00 */
[----:B------:R3:W-:Y:S01]  /*5580*/  STL.64 [R1+0x610], R4 ;  /* 0x0006100401007387 */ /* 0x0007e20000100a00 */
[----:B-1----:R-:W-:-:S04]  /*5590*/  IMAD.WIDE R2, R15, 0x2, R10 ;  /* 0x000000020f027825 */ /* 0x002fc800078e020a */
[C---:B--2---:R-:W-:Y:S01]  /*55a0*/  IMAD.WIDE R8, R7.reuse, 0x2, R12 ;  /* 0x0000000207087825 */ /* 0x044fe200078e020c */
[----:B------:R1:W-:Y:S03]  /*55b0*/  STL.64 [R1+0x608], R2 ;  /* 0x0006080201007387 */ /* 0x0003e60000100a00 */
[----:B---3--:R-:W-:Y:S01]  /*55c0*/  IMAD.WIDE R4, R7, 0x2, R10 ;  /* 0x0000000207047825 */ /* 0x008fe200078e020a */
[----:B------:R0:W-:Y:S04]  /*55d0*/  STL.64 [R1+0x600], R8 ;  /* 0x0006000801007387 */ /* 0x0001e80000100a00 */
[----:B------:R0:W-:Y:S01]  /*55e0*/  STL.64 [R1+0x5f8], R4 ;  /* 0x0005f80401007387 */ /* 0x0001e20000100a00 */
[----:B-1----:R-:W-:-:S02]  /*55f0*/  IMAD.MOV.U32 R2, RZ, RZ, c[0x0][0x160] ;  /* 0x00005800ff027624 */ /* 0x002fc400078e00ff */
[----:B------:R-:W-:Y:S02]  /*5600*/  IMAD.MOV.U32 R3, RZ, RZ, c[0x0][0x164] ;  /* 0x00005900ff037624 */ /* 0x000fe400078e00ff */
.L_x_2:
[----:B0-----:R-:W2:Y:S04]  /*5610*/  LDL.64 R8, [R1+0x600] ;  /* 0x0006000001087983 */ /* 0x001ea80000100a00 */
[----:B------:R-:W-:Y:S04]  /*5620*/  STL [R1+0x11fc], R12 ;  /* 0x0011fc0c01007387 */ /* 0x000fe80000100800 */
        /* <DEDUP_REMOVED lines=12> */
[----:B------:R0:W-:Y:S04]  /*56f0*/  STL.64 [R1+0x11d0], R10 ;  /* 0x0011d00a01007387 */ /* 0x0001e80000100a00 */
[----:B0-----:R-:W3:Y:S04]  /*5700*/  LDL.64 R10, [R1+0x4a8] ;  /* 0x0004a800010a7983 */ /* 0x001ee80000100a00 */
[----:B------:R-:W-:Y:S04]  /*5710*/  STL.64 [R1+0x11c8], R14 ;  /* 0x0011c80e01007387 */ /* 0x000fe80000100a00 */
[----:B------:R-:W-:Y:S04]  /*5720*/  STL [R1+0x11e4], R15 ;  /* 0x0011e40f01007387 */ /* 0x000fe80000100800 */
[----:B------:R-:W-:Y:S04]  /*5730*/  STL [R1+0x11ec], R15 ;  /* 0x0011ec0f01007387 */ /* 0x000fe80000100800 */
[----:B------:R-:W-:Y:S04]  /*5740*/  STL [R1+0x11dc], R14 ;  /* 0x0011dc0e01007387 */ /* 0x000fe80000100800 */
[----:B------:R-:W-:Y:S04]  /*5750*/  STL [R1+0x11e8], R14 ;  /* 0x0011e80e01007387 */ /* 0x000fe80000100800 */
[----:B-----5:R-:W-:Y:S04]  /*5760*/  STL [R1+0x10bc], R28 ;  /* 0x0010bc1c01007387 */ /* 0x020fe80000100800 */
[----:B------:R-:W-:Y:S04]  /*5770*/  STL [R1+0x10a8], R29 ;  /* 0x0010a81d01007387 */ /* 0x000fe80000100800 */
[----:B------:R-:W-:Y:S04]  /*5780*/  STL [R1+0x1148], R29 ;  /* 0x0011481d01007387 */ /* 0x000fe80000100800 */
[----:B------:R-:W-:Y:S04]  /*5790*/  STL [R1+0x114c], R29 ;  /* 0x00114c1d01007387 */ /* 0x000fe80000100800 */
[----:B------:R-:W-:Y:S04]  /*57a0*/  STL.64 [R1+0x1150], R28 ;  /* 0x0011501c01007387 */ /* 0x000fe80000100a00 */
[----:B------:R-:W-:Y:S04]  /*57b0*/  STL [R1+0x1178], R28 ;  /* 0x0011781c01007387 */ /* 0x000fe80000100800 */
[----:B------:R-:W-:Y:S04]  /*57c0*/  STL.64 [R1+0x1188], R28 ;  /* 0x0011881c01007387 */ /* 0x000fe80000100a00 */
[----:B------:R-:W-:Y:S04]  /*57d0*/  STL.64 [R1+0x11a8], R28 ;  /* 0x0011a81c01007387 */ /* 0x000fe80000100a00 */
[----:B------:R0:W-:Y:S04]  /*57e0*/  STL [R1+0x11d8], R28 ;  /* 0x0011d81c01007387 */ /* 0x0001e80000100800 */
[----:B0-----:R-:W4:Y:S04]  /*57f0*/  LDL.64 R28, [R1+0x5f8] ;  /* 0x0005f800011c7983 */ /* 0x001f280000100a00 */
[----:B------:R-:W-:Y:S04]  /*5800*/  STL.64 [R1+0xdb8], R22 ;  /* 0x000db81601007387 */ /* 0x000fe80000100a00 */
[----:B------:R-:W-:Y:S04]  /*5810*/  STL.64 [R1+0x1158], R22 ;  /* 0x0011581601007387 */ /* 0x000fe80000100a00 */
[----:B------:R-:W-:Y:S04]  /*5820*/  STL [R1+0x117c], R22 ;  /* 0x00117c1601007387 */ /* 0x000fe80000100800 */
[----:B------:R-:W-:Y:S04]  /*5830*/  STL.64 [R1+0x1198], R22 ;  /* 0x0011981601007387 */ /* 0x000fe80000100a00 */
[----:B------:R-:W-:Y:S04]  /*5840*/  STL.64 [R1+0x11b8], R22 ;  /* 0x0011b81601007387 */ /* 0x000fe80000100a00 */
[----:B------:R-:W-:Y:S04]  /*5850*/  STL [R1+0x11f0], R22 ;  /* 0x0011f01601007387 */ /* 0x000fe80000100800 */
[----:B------:R-:W-:Y:S04]  /*5860*/  STL [R1+0x11e0], R23 ;  /* 0x0011e01701007387 */ /* 0x000fe80000100800 */
[----:B------:R-:W-:Y:S04]  /*5870*/  STL.64 [R1+0xdb0], R20 ;  /* 0x000db01401007387 */ /* 0x000fe80000100a00 */
[----:B------:R-:W-:Y:S04]  /*5880*/  STL.64 [R1+0x1160], R20 ;  /* 0x0011601401007387 */ /* 0x000fe80000100a00 */
[----:B------:R-:W-:Y:S04]  /*5890*/  STL.64 [R1+0x1180], R20 ;  /* 0x0011801401007387 */ /* 0x000fe80000100a00 */
[----:B------:R-:W-:Y:S04]  /*58a0*/  STL.64 [R1+0x11a0], R20 ;  /* 0x0011a01401007387 */ /* 0x000fe80000100a00 */
[----:B------:R-:W-:Y:S04]  /*58b0*/  STL [R1+0x11c0], R20 ;  /* 0x0011c01401007387 */ /* 0x000fe80000100800 */
[----:B------:R-:W-:Y:S04]  /*58c0*/  STL [R1+0xd14], R24 ;  /* 0x000d141801007387 */ /* 0x000fe80000100800 */
[----:B------:R-:W-:Y:S04]  /*58d0*/  STL [R1+0x1168], R24 ;  /* 0x0011681801007387 */ /* 0x000fe80000100800 */
[----:B------:R-:W-:Y:S04]  /*58e0*/  STL [R1+0xd10], R25 ;  /* 0x000d101901007387 */ /* 0x000fe80000100800 */
[----:B------:R-:W-:Y:S04]  /*58f0*/  STL.64 [R1+0x1170], R24 ;  /* 0x0011701801007387 */ /* 0x000fe80000100a00 */
[----:B------:R-:W-:Y:S04]  /*5900*/  STL.64 [R1+0x1190], R24 ;  /* 0x0011901801007387 */ /* 0x000fe80000100a00 */
[----:B------:R0:W-:Y:S04]  /*5910*/  STL.64 [R1+0x11b0], R24 ;  /* 0x0011b01801007387 */ /* 0x0001e80000100a00 */
[----:B0-----:R-:W2:Y:S01]  /*5920*/  LDL.64 R24, [R1+0x4a0] ;  /* 0x0004a00001187983 */ /* 0x001ea20000100a00 */
[----:B------:R-:W-:-:S03]  /*5930*/  ISETP.GT.AND P2, PT, R0, RZ, PT ;  /* 0x000000ff0000720c */ /* 0x000fc60003f44270 */
[----:B------:R-:W-:Y:S04]  /*5940*/  STL [R1+0xd0c], R26 ;  /* 0x000d0c1a01007387 */ /* 0x000fe80000100800 */
[----:B------:R-:W-:Y:S01]  /*5950*/  STL [R1+0xd08], R27 ;  /* 0x000d081b01007387 */ /* 0x000fe20000100800 */
[----:B------:R-:W-:Y:S02]  /*5960*/  PRMT R16, RZ, 0x7610, R16 ;  /* 0x00007610ff107816 */ /* 0x000fe40000000010 */
[----:B------:R-:W-:Y:S02]  /*5970*/  ISETP.GT.AND P3, PT, R0, 0x1, PT ;  /* 0x000000010000780c */ /* 0x000fe40003f64270 */
[----:B------:R-:W-:Y:S02]  /*5980*/  PRMT R17, RZ, 0x7610, R17 ;  /* 0x00007610ff117816 */ /* 0x000fe40000000011 */
[----:B------:R-:W-:-:S02]  /*5990*/  PRMT R19, RZ, 0x7610, R19 ;  /* 0x00007610ff137816 */ /* 0x000fc40000000013 */
[----:B------:R-:W-:Y:S02]  /*59a0*/  PRMT R18, RZ, 0x7610, R18 ;  /* 0x00007610ff127816 */ /* 0x000fe40000000012 */
[----:B------:R-:W-:Y:S02]  /*59b0*/  PRMT R12, RZ, 0x7610, R12 ;  /* 0x00007610ff0c7816 */ /* 0x000fe4000000000c */
[-C--:B---3--:R-:W-:Y:S02]  /*59c0*/  IADD3 R6, P0, R10, R2.reuse, RZ ;  /* 0x000000020a067210 */ /* 0x088fe40007f1e0ff */
[----:B--2---:R-:W-:-:S05]  /*59d0*/  IADD3 R4, P1, R24, R2, RZ ;  /* 0x0000000218047210 */ /* 0x004fca0007f3e0ff */
[--C-:B------:R-:W-:Y:S02]  /*59e0*/  IMAD.X R5, R25, 0x1, R3.reuse, P1 ;  /* 0x0000000119057824 */ /* 0x100fe400008e0603 */
[----:B------:R-:W2:Y:S01]  /*59f0*/  LDL.64 R24, [R1+0x608] ;  /* 0x0006080001187983 */ /* 0x000ea20000100a00 */
[----:B------:R-:W-:-:S03]  /*5a00*/  IMAD.X R7, R11, 0x1, R3, P0 ;  /* 0x000000010b077824 */ /* 0x000fc600000e0603 */
[----:B------:R4:W3:Y:S04]  /*5a10*/  @P2 LDG.E.U16 R16, [R4.64] ;  /* 0x0000000404102981 */ /* 0x0008e8000c1e1500 */
[----:B------:R0:W3:Y:S04]  /*5a20*/  @P2 LDG.E.U16 R17, [R6.64] ;  /* 0x0000000406112981 */ /* 0x0000e8000c1e1500 */
[----:B------:R-:W3:Y:S01]  /*5a30*/  LDL.64 R10, [R1+0x610] ;  /* 0x00061000010a7983 */ /* 0x000ee20000100a00 */
[----:B----4-:R-:W-:Y:S02]  /*5a40*/  IADD3 R4, P1, R28, R2, RZ ;  /* 0x000000021c047210 */ /* 0x010fe40007f3e0ff */
[----:B------:R-:W-:-:S03]  /*5a50*/  ISETP.GT.AND P2, PT, R0, 0x2, PT ;  /* 0x000000020000780c */ /* 0x000fc60003f44270 */
[--C-:B------:R-:W-:Y:S01]  /*5a60*/  IMAD.X R5, R29, 0x1, R3.reuse, P1 ;  /* 0x000000011d057824 */ /* 0x100fe200008e0603 */
[----:B0-----:R-:W-:Y:S01]  /*5a70*/  IADD3 R6, P0, R8, R2, RZ ;  /* 0x0000000208067210 */ /* 0x001fe20007f1e0ff */
[----:B------:R-:W4:Y:S04]  /*5a80*/  LDL.64 R28, [R1+0x618] ;  /* 0x00061800011c7983 */ /* 0x000f280000100a00 */
[----:B------:R2:W4:Y:S01]  /*5a90*/  @P3 LDG.E.U16 R19, [R4.64] ;  /* 0x0000000404133981 */ /* 0x000522000c1e1500 */
[----:B------:R-:W-:-:S03]  /*5aa0*/  IMAD.X R7, R9, 0x1, R3, P0 ;  /* 0x0000000109077824 */ /* 0x000fc600000e0603 */
[----:B------:R-:W4:Y:S04]  /*5ab0*/  LDL.64 R8, [R1+0x620] ;  /* 0x0006200001087983 */ /* 0x000f280000100a00 */
[----:B------:R3:W4:Y:S01]  /*5ac0*/  @P3 LDG.E.U16 R18, [R6.64] ;  /* 0x0000000406123981 */ /* 0x000722000c1e1500 */
[----:B--2---:R-:W-:-:S05]  /*5ad0*/  IADD3 R4, P1, R24, R2, RZ ;  /* 0x0000000218047210 */ /* 0x004fca0007f3e0ff */
[----:B------:R-:W-:-:S05]  /*5ae0*/  IMAD.X R5, R25, 0x1, R3, P1 ;  /* 0x0000000119057824 */ /* 0x000fca00008e0603 */
[----:B------:R-:W2:Y:S01]  /*5af0*/  @P2 LDG.E.U16 R12, [R4.64] ;  /* 0x00000004040c2981 */ /* 0x000ea2000c1e1500 */
[----:B---3--:R-:W-:-:S05]  /*5b00*/  IADD3 R6, P0, R10, R2, RZ ;  /* 0x000000020a067210 */ /* 0x008fca0007f1e0ff */
[----:B------:R-:W-:Y:S01]  /*5b10*/  IMAD.X R7, R11, 0x1, R3, P0 ;  /* 0x000000010b077824 */ /* 0x000fe200000e0603 */
[----:B----4-:R0:W-:Y:S04]  /*5b20*/  STL [R1+0x480], R18 ;  /* 0x0004801201007387 */ /* 0x0101e80000100800 */
[----:B0-----:R-:W3:Y:S04]  /*5b30*/  LDL.LU R18, [R1+0x1224] ;  /* 0x0012240001127983 */ /* 0x001ee80000300800 */
[----:B------:R-:W4:Y:S04]  /*5b40*/  LDL.64 R24, [R1+0x628] ;  /* 0x0006280001187983 */ /* 0x000f280000100a00 */
[----:B------:R-:W3:Y:S04]  /*5b50*/  LDL.64 R10, [R1+0x630] ;  /* 0x00063000010a7983 */ /* 0x000ee80000100a00 */
[----:B--2---:R0:W-:Y:S04]  /*5b60*/  STL [R1+0x48c], R12 ;  /* 0x00048c0c01007387 */ /* 0x0041e80000100800 */
[----:B0-----:R-:W2:Y:S01]  /*5b70*/  LDL.LU R12, [R1+0x1220] ;  /* 0x00122000010c7983 */ /* 0x001ea20000300800 */
[----:B------:R-:W-:-:S02]  /*5b80*/  ISETP.GT.AND P3, PT, R0, 0x3, PT ;  /* 0x000000030000780c */ /* 0x000fc40003f64270 */
[----:B------:R-:W-:Y:S02]  /*5b90*/  IADD3 R4, P1, R28, R2, RZ ;  /* 0x000000021c047210 */ /* 0x000fe40007f3e0ff */
[----:B------:R-:W-:-:S03]  /*5ba0*/  PRMT R13, RZ, 0x7610, R13 ;  /* 0x00007610ff0d7816 */ /* 0x000fc6000000000d */
[----:B------:R-:W-:-:S03]  /*5bb0*/  IMAD.X R5, R29, 0x1, R3, P1 ;  /* 0x000000011d057824 */ /* 0x000fc600008e0603 */
[----:B------:R0:W3:Y:S01]  /*5bc0*/  @P2 LDG.E.U16 R13, [R6.64] ;  /* 0x00000004060d2981 */ /* 0x0000e2000c1e1500 */
[----:B--2---:R-:W-:-:S06]  /*5bd0*/  PRMT R12, RZ, 0x7610, R12 ;  /* 0x00007610ff0c7816 */ /* 0x004fcc000000000c */
[----:B------:R-:W2:Y:S01]  /*5be0*/  @P3 LDG.E.U16 R12, [R4.64] ;  /* 0x00000004040c3981 */ /* 0x000ea2000c1e1500 */
[----:B0-----:R-:W-:-:S03]  /*5bf0*/  IADD3 R6, P0, R8, R2, RZ ;  /* 0x0000000208067210 */ /* 0x001fc60007f1e0ff */
[----:B---3--:R0:W-:Y:S02]  /*5c00*/  STL [R1+0x490], R13 ;  /* 0x0004900d01007387 */ /* 0x0081e40000100800 */
[----:B------:R-:W-:Y:S02]  /*5c10*/  IMAD.X R7, R9, 0x1, R3, P0 ;  /* 0x0000000109077824 */ /* 0x000fe400000e0603 */
[----:B0-----:R-:W3:Y:S04]  /*5c20*/  LDL.LU R13, [R1+0x121c] ;  /* 0x00121c00010d7983 */ /* 0x001ee80000300800 */
[----:B------:R-:W3:Y:S04]  /*5c30*/  LDL.64 R28, [R1+0x638] ;  /* 0x00063800011c7983 */ /* 0x000ee80000100a00 */
[----:B------:R-:W3:Y:S04]  /*5c40*/  LDL.64 R8, [R1+0x640] ;  /* 0x0006400001087983 */ /* 0x000ee80000100a00 */
[----:B--2---:R0:W-:Y:S04]  /*5c50*/  STL [R1+0x5e8], R12 ;  /* 0x0005e80c01007387 */ /* 0x0041e80000100800 */
[----:B0-----:R-:W2:Y:S01]  /*5c60*/  LDL.LU R12, [R1+0x1218] ;  /* 0x00121800010c7983 */ /* 0x001ea20000300800 */
[----:B------:R-:W-:-:S02]  /*5c70*/  ISETP.GT.AND P2, PT, R0, 0x4, PT ;  /* 0x000000040000780c */ /* 0x000fc40003f44270 */
[----:B----4-:R-:W-:Y:S02]  /*5c80*/  IADD3 R4, P1, R24, R2, RZ ;  /* 0x0000000218047210 */ /* 0x010fe40007f3e0ff */
[----:B------:R-:W-:-:S03]  /*5c90*/  PRMT R18, RZ, 0x7610, R18 ;  /* 0x00007610ff127816 */ /* 0x000fc60000000012 */
[----:B------:R-:W-:-:S03]  /*5ca0*/  IMAD.X R5, R25, 0x1, R3, P1 ;  /* 0x0000000119057824 */ /* 0x000fc600008e0603 */
[----:B------:R0:W4:Y:S01]  /*5cb0*/  @P3 LDG.E.U16 R18, [R6.64] ;  /* 0x0000000406123981 */ /* 0x000122000c1e1500 */
[----:B---3--:R-:W-:Y:S02]  /*5cc0*/  PRMT R13, RZ, 0x7610, R13 ;  /* 0x00007610ff0d7816 */ /* 0x008fe4000000000d */
[----:B0-----:R-:W-:-:S05]  /*5cd0*/  IADD3 R6, P0, R10, R2, RZ ;  /* 0x000000020a067210 */ /* 0x001fca0007f1e0ff */
[----:B------:R-:W-:-:S05]  /*5ce0*/  IMAD.X R7, R11, 0x1, R3, P0 ;  /* 0x000000010b077824 */ /* 0x000fca00000e0603 */
[----:B------:R-:W3:Y:S01]  /*5cf0*/  @P2 LDG.E.U16 R13, [R6.64] ;  /* 0x00000004060d2981 */ /* 0x000ee2000c1e1500 */
[----:B--2---:R-:W-:-:S06]  /*5d00*/  PRMT R12, RZ, 0x7610, R12 ;  /* 0x00007610ff0c7816 */ /* 0x004fcc000000000c */
[----:B------:R-:W2:Y:S04]  /*5d10*/  @P2 LDG.E.U16 R12, [R4.64] ;  /* 0x00000004040c2981 */ /* 0x000ea8000c1e1500 */
[----:B----4-:R0:W-:Y:S04]  /*5d20*/  STL [R1+0x5f4], R18 ;  /* 0x0005f41201007387 */ /* 0x0101e80000100800 */
[----:B0-----:R-:W4:Y:S04]  /*5d30*/  LDL.LU R18, [R1+0x1214] ;  /* 0x0012140001127983 */ /* 0x001f280000300800 */
[----:B------:R-:W4:Y:S04]  /*5d40*/  LDL.64 R24, [R1+0x648] ;  /* 0x0006480001187983 */ /* 0x000f280000100a00 */
[----:B------:R-:W4:Y:S04]  /*5d50*/  LDL.64 R10, [R1+0x650] ;  /* 0x00065000010a7983 */ /* 0x000f280000100a00 */
[----:B--2---:R0:W-:Y:S04]  /*5d60*/  STL [R1+0x5f0], R12 ;  /* 0x0005f00c01007387 */ /* 0x0041e80000100800 */
[----:B0-----:R-:W2:Y:S04]  /*5d70*/  LDL.LU R12, [R1+0x1210] ;  /* 0x00121000010c7983 */ /* 0x001ea80000300800 */
[----:B---3--:R0:W-:Y:S04]  /*5d80*/  STL [R1+0x5ec], R13 ;  /* 0x0005ec0d01007387 */ /* 0x0081e80000100800 */
[----:B0-----:R-:W3:Y:S01]  /*5d90*/  LDL.LU R13, [R1+0x120c] ;  /* 0x00120c00010d7983 */ /* 0x001ee20000300800 */
[----:B------:R-:W-:-:S02]  /*5da0*/  ISETP.GT.AND P3, PT, R0, 0x5, PT ;  /* 0x000000050000780c */ /* 0x000fc40003f64270 */
[-C--:B------:R-:W-:Y:S02]  /*5db0*/  IADD3 R4, P1, R28, R2.reuse, RZ ;  /* 0x000000021c047210 */ /* 0x080fe40007f3e0ff */
[----:B------:R-:W-:-:S03]  /*5dc0*/  IADD3 R6, P0, R8, R2, RZ ;  /* 0x0000000208067210 */ /* 0x000fc60007f1e0ff */
[--C-:B------:R-:W-:Y:S01]  /*5dd0*/  IMAD.X R5, R29, 0x1, R3.reuse, P1 ;  /* 0x000000011d057824 */ /* 0x100fe200008e0603 */
[----:B------:R-:W-:Y:S01]  /*5de0*/  ISETP.GT.AND P2, PT, R0, 0x6, PT ;  /* 0x000000060000780c */ /* 0x000fe20003f44270 */
[----:B------:R-:W-:Y:S01]  /*5df0*/  IMAD.X R7, R9, 0x1, R3, P0 ;  /* 0x0000000109077824 */ /* 0x000fe200000e0603 */
[----:B----4-:R-:W-:Y:S01]  /*5e00*/  PRMT R18, RZ, 0x7610, R18 ;  /* 0x00007610ff127816 */ /* 0x010fe20000000012 */
[----:B------:R-:W4:Y:S04]  /*5e10*/  LDL.64 R28, [R1+0x658] ;  /* 0x00065800011c7983 */ /* 0x000f280000100a00 */
[----:B------:R-:W4:Y:S04]  /*5e20*/  LDL.64 R8, [R1+0x660] ;  /* 0x0006600001087983 */ /* 0x000f280000100a00 */
[----:B------:R0:W4:Y:S01]  /*5e30*/  @P3 LDG.E.U16 R18, [R6.64] ;  /* 0x0000000406123981 */ /* 0x000122000c1e1500 */
[----:B--2---:R-:W-:-:S06]  /*5e40*/  PRMT R12, RZ, 0x7610, R12 ;  /* 0x00007610ff0c7816 */ /* 0x004fcc000000000c */
[----:B------:R1:W2:Y:S02]  /*5e50*/  @P3 LDG.E.U16 R12, [R4.64] ;  /* 0x00000004040c3981 */ /* 0x0002a4000c1e1500 */
[----:B-1----:R-:W-:Y:S02]  /*5e60*/  IADD3 R4, P1, R24, R2, RZ ;  /* 0x0000000218047210 */ /* 0x002fe40007f3e0ff */
[----:B---3--:R-:W-:-:S03]  /*5e70*/  PRMT R13, RZ, 0x7610, R13 ;  /* 0x00007610ff0d7816 */ /* 0x008fc6000000000d */
[----:B------:R-:W-:-:S05]  /*5e80*/  IMAD.X R5, R25, 0x1, R3, P1 ;  /* 0x0000000119057824 */ /* 0x000fca00008e0603 */
[----:B------:R-:W3:Y:S01]  /*5e90*/  @P2 LDG.E.U16 R13, [R4.64] ;  /* 0x00000004040d2981 */ /* 0x000ee2000c1e1500 */
[----:B0-----:R-:W-:-:S05]  /*5ea0*/  IADD3 R6, P0, R10, R2, RZ ;  /* 0x000000020a067210 */ /* 0x001fca0007f1e0ff */
[----:B------:R-:W-:Y:S01]  /*5eb0*/  IMAD.X R7, R11, 0x1, R3, P0 ;  /* 0x000000010b077824 */ /* 0x000fe200000e0603 */
[----:B--2---:R0:W-:Y:S04]  /*5ec0*/  STL [R1+0x5e4], R12 ;  /* 0x0005e40c01007387 */ /* 0x0041e80000100800 */
[----:B0-----:R-:W2:Y:S04]  /*5ed0*/  LDL.LU R12, [R1+0x1208] ;  /* 0x00120800010c7983 */ /* 0x001ea80000300800 */
[----:B----4-:R0:W-:Y:S04]  /*5ee0*/  STL [R1+0x5e0], R18 ;  /* 0x0005e01201007387 */ /* 0x0101e80000100800 */
[----:B0-----:R-:W4:Y:S04]  /*5ef0*/  LDL.LU R18, [R1+0x1204] ;  /* 0x0012040001127983 */ /* 0x001f280000300800 */
[----:B------:R-:W4:Y:S04]  /*5f00*/  LDL.64 R24, [R1+0x668] ;  /* 0x0006680001187983 */ /* 0x000f280000100a00 */
[----:B------:R-:W4:Y:S04]  /*5f10*/  LDL.64 R10, [R1+0x670] ;  /* 0x00067000010a7983 */ /* 0x000f280000100a00 */
[----:B---3--:R0:W-:Y:S04]  /*5f20*/  STL [R1+0x5dc], R13 ;  /* 0x0005dc0d01007387 */ /* 0x0081e80000100800 */
[----:B0-----:R-:W3:Y:S01]  /*5f30*/  LDL.LU R13, [R1+0x1200] ;  /* 0x00120000010d7983 */ /* 0x001ee20000300800 */
[----:B------:R-:W-:-:S02]  /*5f40*/  ISETP.GT.AND P3, PT, R0, 0x7, PT ;  /* 0x000000070000780c */ /* 0x000fc40003f64270 */
[----:B------:R-:W-:-:S05]  /*5f50*/  IADD3 R4, P1, R28, R2, RZ ;  /* 0x000000021c047210 */ /* 0x000fca0007f3e0ff */
[----:B------:R-:W-:Y:S01]  /*5f60*/  IMAD.X R5, R29, 0x1, R3, P1 ;  /* 0x000000011d057824 */ /* 0x000fe200008e0603 */
[----:B--2---:R-:W-:-:S06]  /*5f70*/  PRMT R12, RZ, 0x7610, R12 ;  /* 0x00007610ff0c7816 */ /* 0x004fcc000000000c */
[----:B------:R0:W2:Y:S02]  /*5f80*/  @P2 LDG.E.U16 R12, [R6.64] ;  /* 0x00000004060c2981 */ /* 0x0000a4000c1e1500 */
[----:B0-----:R-:W-:Y:S02]  /*5f90*/  IADD3 R6, P0, R8, R2, RZ ;  /* 0x0000000208067210 */ /* 0x001fe40007f1e0ff */
[----:B----4-:R-:W-:-:S03]  /*5fa0*/  PRMT R18, RZ, 0x7610, R18 ;  /* 0x00007610ff127816 */ /* 0x010fc60000000012 */
[----:B------:R-:W-:-:S05]  /*5fb0*/  IMAD.X R7, R9, 0x1, R3, P0 ;  /* 0x0000000109077824 */ /* 0x000fca00000e0603 */
[----:B------:R0:W4:Y:S01]  /*5fc0*/  @P3 LDG.E.U16 R18, [R6.64] ;  /* 0x0000000406123981 */ /* 0x000122000c1e1500 */
[----:B---3--:R-:W-:-:S06]  /*5fd0*/  PRMT R13, RZ, 0x7610, R13 ;  /* 0x00007610ff0d7816 */ /* 0x008fcc000000000d */
[----:B------:R1:W3:Y:S01]  /*5fe0*/  @P3 LDG.E.U16 R13, [R4.64] ;  /* 0x00000004040d3981 */ /* 0x0002e2000c1e1500 */
[----:B0-----:R-:W-:-:S05]  /*5ff0*/  IADD3 R6, P0, R10, R2, RZ ;  /* 0x000000020a067210 */ /* 0x001fca0007f1e0ff */
[----:B------:R-:W-:Y:S01]  /*6000*/  IMAD.X R7, R11, 0x1, R3, P0 ;  /* 0x000000010b077824 */ /* 0x000fe200000e0603 */
[----:B-1----:R-:W-:-:S05]  /*6010*/  IADD3 R4, P1, R24, R2, RZ ;  /* 0x0000000218047210 */ /* 0x002fca0007f3e0ff */
[----:B------:R-:W-:Y:S01]  /*6020*/  IMAD.X R5, R25, 0x1, R3, P1 ;  /* 0x0000000119057824 */ /* 0x000fe200008e0603 */
[----:B--2---:R0:W-:Y:S04]  /*6030*/  STL [R1+0x5d8], R12 ;  /* 0x0005d80c01007387 */ /* 0x0041e80000100800 */
[----:B0-----:R-:W2:Y:S04]  /*6040*/  LDL.LU R12, [R1+0x11fc] ;  /* 0x0011fc00010c7983 */ /* 0x001ea80000300800 */
[----:B------:R-:W2:Y:S04]  /*6050*/  LDL.64 R28, [R1+0x678] ;  /* 0x00067800011c7983 */ /* 0x000ea80000100a00 */
[----:B------:R-:W2:Y:S04]  /*6060*/  LDL.64 R8, [R1+0x680] ;  /* 0x0006800001087983 */ /* 0x000ea80000100a00 */
[----:B---3--:R0:W-:Y:S04]  /*6070*/  STL [R1+0x5d4], R13 ;  /* 0x0005d40d01007387 */ /* 0x0081e80000100800 */
[----:B0-----:R-:W3:Y:S04]  /*6080*/  LDL.LU R13, [R1+0x11f8] ;  /* 0x0011f800010d7983 */ /* 0x001ee80000300800 */
[----:B----4-:R0:W-:Y:S04]  /*6090*/  STL [R1+0x5d0], R18 ;  /* 0x0005d01201007387 */ /* 0x0101e80000100800 */
[----:B0-----:R-:W4:Y:S04]  /*60a0*/  LDL.LU R18, [R1+0x11f4] ;  /* 0x0011f40001127983 */ /* 0x001f280000300800 */
[----:B------:R-:W4:Y:S04]  /*60b0*/  LDL.64 R10, [R1+0x688] ;  /* 0x00068800010a7983 */ /* 0x000f280000100a00 */
[----:B------:R-:W4:Y:S01]  /*60c0*/  LDL.64 R24, [R1+0x690] ;  /* 0x0006900001187983 */ /* 0x000f220000100a00 */
[----:B------:R-:W-:-:S02]  /*60d0*/  ISETP.GT.AND P2, PT, R0, 0x8, PT ;  /* 0x000000080000780c */ /* 0x000fc40003f44270 */
[----:B------:R-:W-:Y:S02]  /*60e0*/  ISETP.GT.AND P3, PT, R0, 0x9, PT ;  /* 0x000000090000780c */ /* 0x000fe40003f64270 */
[----:B------:R-:W-:Y:S02]  /*60f0*/  PRMT R22, RZ, 0x7610, R22 ;  /* 0x00007610ff167816 */ /* 0x000fe40000000016 */
[----:B------:R-:W-:Y:S02]  /*6100*/  PRMT R15, RZ, 0x7610, R15 ;  /* 0x00007610ff0f7816 */ /* 0x000fe4000000000f */
[----:B------:R-:W-:Y:S02]  /*6110*/  PRMT R14, RZ, 0x7610, R14 ;  /* 0x00007610ff0e7816 */ /* 0x000fe4000000000e */
[----:B--2---:R-:W-:-:S06]  /*6120*/  PRMT R12, RZ, 0x7610, R12 ;  /* 0x00007610ff0c7816 */ /* 0x004fcc000000000c */
[----:B------:R0:W2:Y:S02]  /*6130*/  @P2 LDG.E.U16 R12, [R4.64] ;  /* 0x00000004040c2981 */ /* 0x0000a4000c1e1500 */
[----:B0-----:R-:W-:-:S05]  /*6140*/  IADD3 R4, P1, R28, R2, RZ ;  /* 0x000000021c047210 */ /* 0x001fca0007f3e0ff */
[----:B------:R-:W-:Y:S02]  /*6150*/  IMAD.X R5, R29, 0x1, R3, P1 ;  /* 0x000000011d057824 */ /* 0x000fe400008e0603 */
[----:B------:R-:W2:Y:S01]  /*6160*/  LDL.64 R28, [R1+0x6a0] ;  /* 0x0006a000011c7983 */ /* 0x000ea20000100a00 */
[----:B---3--:R-:W-:-:S06]  /*6170*/  PRMT R13, RZ, 0x7610, R13 ;  /* 0x00007610ff0d7816 */ /* 0x008fcc000000000d */
[----:B------:R0:W3:Y:S01]  /*6180*/  @P2 LDG.E.U16 R13, [R6.64] ;  /* 0x00000004060d2981 */ /* 0x0000e2000c1e1500 */
[----:B------:R-:W-:Y:S02]  /*6190*/  ISETP.GT.AND P2, PT, R0, 0xa, PT ;  /* 0x0000000a0000780c */ /* 0x000fe40003f44270 */
[----:B----4-:R-:W-:Y:S02]  /*61a0*/  PRMT R18, RZ, 0x7610, R18 ;  /* 0x00007610ff127816 */ /* 0x010fe40000000012 */
[----:B0-----:R-:W-:-:S04]  /*61b0*/  IADD3 R6, P0, R8, R2, RZ ;  /* 0x0000000208067210 */ /* 0x001fc80007f1e0ff */
[----:B------:R0:W4:Y:S01]  /*61c0*/  @P3 LDG.E.U16 R18, [R4.64] ;  /* 0x0000000404123981 */ /* 0x000122000c1e1500 */
[----:B------:R-:W-:-:S03]  /*61d0*/  IMAD.X R7, R9, 0x1, R3, P0 ;  /* 0x0000000109077824 */ /* 0x000fc600000e0603 */
[----:B------:R-:W2:Y:S04]  /*61e0*/  LDL.64 R8, [R1+0x698] ;  /* 0x0006980001087983 */ /* 0x000ea80000100a00 */
[----:B------:R1:W2:Y:S01]  /*61f0*/  @P3 LDG.E.U16 R22, [R6.64] ;  /* 0x0000000406163981 */ /* 0x0002a2000c1e1500 */
[----:B0-----:R-:W-:-:S05]  /*6200*/  IADD3 R4, P1, R10, R2, RZ ;  /* 0x000000020a047210 */ /* 0x001fca0007f3e0ff */
[----:B------:R-:W-:Y:S01]  /*6210*/  IMAD.X R5, R11, 0x1, R3, P1 ;  /* 0x000000010b057824 */ /* 0x000fe200008e0603 */
[----:B-1----:R-:W-:-:S04]  /*6220*/  IADD3 R6, P0, R24, R2, RZ ;  /* 0x0000000218067210 */ /* 0x002fc80007f1e0ff */
[----:B------:R-:W3:Y:S01]  /*6230*/  @P2 LDG.E.U16 R15, [R4.64] ;  /* 0x00000004040f2981 */ /* 0x000ee2000c1e1500 */
[----:B------:R-:W-:-:S05]  /*6240*/  IMAD.X R7, R25, 0x1, R3, P0 ;  /* 0x0000000119077824 */ /* 0x000fca00000e0603 */
[----:B------:R-:W3:Y:S04]  /*6250*/  @P2 LDG.E.U16 R14, [R6.64] ;  /* 0x00000004060e2981 */ /* 0x000ee8000c1e1500 */
[----:B----4-:R-:W-:Y:S04]  /*6260*/  STL.64 [R1+0x1140], R18 ;  /* 0x0011401201007387 */ /* 0x010fe80000100a00 */
[----:B--2---:R0:W-:Y:S04]  /*6270*/  STL [R1+0x450], R22 ;  /* 0x0004501601007387 */ /* 0x0041e80000100800 */
[----:B0-----:R-:W2:Y:S04]  /*6280*/  LDL.LU R22, [R1+0x11f0] ;  /* 0x0011f00001167983 */ /* 0x001ea80000300800 */
[----:B------:R-:W4:Y:S04]  /*6290*/  LDL.64 R10, [R1+0x6a8] ;  /* 0x0006a800010a7983 */ /* 0x000f280000100a00 */
[----:B------:R-:W2:Y:S04]  /*62a0*/  LDL.64 R24, [R1+0x6b0] ;  /* 0x0006b00001187983 */ /* 0x000ea80000100a00 */
[----:B---3--:R0:W-:Y:S04]  /*62b0*/  STL [R1+0x484], R15 ;  /* 0x0004840f01007387 */ /* 0x0081e80000100800 */
[----:B0-----:R-:W3:Y:S04]  /*62c0*/  LDL.LU R15, [R1+0x11ec] ;  /* 0x0011ec00010f7983 */ /* 0x001ee80000300800 */
[----:B------:R0:W-:Y:S04]  /*62d0*/  STL [R1+0x488], R14 ;  /* 0x0004880e01007387 */ /* 0x0001e80000100800 */
[----:B0-----:R-:W2:Y:S01]  /*62e0*/  LDL.LU R14, [R1+0x11e8] ;  /* 0x0011e800010e7983 */ /* 0x001ea20000300800 */
[----:B------:R-:W-:-:S02]  /*62f0*/  ISETP.GT.AND P3, PT, R0, 0xb, PT ;  /* 0x0000000b0000780c */ /* 0x000fc40003f64270 */
[-C--:B------:R-:W-:Y:S02]  /*6300*/  IADD3 R4, P1, R8, R2.reuse, RZ ;  /* 0x0000000208047210 */ /* 0x080fe40007f3e0ff */
[----:B------:R-:W-:-:S03]  /*6310*/  IADD3 R6, P0, R28, R2, RZ ;  /* 0x000000021c067210 */ /* 0x000fc60007f1e0ff */
[--C-:B------:R-:W-:Y:S01]  /*6320*/  IMAD.X R5, R9, 0x1, R3.reuse, P1 ;  /* 0x0000000109057824 */ /* 0x100fe200008e0603 */
[----:B------:R-:W-:Y:S01]  /*6330*/  ISETP.GT.AND P2, PT, R0, 0xc, PT ;  /* 0x0000000c0000780c */ /* 0x000fe20003f44270 */
[----:B------:R-:W-:Y:S01]  /*6340*/  IMAD.X R7, R29, 0x1, R3, P0 ;  /* 0x000000011d077824 */ /* 0x000fe200000e0603 */
[----:B------:R-:W-:Y:S01]  /*6350*/  PRMT R23, RZ, 0x7610, R23 ;  /* 0x00007610ff177816 */ /* 0x000fe20000000017 */
[----:B------:R-:W2:Y:S04]  /*6360*/  LDL.64 R8, [R1+0x6b8] ;  /* 0x0006b80001087983 */ /* 0x000ea80000100a00 */
[----:B------:R-:W2:Y:S04]  /*6370*/  LDL.64 R28, [R1+0x6c0] ;  /* 0x0006c000011c7983 */ /* 0x000ea80000100a00 */
[----:B------:R0:W2:Y:S01]  /*6380*/  @P3 LDG.E.U16 R23, [R6.64] ;  /* 0x0000000406173981 */ /* 0x0000a2000c1e1500 */
[----:B---3--:R-:W-:-:S06]  /*6390*/  PRMT R15, RZ, 0x7610, R15 ;  /* 0x00007610ff0f7816 */ /* 0x008fcc000000000f */
[----:B------:R4:W3:Y:S02]  /*63a0*/  @P3 LDG.E.U16 R15, [R4.64] ;  /* 0x00000004040f3981 */ /* 0x0008e4000c1e1500 */
[----:B----4-:R-:W-:Y:S02]  /*63b0*/  IADD3 R4, P1, R10, R2, RZ ;  /* 0x000000020a047210 */ /* 0x010fe40007f3e0ff */
[----:B--2---:R-:W-:-:S03]  /*63c0*/  PRMT R14, RZ, 0x7610, R14 ;  /* 0x00007610ff0e7816 */ /* 0x004fc6000000000e */
[----:B------:R-:W-:-:S05]  /*63d0*/  IMAD.X R5, R11, 0x1, R3, P1 ;  /* 0x000000010b057824 */ /* 0x000fca00008e0603 */
[----:B------:R-:W2:Y:S01]  /*63e0*/  @P2 LDG.E.U16 R14, [R4.64] ;  /* 0x00000004040e2981 */ /* 0x000ea2000c1e1500 */
[----:B0-----:R-:W-:-:S05]  /*63f0*/  IADD3 R6, P0, R24, R2, RZ ;  /* 0x0000000218067210 */ /* 0x001fca0007f1e0ff */
[----:B------:R-:W-:Y:S01]  /*6400*/  IMAD.X R7, R25, 0x1, R3, P0 ;  /* 0x0000000119077824 */ /* 0x000fe200000e0603 */
[----:B---3--:R0:W-:Y:S04]  /*6410*/  STL [R1+0x5cc], R15 ;  /* 0x0005cc0f01007387 */ /* 0x0081e80000100800 */
[----:B0-----:R-:W3:Y:S04]  /*6420*/  LDL.LU R15, [R1+0x11e4] ;  /* 0x0011e400010f7983 */ /* 0x001ee80000300800 */
[----:B------:R0:W-:Y:S04]  /*6430*/  STL [R1+0x5c8], R23 ;  /* 0x0005c81701007387 */ /* 0x0001e80000100800 */
[----:B0-----:R-:W4:Y:S04]  /*6440*/  LDL.LU R23, [R1+0x11e0] ;  /* 0x0011e00001177983 */ /* 0x001f280000300800 */
[----:B------:R-:W4:Y:S04]  /*6450*/  LDL.64 R10, [R1+0x6c8] ;  /* 0x0006c800010a7983 */ /* 0x000f280000100a00 */
[----:B------:R-:W4:Y:S04]  /*6460*/  LDL.64 R24, [R1+0x6d0] ;  /* 0x0006d00001187983 */ /* 0x000f280000100a00 */
[----:B--2---:R0:W-:Y:S04]  /*6470*/  STL [R1+0x5c4], R14 ;  /* 0x0005c40e01007387 */ /* 0x0041e80000100800 */
[----:B0-----:R-:W2:Y:S01]  /*6480*/  LDL.LU R14, [R1+0x11dc] ;  /* 0x0011dc00010e7983 */ /* 0x001ea20000300800 */
[----:B------:R-:W-:-:S02]  /*6490*/  ISETP.GT.AND P3, PT, R0, 0xd, PT ;  /* 0x0000000d0000780c */ /* 0x000fc40003f64270 */
[----:B------:R-:W-:-:S05]  /*64a0*/  IADD3 R4, P1, R8, R2, RZ ;  /* 0x0000000208047210 */ /* 0x000fca0007f3e0ff */
[----:B------:R-:W-:Y:S02]  /*64b0*/  IMAD.X R5, R9, 0x1, R3, P1 ;  /* 0x0000000109057824 */ /* 0x000fe400008e0603 */
[----:B------:R-:W4:Y:S01]  /*64c0*/  LDL.64 R8, [R1+0x6d8] ;  /* 0x0006d80001087983 */ /* 0x000f220000100a00 */
[----:B---3--:R-:W-:-:S06]  /*64d0*/  PRMT R15, RZ, 0x7610, R15 ;  /* 0x00007610ff0f7816 */ /* 0x008fcc000000000f */
[----:B------:R0:W3:Y:S02]  /*64e0*/  @P2 LDG.E.U16 R15, [R6.64] ;  /* 0x00000004060f2981 */ /* 0x0000e4000c1e1500 */
[----:B0-----:R-:W-:Y:S02]  /*64f0*/  IADD3 R6, P0, R28, R2, RZ ;  /* 0x000000021c067210 */ /* 0x001fe40007f1e0ff */
[----:B------:R-:W3:Y:S01]  /*6500*/  LDL.LU R28, [R1+0x11d8] ;  /* 0x0011d800011c7983 */ /* 0x000ee20000300800 */
[----:B--2---:R-:W-:-:S06]  /*6510*/  PRMT R14, RZ, 0x7610, R14 ;  /* 0x00007610ff0e7816 */ /* 0x004fcc000000000e */
[----:B------:R-:W2:Y:S01]  /*6520*/  @P3 LDG.E.U16 R14, [R4.64] ;  /* 0x00000004040e3981 */ /* 0x000ea2000c1e1500 */
[----:B------:R-:W-:Y:S01]  /*6530*/  IMAD.X R7, R29, 0x1, R3, P0 ;  /* 0x000000011d077824 */ /* 0x000fe200000e0603 */
[----:B---3--:R-:W-:-:S06]  /*6540*/  PRMT R28, RZ, 0x7610, R28 ;  /* 0x00007610ff1c7816 */ /* 0x008fcc000000001c */
[----:B------:R0:W3:Y:S04]  /*6550*/  @P3 LDG.E.U16 R28, [R6.64] ;  /* 0x00000004061c3981 */ /* 0x0000e8000c1e1500 */
[----:B--2---:R-:W-:Y:S04]  /*6560*/  STL [R1+0x5bc], R14 ;  /* 0x0005bc0e01007387 */ /* 0x004fe80000100800 */
[----:B------:R1:W-:Y:S04]  /*6570*/  STL [R1+0x5c0], R15 ;  /* 0x0005c00f01007387 */ /* 0x0003e80000100800 */
[----:B-1----:R-:W2:Y:S01]  /*6580*/  LDL.64 R14, [R1+0x6e0] ;  /* 0x0006e000010e7983 */ /* 0x002ea20000100a00 */
[----:B------:R-:W-:-:S02]  /*6590*/  ISETP.GT.AND P2, PT, R0, 0xe, PT ;  /* 0x0000000e0000780c */ /* 0x000fc40003f44270 */
[-C--:B----4-:R-:W-:Y:S02]  /*65a0*/  IADD3 R4, P1, R10, R2.reuse, RZ ;  /* 0x000000020a047210 */ /* 0x090fe40007f3e0ff */
[----:B0-----:R-:W-:Y:S02]  /*65b0*/  IADD3 R6, P0, R24, R2, RZ ;  /* 0x0000000218067210 */ /* 0x001fe40007f1e0ff */
[----:B------:R-:W-:Y:S01]  /*65c0*/  PRMT R23, RZ, 0x7610, R23 ;  /* 0x00007610ff177816 */ /* 0x000fe20000000017 */
[--C-:B------:R-:W-:Y:S01]  /*65d0*/  IMAD.X R5, R11, 0x1, R3.reuse, P1 ;  /* 0x000000010b057824 */ /* 0x100fe200008e0603 */
[----:B------:R-:W-:Y:S01]  /*65e0*/  PRMT R22, RZ, 0x7610, R22 ;  /* 0x00007610ff167816 */ /* 0x000fe20000000016 */
[----:B------:R-:W-:Y:S01]  /*65f0*/  IMAD.X R7, R25, 0x1, R3, P0 ;  /* 0x0000000119077824 */ /* 0x000fe200000e0603 */
[----:B------:R-:W-:-:S03]  /*6600*/  ISETP.GT.AND P3, PT, R0, 0xf, PT ;  /* 0x0000000f0000780c */ /* 0x000fc60003f64270 */
[----:B------:R0:W4:Y:S04]  /*6610*/  @P2 LDG.E.U16 R23, [R4.64] ;  /* 0x0000000404172981 */ /* 0x000128000c1e1500 */
[----:B------:R1:W4:Y:S01]  /*6620*/  @P2 LDG.E.U16 R22, [R6.64] ;  /* 0x0000000406162981 */ /* 0x000322000c1e1500 */
[----:B------:R-:W-:Y:S02]  /*6630*/  PRMT R20, RZ, 0x7610, R20 ;  /* 0x00007610ff147816 */ /* 0x000fe40000000014 */
[----:B0-----:R-:W-:Y:S01]  /*6640*/  IADD3 R4, P1, R8, R2, RZ ;  /* 0x0000000208047210 */ /* 0x001fe20007f3e0ff */
[----:B-1----:R-:W-:Y:S02]  /*6650*/  IMAD.MOV.U32 R6, RZ, RZ, R8 ;  /* 0x000000ffff067224 */ /* 0x002fe400078e0008 */
[----:B------:R-:W-:Y:S01]  /*6660*/  IMAD.MOV.U32 R7, RZ, RZ, R9 ;  /* 0x000000ffff077224 */ /* 0x000fe200078e0009 */
[----:B------:R-:W-:-:S03]  /*6670*/  PRMT R21, RZ, 0x7610, R21 ;  /* 0x00007610ff157816 */ /* 0x000fc60000000015 */
[----:B------:R-:W-:-:S05]  /*6680*/  IMAD.X R5, R7, 0x1, R3, P1 ;  /* 0x0000000107057824 */ /* 0x000fca00008e0603 */
[----:B------:R0:W4:Y:S04]  /*6690*/  @P3 LDG.E.U16 R21, [R4.64] ;  /* 0x0000000404153981 */ /* 0x000128000c1e1500 */
[----:B---3--:R1:W-:Y:S04]  /*66a0*/  STL [R1+0x5b8], R28 ;  /* 0x0005b81c01007387 */ /* 0x0083e80000100800 */
[----:B-1----:R-:W3:Y:S04]  /*66b0*/  LDL.64 R28, [R1+0x6e8] ;  /* 0x0006e800011c7983 */ /* 0x002ee80000100a00 */
[----:B------:R-:W3:Y:S04]  /*66c0*/  LDL.LU.64 R10, [R1+0x11d0] ;  /* 0x0011d000010a7983 */ /* 0x000ee80000300a00 */
[----:B------:R-:W3:Y:S01]  /*66d0*/  LDL.64 R24, [R1+0x6f0] ;  /* 0x0006f00001187983 */ /* 0x000ee20000100a00 */
[----:B--2---:R-:W-:-:S05]  /*66e0*/  IADD3 R8, P2, R14, R2, RZ ;  /* 0x000000020e087210 */ /* 0x004fca0007f5e0ff */
[----:B------:R-:W-:-:S05]  /*66f0*/  IMAD.X R9, R15, 0x1, R3, P2 ;  /* 0x000000010f097824 */ /* 0x000fca00010e0603 */
[----:B------:R-:W2:Y:S04]  /*6700*/  @P3 LDG.E.U16 R20, [R8.64] ;  /* 0x0000000408143981 */ /* 0x000ea8000c1e1500 */
[----:B----4-:R-:W-:Y:S04]  /*6710*/  STL [R1+0x5b0], R22 ;  /* 0x0005b01601007387 */ /* 0x010fe80000100800 */
[----:B------:R1:W-:Y:S04]  /*6720*/  STL [R1+0x5b4], R23 ;  /* 0x0005b41701007387 */ /* 0x0003e80000100800 */
[----:B-1----:R-:W4:Y:S04]  /*6730*/  LDL.64 R22, [R1+0x6f8] ;  /* 0x0006f80001167983 */ /* 0x002f280000100a00 */
[----:B------:R-:W4:Y:S01]  /*6740*/  LDL.LU.64 R14, [R1+0x11c8] ;  /* 0x0011c800010e7983 */ /* 0x000f220000300a00 */
[----:B---3--:R-:W-:Y:S01]  /*6750*/  IADD3 R6, P1, R28, R2, RZ ;  /* 0x000000021c067210 */ /* 0x008fe20007f3e0ff */
[----:B0-----:R-:W-:-:S02]  /*6760*/  IMAD.MOV.U32 R4, RZ, RZ, R28 ;  /* 0x000000ffff047224 */ /* 0x001fc400078e001c */
[----:B------:R-:W-:Y:S02]  /*6770*/  IMAD.MOV.U32 R5, RZ, RZ, R29 ;  /* 0x000000ffff057224 */ /* 0x000fe400078e001d */
[----:B------:R-:W3:Y:S04]  /*6780*/  LDL.64 R28, [R1+0x700] ;  /* 0x00070000011c7983 */ /* 0x000ee80000100a00 */
[----:B--2---:R-:W-:Y:S04]  /*6790*/  STL [R1+0x5a8], R20 ;  /* 0x0005a81401007387 */ /* 0x004fe80000100800 */
[----:B------:R0:W-:Y:S04]  /*67a0*/  STL [R1+0x5ac], R21 ;  /* 0x0005ac1501007387 */ /* 0x0001e80000100800 */
[----:B0-----:R-:W2:Y:S01]  /*67b0*/  LDL.64 R20, [R1+0x708] ;  /* 0x0007080001147983 */ /* 0x001ea20000100a00 */
[----:B------:R-:W-:Y:S01]  /*67c0*/  ISETP.GT.AND P0, PT, R0, 0x10, PT ;  /* 0x000000100000780c */ /* 0x000fe20003f04270 */
[----:B------:R-:W-:Y:S01]  /*67d0*/  IMAD.X R7, R5, 0x1, R3, P1 ;  /* 0x0000000105077824 */ /* 0x000fe200008e0603 */
[----:B------:R-:W-:-:S02]  /*67e0*/  PRMT R11, RZ, 0x7610, R11 ;  /* 0x00007610ff0b7816 */ /* 0x000fc4000000000b */
[-C--:B------:R-:W-:Y:S02]  /*67f0*/  IADD3 R4, P2, R24, R2.reuse, RZ ;  /* 0x0000000218047210 */ /* 0x080fe40007f5e0ff */
[----:B------:R-:W-:Y:S02]  /*6800*/  ISETP.GT.AND P3, PT, R0, 0x11, PT ;  /* 0x000000110000780c */ /* 0x000fe40003f64270 */
[----:B------:R-:W-:Y:S01]  /*6810*/  PRMT R10, RZ, 0x7610, R10 ;  /* 0x00007610ff0a7816 */ /* 0x000fe2000000000a */
[----:B------:R-:W-:Y:S01]  /*6820*/  IMAD.X R5, R25, 0x1, R3, P2 ;  /* 0x0000000119057824 */ /* 0x000fe200010e0603 */
[----:B----4-:R-:W-:Y:S01]  /*6830*/  PRMT R14, RZ, 0x7610, R14 ;  /* 0x00007610ff0e7816 */ /* 0x010fe2000000000e */
[----:B------:R-:W4:Y:S04]  /*6840*/  LDL.64 R24, [R1+0x710] ;  /* 0x0007100001187983 */ /* 0x000f280000100a00 */
[----:B------:R0:W4:Y:S04]  /*6850*/  @P0 LDG.E.U16 R11, [R6.64] ;  /* 0x00000004060b0981 */ /* 0x000128000c1e1500 */
[----:B------:R3:W4:Y:S01]  /*6860*/  @P0 LDG.E.U16 R10, [R4.64] ;  /* 0x00000004040a0981 */ /* 0x000722000c1e1500 */
[----:B0-----:R-:W-:-:S02]  /*6870*/  IADD3 R6, P1, R22, R2, RZ ;  /* 0x0000000216067210 */ /* 0x001fc40007f3e0ff */
[----:B------:R-:W-:-:S03]  /*6880*/  PRMT R15, RZ, 0x7610, R15 ;  /* 0x00007610ff0f7816 */ /* 0x000fc6000000000f */
[----:B------:R-:W-:Y:S01]  /*6890*/  IMAD.X R7, R23, 0x1, R3, P1 ;  /* 0x0000000117077824 */ /* 0x000fe200008e0603 */
[----:B------:R-:W-:Y:S01]  /*68a0*/  ISETP.GT.AND P1, PT, R0, 0x12, PT ;  /* 0x000000120000780c */ /* 0x000fe20003f24270 */
[----:B------:R-:W4:Y:S04]  /*68b0*/  LDL.64 R22, [R1+0x718] ;  /* 0x0007180001167983 */ /* 0x000f280000100a00 */
[----:B------:R2:W4:Y:S01]  /*68c0*/  @P3 LDG.E.U16 R14, [R6.64] ;  /* 0x00000004060e3981 */ /* 0x000522000c1e1500 */
[----:B---3--:R-:W-:-:S05]  /*68d0*/  IADD3 R4, P0, R28, R2, RZ ;  /* 0x000000021c047210 */ /* 0x008fca0007f1e0ff */
[----:B------:R-:W-:Y:S02]  /*68e0*/  IMAD.X R5, R29, 0x1, R3, P0 ;  /* 0x000000011d057824 */ /* 0x000fe400000e0603 */
[----:B------:R-:W3:Y:S04]  /*68f0*/  LDL.64 R28, [R1+0x720] ;  /* 0x00072000011c7983 */ /* 0x000ee80000100a00 */
[----:B------:R0:W3:Y:S02]  /*6900*/  @P3 LDG.E.U16 R15, [R4.64] ;  /* 0x00000004040f3981 */ /* 0x0000e4000c1e1500 */
[----:B0-----:R-:W-:Y:S02]  /*6910*/  PRMT R4, RZ, 0x7610, R4 ;  /* 0x00007610ff047816 */ /* 0x001fe40000000004 */
[----:B--2---:R-:W-:-:S02]  /*6920*/  IADD3 R6, P0, R20, R2, RZ ;  /* 0x0000000214067210 */ /* 0x004fc40007f1e0ff */
[----:B------:R-:W2:Y:S03]  /*6930*/  LDL.LU R20, [R1+0x11c0] ;  /* 0x0011c00001147983 */ /* 0x000ea60000300800 */
[----:B------:R-:W-:-:S05]  /*6940*/  IMAD.X R7, R21, 0x1, R3, P0 ;  /* 0x0000000115077824 */ /* 0x000fca00000e0603 */
[----:B------:R-:W3:Y:S01]  /*6950*/  @P1 LDG.E.U16 R4, [R6.64] ;  /* 0x0000000406041981 */ /* 0x000ee2000c1e1500 */
[----:B--2---:R-:W-:-:S03]  /*6960*/  PRMT R20, RZ, 0x7610, R20 ;  /* 0x00007610ff147816 */ /* 0x004fc60000000014 */
[----:B---3--:R4:W-:Y:S02]  /*6970*/  STL [R1+0x454], R4 ;  /* 0x0004540401007387 */ /* 0x0089e40000100800 */
[----:B----4-:R-:W-:-:S05]  /*6980*/  IADD3 R4, P0, R24, R2, RZ ;  /* 0x0000000218047210 */ /* 0x010fca0007f1e0ff */
[----:B------:R-:W-:Y:S02]  /*6990*/  IMAD.X R5, R25, 0x1, R3, P0 ;  /* 0x0000000119057824 */ /* 0x000fe400000e0603 */
[----:B------:R-:W2:Y:S04]  /*69a0*/  LDL.64 R24, [R1+0x728] ;  /* 0x0007280001187983 */ /* 0x000ea80000100a00 */
[----:B------:R0:W3:Y:S02]  /*69b0*/  @P1 LDG.E.U16 R20, [R4.64] ;  /* 0x0000000404141981 */ /* 0x0000e4000c1e1500 */
[----:B0-----:R-:W-:-:S05]  /*69c0*/  IADD3 R4, P0, R22, R2, RZ ;  /* 0x0000000216047210 */ /* 0x001fca0007f1e0ff */
[----:B------:R-:W-:Y:S01]  /*69d0*/  IMAD.X R5, R23, 0x1, R3, P0 ;  /* 0x0000000117057824 */ /* 0x000fe200000e0603 */
[----:B---3--:R0:W-:Y:S04]  /*69e0*/  STL [R1+0x45c], R20 ;  /* 0x00045c1401007387 */ /* 0x0081e80000100800 */
[----:B0-----:R-:W3:Y:S04]  /*69f0*/  LDL.64 R20, [R1+0x730] ;  /* 0x0007300001147983 */ /* 0x001ee80000100a00 */
[----:B------:R-:W4:Y:S01]  /*6a00*/  LDL.LU.64 R22, [R1+0x11b8] ;  /* 0x0011b80001167983 */ /* 0x000f220000300a00 */
[----:B------:R-:W-:-:S02]  /*6a10*/  ISETP.GT.AND P1, PT, R0, 0x13, PT ;  /* 0x000000130000780c */ /* 0x000fc40003f24270 */
[----:B----4-:R-:W-:-:S11]  /*6a20*/  PRMT R23, RZ, 0x7610, R23 ;  /* 0x00007610ff177816 */ /* 0x010fd60000000017 */
[----:B------:R0:W4:Y:S01]  /*6a30*/  @P1 LDG.E.U16 R23, [R4.64] ;  /* 0x0000000404171981 */ /* 0x000122000c1e1500 */
[----:B------:R-:W-:Y:S02]  /*6a40*/  PRMT R22, RZ, 0x7610, R22 ;  /* 0x00007610ff167816 */ /* 0x000fe40000000016 */
[----:B0-----:R-:W-:-:S05]  /*6a50*/  IADD3 R4, P0, R28, R2, RZ ;  /* 0x000000021c047210 */ /* 0x001fca0007f1e0ff */
[----:B------:R-:W-:Y:S02]  /*6a60*/  IMAD.X R5, R29, 0x1, R3, P0 ;  /* 0x000000011d057824 */ /* 0x000fe400000e0603 */
[----:B------:R-:W3:Y:S04]  /*6a70*/  LDL.64 R28, [R1+0x738] ;  /* 0x00073800011c7983 */ /* 0x000ee80000100a00 */
[----:B------:R2:W3:Y:S02]  /*6a80*/  @P1 LDG.E.U16 R22, [R4.64] ;  /* 0x0000000404161981 */ /* 0x0004e4000c1e1500 */
[----:B--2---:R-:W-:-:S05]  /*6a90*/  IADD3 R4, P0, R24, R2, RZ ;  /* 0x0000000218047210 */ /* 0x004fca0007f1e0ff */
[----:B------:R-:W-:Y:S01]  /*6aa0*/  IMAD.X R5, R25, 0x1, R3, P0 ;  /* 0x0000000119057824 */ /* 0x000fe200000e0603 */
[----:B---3--:R-:W-:Y:S04]  /*6ab0*/  STL [R1+0x5a0], R22 ;  /* 0x0005a01601007387 */ /* 0x008fe80000100800 */
[----:B----4-:R0:W-:Y:S04]  /*6ac0*/  STL [R1+0x5a4], R23 ;  /* 0x0005a41701007387 */ /* 0x0101e80000100800 */
[----:B0-----:R-:W2:Y:S04]  /*6ad0*/  LDL.64 R22, [R1+0x740] ;  /* 0x0007400001167983 */ /* 0x001ea80000100a00 */
[----:B------:R-:W3:Y:S01]  /*6ae0*/  LDL.LU.64 R24, [R1+0x11b0] ;  /* 0x0011b00001187983 */ /* 0x000ee20000300a00 */
[----:B------:R-:W-:-:S02]  /*6af0*/  ISETP.GT.AND P1, PT, R0, 0x14, PT ;  /* 0x000000140000780c */ /* 0x000fc40003f24270 */
[----:B---3--:R-:W-:-:S11]  /*6b00*/  PRMT R25, RZ, 0x7610, R25 ;  /* 0x00007610ff197816 */ /* 0x008fd60000000019 */
[----:B------:R0:W3:Y:S01]  /*6b10*/  @P1 LDG.E.U16 R25, [R4.64] ;  /* 0x0000000404191981 */ /* 0x0000e2000c1e1500 */
[----:B------:R-:W-:Y:S02]  /*6b20*/  PRMT R24, RZ, 0x7610, R24 ;  /* 0x00007610ff187816 */ /* 0x000fe40000000018 */
[----:B0-----:R-:W-:-:S05]  /*6b30*/  IADD3 R4, P0, R20, R2, RZ ;  /* 0x0000000214047210 */ /* 0x001fca0007f1e0ff */
[----:B------:R-:W-:Y:S02]  /*6b40*/  IMAD.X R5, R21, 0x1, R3, P0 ;  /* 0x0000000115057824 */ /* 0x000fe400000e0603 */
[----:B------:R-:W4:Y:S04]  /*6b50*/  LDL.64 R20, [R1+0x748] ;  /* 0x0007480001147983 */ /* 0x000f280000100a00 */
[----:B------:R0:W2:Y:S02]  /*6b60*/  @P1 LDG.E.U16 R24, [R4.64] ;  /* 0x0000000404181981 */ /* 0x0000a4000c1e1500 */
[----:B0-----:R-:W-:-:S05]  /*6b70*/  IADD3 R4, P0, R28, R2, RZ ;  /* 0x000000021c047210 */ /* 0x001fca0007f1e0ff */
[----:B------:R-:W-:Y:S01]  /*6b80*/  IMAD.X R5, R29, 0x1, R3, P0 ;  /* 0x000000011d057824 */ /* 0x000fe200000e0603 */
[----:B--2---:R-:W-:Y:S04]  /*6b90*/  STL [R1+0x598], R24 ;  /* 0x0005981801007387 */ /* 0x004fe80000100800 */
[----:B---3--:R0:W-:Y:S04]  /*6ba0*/  STL [R1+0x59c], R25 ;  /* 0x00059c1901007387 */ /* 0x0081e80000100800 */
        /* <DEDUP_REMOVED lines=8> */
[----:B------:R-:W2:Y:S04]  /*6c30*/  LDL.64 R22, [R1+0x758] ;  /* 0x0007580001167983 */ /* 0x000ea80000100a00 */
[----:B------:R4:W2:Y:S02]  /*6c40*/  @P1 LDG.E.U16 R28, [R4.64] ;  /* 0x00000004041c1981 */ /* 0x0008a4000c1e1500 */
[----:B----4-:R-:W-:-:S05]  /*6c50*/  IADD3 R4, P0, R20, R2, RZ ;  /* 0x0000000214047210 */ /* 0x010fca0007f1e0ff */
        /* <DEDUP_REMOVED lines=29> */
[----:B------:R-:W-:Y:S02]  /*6e30*/  ISETP.GT.AND P1, PT, R0, 0x18, PT ;  /* 0x000000180000780c */ /* 0x000fe40003f24270 */
[----:B------:R-:W-:Y:S02]  /*6e40*/  PRMT R6, RZ, 0x7610, R6 ;  /* 0x00007610ff067816 */ /* 0x000fe40000000006 */
[----:B------:R-:W-:-:S09]  /*6e50*/  PRMT R7, RZ, 0x7610, R7 ;  /* 0x00007610ff077816 */ /* 0x000fd20000000007 */
[----:B------:R0:W4:Y:S04]  /*6e60*/  @P1 LDG.E.U16 R6, [R4.64] ;  /* 0x0000000404061981 */ /* 0x000128000c1e1500 */
[----:B--2---:R-:W-:Y:S04]  /*6e70*/  STL [R1+0x458], R22 ;  /* 0x0004581601007387 */ /* 0x004fe80000100800 */
[----:B---3--:R1:W-:Y:S04]  /*6e80*/  STL [R1+0x460], R23 ;  /* 0x0004601701007387 */ /* 0x0083e80000100800 */
[----:B------:R-:W2:Y:S04]  /*6e90*/  LDL.64 R24, [R1+0x788] ;  /* 0x0007880001187983 */ /* 0x000ea80000100a00 */
[----:B-1----:R-:W3:Y:S01]  /*6ea0*/  LDL.64 R22, [R1+0x780] ;  /* 0x0007800001167983 */ /* 0x002ee20000100a00 */
[----:B0-----:R-:W-:-:S05]  /*6eb0*/  IADD3 R4, P0, R20, R2, RZ ;  /* 0x0000000214047210 */ /* 0x001fca0007f1e0ff */
[----:B------:R-:W-:Y:S01]  /*6ec0*/  IMAD.X R5, R21, 0x1, R3, P0 ;  /* 0x0000000115057824 */ /* 0x000fe200000e0603 */
[----:B------:R-:W-:Y:S01]  /*6ed0*/  PRMT R8, RZ, 0x7610, R8 ;  /* 0x00007610ff087816 */ /* 0x000fe20000000008 */
[----:B------:R-:W2:Y:S04]  /*6ee0*/  LDL.64 R20, [R1+0x790] ;  /* 0x0007900001147983 */ /* 0x000ea80000100a00 */
[----:B------:R0:W2:Y:S01]  /*6ef0*/  @P1 LDG.E.U16 R7, [R4.64] ;  /* 0x0000000404071981 */ /* 0x0000a2000c1e1500 */
[----:B------:R-:W-:Y:S02]  /*6f00*/  ISETP.GT.AND P1, PT, R0, 0x19, PT ;  /* 0x000000190000780c */ /* 0x000fe40003f24270 */
[----:B0-----:R-:W-:-:S05]  /*6f10*/  IADD3 R4, P0, R28, R2, RZ ;  /* 0x000000021c047210 */ /* 0x001fca0007f1e0ff */
[----:B------:R-:W-:Y:S01]  /*6f20*/  IMAD.X R5, R29, 0x1, R3, P0 ;  /* 0x000000011d057824 */ /* 0x000fe200000e0603 */
[----:B------:R-:W-:Y:S01]  /*6f30*/  PRMT R9, RZ, 0x7610, R9 ;  /* 0x00007610ff097816 */ /* 0x000fe20000000009 */
[----:B------:R-:W4:Y:S04]  /*6f40*/  LDL.64 R28, [R1+0x798] ;  /* 0x00079800011c7983 */ /* 0x000f280000100a00 */
[----:B------:R3:W4:Y:S02]  /*6f50*/  @P1 LDG.E.U16 R8, [R4.64] ;  /* 0x0000000404081981 */ /* 0x000724000c1e1500 */
[----:B---3--:R-:W-:-:S05]  /*6f60*/  IADD3 R4, P0, R22, R2, RZ ;  /* 0x0000000216047210 */ /* 0x008fca0007f1e0ff */
[----:B------:R-:W-:Y:S02]  /*6f70*/  IMAD.X R5, R23, 0x1, R3, P0 ;  /* 0x0000000117057824 */ /* 0x000fe400000e0603 */
[----:B------:R-:W3:Y:S04]  /*6f80*/  LDL.64 R22, [R1+0x7a0] ;  /* 0x0007a00001167983 */ /* 0x000ee80000100a00 */
[----:B------:R2:W3:Y:S02]  /*6f90*/  @P1 LDG.E.U16 R9, [R4.64] ;  /* 0x0000000404091981 */ /* 0x0004e4000c1e1500 */
[----:B--2---:R-:W-:-:S05]  /*6fa0*/  IADD3 R4, P0, R24, R2, RZ ;  /* 0x0000000218047210 */ /* 0x004fca0007f1e0ff */
[----:B------:R-:W-:Y:S02]  /*6fb0*/  IMAD.X R5, R25, 0x1, R3, P0 ;  /* 0x0000000119057824 */ /* 0x000fe400000e0603 */
[----:B------:R-:W2:Y:S01]  /*6fc0*/  LDL.LU.64 R24, [R1+0x1190] ;  /* 0x0011900001187983 */ /* 0x000ea20000300a00 */
[----:B------:R-:W-:Y:S02]  /*6fd0*/  ISETP.GT.AND P1, PT, R0, 0x1a, PT ;  /* 0x0000001a0000780c */ /* 0x000fe40003f24270 */
[----:B--2---:R-:W-:-:S11]  /*6fe0*/  PRMT R25, RZ, 0x7610, R25 ;  /* 0x00007610ff197816 */ /* 0x004fd60000000019 */
[----:B------:R0:W2:Y:S01]  /*6ff0*/  @P1 LDG.E.U16 R25, [R4.64] ;  /* 0x0000000404191981 */ /* 0x0000a2000c1e1500 */
        /* <DEDUP_REMOVED lines=8> */
[----:B------:R0:W-:Y:S04]  /*7080*/  STL [R1+0x6c], R25 ;  /* 0x00006c1901007387 */ /* 0x0001e80000100800 */
[----:B0-----:R-:W2:Y:S04]  /*7090*/  LDL.64 R24, [R1+0x7b0] ;  /* 0x0007b00001187983 */ /* 0x001ea80000100a00 */
[----:B------:R-:W4:Y:S01]  /*70a0*/  LDL.LU.64 R28, [R1+0x1188] ;  /* 0x00118800011c7983 */ /* 0x000f220000300a00 */
[----:B------:R-:W-:-:S02]  /*70b0*/  ISETP.GT.AND P1, PT, R0, 0x1b, PT ;  /* 0x0000001b0000780c */ /* 0x000fc40003f24270 */
[----:B----4-:R-:W-:-:S11]  /*70c0*/  PRMT R29, RZ, 0x7610, R29 ;  /* 0x00007610ff1d7816 */ /* 0x010fd6000000001d */
[----:B------:R3:W4:Y:S01]  /*70d0*/  @P1 LDG.E.U16 R29, [R4.64] ;  /* 0x00000004041d1981 */ /* 0x000722000c1e1500 */
[----:B------:R-:W-:Y:S02]  /*70e0*/  PRMT R28, RZ, 0x7610, R28 ;  /* 0x00007610ff1c7816 */ /* 0x000fe4000000001c */
[----:B---3--:R-:W-:-:S05]  /*70f0*/  IADD3 R4, P0, R22, R2, RZ ;  /* 0x0000000216047210 */ /* 0x008fca0007f1e0ff */
[----:B------:R-:W-:Y:S02]  /*7100*/  IMAD.X R5, R23, 0x1, R3, P0 ;  /* 0x0000000117057824 */ /* 0x000fe400000e0603 */
[----:B------:R-:W3:Y:S04]  /*7110*/  LDL.64 R22, [R1+0x7b8] ;  /* 0x0007b80001167983 */ /* 0x000ee80000100a00 */
[----:B------:R0:W2:Y:S02]  /*7120*/  @P1 LDG.E.U16 R28, [R4.64] ;  /* 0x00000004041c1981 */ /* 0x0000a4000c1e1500 */
[----:B0-----:R-:W-:-:S05]  /*7130*/  IADD3 R4, P0, R20, R2, RZ ;  /* 0x0000000214047210 */ /* 0x001fca0007f1e0ff */
[----:B------:R-:W-:Y:S01]  /*7140*/  IMAD.X R5, R21, 0x1, R3, P0 ;  /* 0x0000000115057824 */ /* 0x000fe200000e0603 */
[----:B--2---:R-:W-:Y:S04]  /*7150*/  STL [R1+0x418], R28 ;  /* 0x0004181c01007387 */ /* 0x004fe80000100800 */
[----:B----4-:R0:W-:Y:S04]  /*7160*/  STL [R1+0x41c], R29 ;  /* 0x00041c1d01007387 */ /* 0x0101e80000100800 */
[----:B0-----:R-:W2:Y:S04]  /*7170*/  LDL.64 R28, [R1+0x7c0] ;  /* 0x0007c000011c7983 */ /* 0x001ea80000100a00 */
[----:B------:R-:W4:Y:S01]  /*7180*/  LDL.LU.64 R20, [R1+0x1180] ;  /* 0x0011800001147983 */ /* 0x000f220000300a00 */
[----:B------:R-:W-:-:S02]  /*7190*/  ISETP.GT.AND P1, PT, R0, 0x1c, PT ;  /* 0x0000001c0000780c */ /* 0x000fc40003f24270 */
[----:B----4-:R-:W-:-:S11]  /*71a0*/  PRMT R21, RZ, 0x7610, R21 ;  /* 0x00007610ff157816 */ /* 0x010fd60000000015 */
[----:B------:R0:W4:Y:S01]  /*71b0*/  @P1 LDG.E.U16 R21, [R4.64] ;  /* 0x0000000404151981 */ /* 0x000122000c1e1500 */
[----:B------:R-:W-:Y:S02]  /*71c0*/  PRMT R20, RZ, 0x7610, R20 ;  /* 0x00007610ff147816 */ /* 0x000fe40000000014 */
[----:B0-----:R-:W-:-:S05]  /*71d0*/  IADD3 R4, P0, R24, R2, RZ ;  /* 0x0000000218047210 */ /* 0x001fca0007f1e0ff */
[--C-:B------:R-:W-:Y:S02]  /*71e0*/  IMAD.X R5, R25, 0x1, R3.reuse, P0 ;  /* 0x0000000119057824 */ /* 0x100fe400000e0603 */
[----:B------:R-:W2:Y:S04]  /*71f0*/  LDL.64 R24, [R1+0x7c8] ;  /* 0x0007c80001187983 */ /* 0x000ea80000100a00 */
[----:B------:R3:W2:Y:S02]  /*7200*/  @P1 LDG.E.U16 R20, [R4.64] ;  /* 0x0000000404141981 */ /* 0x0006a4000c1e1500 */
[----:B---3--:R-:W-:Y:S02]  /*7210*/  IADD3 R4, P0, R22, R2, RZ ;  /* 0x0000000216047210 */ /* 0x008fe40007f1e0ff */
[----:B--2---:R-:W-:Y:S04]  /*7220*/  STL [R1+0x68], R20 ;  /* 0x0000681401007387 */ /* 0x004fe80000100800 */
[----:B----4-:R0:W-:Y:S04]  /*7230*/  STL [R1+0x410], R21 ;  /* 0x0004101501007387 */ /* 0x0101e80000100800 */
[----:B0-----:R-:W2:Y:S04]  /*7240*/  LDL.64 R20, [R1+0x7d0] ;  /* 0x0007d00001147983 */ /* 0x001ea80000100a00 */
[----:B------:R-:W3:Y:S01]  /*7250*/  LDL.LU R22, [R1+0x117c] ;  /* 0x00117c0001167983 */ /* 0x000ee20000300800 */
[----:B------:R-:W-:Y:S01]  /*7260*/  ISETP.GT.AND P1, PT, R0, 0x1d, PT ;  /* 0x0000001d0000780c */ /* 0x000fe20003f24270 */
[----:B------:R-:W-:Y:S01]  /*7270*/  IMAD.X R5, R23, 0x1, R3, P0 ;  /* 0x0000000117057824 */ /* 0x000fe200000e0603 */
[----:B---3--:R-:W-:-:S11]  /*7280*/  PRMT R22, RZ, 0x7610, R22 ;  /* 0x00007610ff167816 */ /* 0x008fd60000000016 */
[----:B------:R0:W3:Y:S02]  /*7290*/  @P1 LDG.E.U16 R22, [R4.64] ;  /* 0x0000000404161981 */ /* 0x0000e4000c1e1500 */
[----:B0-----:R-:W-:Y:S02]  /*72a0*/  IADD3 R4, P0, R28, R2, RZ ;  /* 0x000000021c047210 */ /* 0x001fe40007f1e0ff */
[----:B---3--:R0:W-:Y:S04]  /*72b0*/  STL [R1+0x64], R22 ;  /* 0x0000641601007387 */ /* 0x0081e80000100800 */
[----:B0-----:R-:W3:Y:S04]  /*72c0*/  LDL.64 R22, [R1+0x7d8] ;  /* 0x0007d80001167983 */ /* 0x001ee80000100a00 */
[----:B------:R-:W4:Y:S01]  /*72d0*/  LDL.LU R28, [R1+0x1178] ;  /* 0x00117800011c7983 */ /* 0x000f220000300800 */
[----:B------:R-:W-:Y:S01]  /*72e0*/  IMAD.X R5, R29, 0x1, R3, P0 ;  /* 0x000000011d057824 */ /* 0x000fe200000e0603 */
[----:B----4-:R-:W-:-:S06]  /*72f0*/  PRMT R28, RZ, 0x7610, R28 ;  /* 0x00007610ff1c7816 */ /* 0x010fcc000000001c */
[----:B------:R0:W4:Y:S02]  /*7300*/  @P1 LDG.E.U16 R28, [R4.64] ;  /* 0x00000004041c1981 */ /* 0x000124000c1e1500 */
[----:B0-----:R-:W-:-:S05]  /*7310*/  IADD3 R4, P0, R24, R2, RZ ;  /* 0x0000000218047210 */ /* 0x001fca0007f1e0ff */
[----:B------:R-:W-:Y:S01]  /*7320*/  IMAD.X R5, R25, 0x1, R3, P0 ;  /* 0x0000000119057824 */ /* 0x000fe200000e0603 */
[----:B----4-:R0:W-:Y:S04]  /*7330*/  STL [R1+0x60], R28 ;  /* 0x0000601c01007387 */ /* 0x0101e80000100800 */
[----:B0-----:R-:W4:Y:S04]  /*7340*/  LDL.64 R28, [R1+0x7e0] ;  /* 0x0007e000011c7983 */ /* 0x001f280000100a00 */
[----:B------:R-:W2:Y:S01]  /*7350*/  LDL.LU.64 R24, [R1+0x1170] ;  /* 0x0011700001187983 */ /* 0x000ea20000300a00 */
[----:B------:R-:W-:-:S02]  /*7360*/  ISETP.GT.AND P1, PT, R0, 0x1e, PT ;  /* 0x0000001e0000780c */ /* 0x000fc40003f24270 */
[----:B------:R-:W-:Y:S02]  /*7370*/  PRMT R18, RZ, 0x7610, R18 ;  /* 0x00007610ff127816 */ /* 0x000fe40000000012 */
[----:B------:R-:W-:Y:S02]  /*7380*/  PRMT R19, RZ, 0x7610, R19 ;  /* 0x00007610ff137816 */ /* 0x000fe40000000013 */
[----:B--2---:R-:W-:-:S07]  /*7390*/  PRMT R24, RZ, 0x7610, R24 ;  /* 0x00007610ff187816 */ /* 0x004fce0000000018 */
[----:B------:R0:W2:Y:S02]  /*73a0*/  @P1 LDG.E.U16 R24, [R4.64] ;  /* 0x0000000404181981 */ /* 0x0000a4000c1e1500 */
[----:B0-----:R-:W-:-:S05]  /*73b0*/  IADD3 R4, P0, R20, R2, RZ ;  /* 0x0000000214047210 */ /* 0x001fca0007f1e0ff */
[----:B------:R-:W-:-:S05]  /*73c0*/  IMAD.X R5, R21, 0x1, R3, P0 ;  /* 0x0000000115057824 */ /* 0x000fca00000e0603 */
[----:B------:R3:W2:Y:S01]  /*73d0*/  @P1 LDG.E.U16 R18, [R4.64] ;  /* 0x0000000404121981 */ /* 0x0006a2000c1e1500 */
[----:B------:R-:W-:Y:S02]  /*73e0*/  ISETP.GT.AND P1, PT, R0, 0x1f, PT ;  /* 0x0000001f0000780c */ /* 0x000fe40003f24270 */
[----:B---3--:R-:W-:-:S05]  /*73f0*/  IADD3 R4, P0, R22, R2, RZ ;  /* 0x0000000216047210 */ /* 0x008fca0007f1e0ff */
[----:B------:R-:W-:-:S06]  /*7400*/  IMAD.X R5, R23, 0x1, R3, P0 ;  /* 0x0000000117057824 */ /* 0x000fcc00000e0603 */
[----:B------:R4:W3:Y:S02]  /*7410*/  @P1 LDG.E.U16 R19, [R4.64] ;  /* 0x0000000404131981 */ /* 0x0008e4000c1e1500 */
[----:B----4-:R-:W-:-:S05]  /*7420*/  IADD3 R4, P0, R28, R2, RZ ;  /* 0x000000021c047210 */ /* 0x010fca0007f1e0ff */
[----:B------:R-:W-:Y:S01]  /*7430*/  IMAD.X R5, R29, 0x1, R3, P0 ;  /* 0x000000011d057824 */ /* 0x000fe200000e0603 */
[----:B--2---:R0:W-:Y:S04]  /*7440*/  STL [R1+0x5c], R24 ;  /* 0x00005c1801007387 */ /* 0x0041e80000100800 */
[----:B0-----:R-:W2:Y:S04]  /*7450*/  LDL.LU R24, [R1+0x1168] ;  /* 0x0011680001187983 */ /* 0x001ea80000300800 */
[----:B------:R-:W4:Y:S04]  /*7460*/  LDL.LU.64 R20, [R1+0x1160] ;  /* 0x0011600001147983 */ /* 0x000f280000300a00 */
[----:B------:R-:W-:Y:S04]  /*7470*/  STL [R1+0x58], R18 ;  /* 0x0000581201007387 */ /* 0x000fe80000100800 */
[----:B------:R-:W2:Y:S04]  /*7480*/  LDL.LU.64 R22, [R1+0x1158] ;  /* 0x0011580001167983 */ /* 0x000ea80000300a00 */
[----:B---3--:R0:W-:Y:S04]  /*7490*/  STL [R1+0x54], R19 ;  /* 0x0000541301007387 */ /* 0x0081e80000100800 */
[----:B0-----:R-:W3:Y:S04]  /*74a0*/  LDL.LU R19, [R1+0x1c] ;  /* 0x00001c0001137983 */ /* 0x001ee80000300800 */
[----:B------:R-:W-:Y:S04]  /*74b0*/  STL [R1+0x8e8], R0 ;  /* 0x0008e80001007387 */ /* 0x000fe80000100800 */
[----:B------:R-:W2:Y:S04]  /*74c0*/  LDL.LU.64 R28, [R1+0x1150] ;  /* 0x00115000011c7983 */ /* 0x000ea80000300a00 */
[----:B------:R0:W-:Y:S04]  /*74d0*/  STL.64 [R1+0x888], R2 ;  /* 0x0008880201007387 */ /* 0x0001e80000100a00 */
[----:B0-----:R-:W3:Y:S04]  /*74e0*/  LDL.LU R2, [R1+0x10] ;  /* 0x0000100001027983 */ /* 0x001ee80000300800 */
[----:B------:R-:W3:Y:S04]  /*74f0*/  LDL.LU R3, [R1+0x14] ;  /* 0x0000140001037983 */ /* 0x000ee80000300800 */
[----:B------:R-:W0:Y:S01]  /*7500*/  S2R R18, SR_TID.X ;  /* 0x0000000000127919 */ /* 0x000e220000002100 */
[----:B--2---:R-:W-:-:S06]  /*7510*/  PRMT R28, RZ, 0x7610, R28 ;  /* 0x00007610ff1c7816 */ /* 0x004fcc000000001c */
[----:B------:R1:W2:Y:S04]  /*7520*/  @P1 LDG.E.U16 R28, [R4.64] ;  /* 0x00000004041c1981 */ /* 0x0002a8000c1e1500 */
[----:B-1----:R-:W1:Y:S01]  /*7530*/  S2R R5, SR_TID.X ;  /* 0x0000000000057919 */ /* 0x002e620000002100 */
[----:B0-----:R-:W-:Y:S02]  /*7540*/  LOP3.LUT R18, R18, 0x1f, RZ, 0xc0, !PT ;  /* 0x0000001f12127812 */ /* 0x001fe400078ec0ff */
[----:B---3--:R-:W-:Y:S02]  /*7550*/  LOP3.LUT R3, R3, R2, RZ, 0x3c, !PT ;  /* 0x0000000203037212 */ /* 0x008fe400078e3cff */
[----:B------:R-:W-:Y:S02]  /*7560*/  ISETP.GE.AND P2, PT, R18, R0, PT ;  /* 0x000000001200720c */ /* 0x000fe40003f46270 */
[----:B------:R-:W-:-:S04]  /*7570*/  LOP3.LUT R2, R3, R2, RZ, 0x3c, !PT ;  /* 0x0000000203027212 */ /* 0x000fc800078e3cff */
[----:B------:R-:W-:Y:S02]  /*7580*/  LOP3.LUT R3, R3, R2, RZ, 0x3c, !PT ;  /* 0x0000000203037212 */ /* 0x000fe400078e3cff */
[----:B------:R-:W-:Y:S02]  /*7590*/  PRMT R29, RZ, 0x7610, R29 ;  /* 0x00007610ff1d7816 */ /* 0x000fe4000000001d */
[----:B-1----:R-:W-:Y:S01]  /*75a0*/  LOP3.LUT R5, R5, 0x1f, RZ, 0xc0, !PT ;  /* 0x0000001f05057812 */ /* 0x002fe200078ec0ff */
[----:B------:R-:W-:Y:S06]  /*75b0*/  BAR.SYNC.DEFER_BLOCKING 0x0 ;  /* 0x0000000000007b1d */ /* 0x000fec0000010000 */
[----:B--2---:R0:W-:Y:S02]  /*75c0*/  STL [R1+0x10c4], R28 ;  /* 0x0010c41c01007387 */ /* 0x0041e40000100800 */
[----:B0-----:R-:W-:-:S04]  /*75d0*/  IMAD R28, R5, c[0x0][0x18c], RZ ;  /* 0x00006300051c7a24 */ /* 0x001fc800078e02ff */
[----:B------:R-:W-:-:S05]  /*75e0*/  IMAD.WIDE R4, R28, 0x2, R2 ;  /* 0x000000021c047825 */ /* 0x000fca00078e0202 */
[----:B------:R-:W2:Y:S04]  /*75f0*/  @!P2 LDG.E.U16 R29, [R4.64] ;  /* 0x00000004041da981 */ /* 0x000ea8000c1e1500 */
[----:B------:R0:W-:Y:S04]  /*7600*/  STL.64 [R1+0x890], R2 ;  /* 0x0008900201007387 */ /* 0x0001e80000100a00 */
[----:B0-----:R-:W3:Y:S04]  /*7610*/  LDL.LU R2, [R1+0x28] ;  /* 0x0000280001027983 */ /* 0x001ee80000300800 */
[----:B------:R-:W3:Y:S04]  /*7620*/  LDL.LU R3, [R1+0x2c] ;  /* 0x00002c0001037983 */ /* 0x000ee80000300800 */
[----:B--2---:R0:W-:Y:S04]  /*7630*/  STL [R1+0x4c], R29 ;  /* 0x00004c1d01007387 */ /* 0x0041e80000100800 */
[----:B0-----:R-:W2:Y:S04]  /*7640*/  LDL.LU R29, [R1+0x114c] ;  /* 0x00114c00011d7983 */ /* 0x001ea80000300800 */
[----:B------:R-:W2:Y:S01]  /*7650*/  LDL.LU R5, [R1+0x18] ;  /* 0x0000180001057983 */ /* 0x000ea20000300800 */
[----:B------:R-:W-:Y:S01]  /*7660*/  IMAD.MOV.U32 R4, RZ, RZ, R19 ;  /* 0x000000ffff047224 */ /* 0x000fe200078e0013 */
[----:B------:R-:W-:-:S02]  /*7670*/  PRMT R26, RZ, 0x7610, R26 ;  /* 0x00007610ff1a7816 */ /* 0x000fc4000000001a */
[----:B------:R-:W3:Y:S04]  /*7680*/  LDL.LU R19, [R1+0x34] ;  /* 0x0000340001137983 */ /* 0x000ee80000300800 */
[----:B--2---:R0:W-:Y:S02]  /*7690*/  STL.64 [R1+0x580], R4 ;  /* 0x0005800401007387 */ /* 0x0041e40000100a00 */
[----:B0-----:R-:W-:-:S05]  /*76a0*/  IMAD.WIDE R4, R28, 0x2, R4 ;  /* 0x000000021c047825 */ /* 0x001fca00078e0204 */
[----:B------:R0:W2:Y:S04]  /*76b0*/  @!P2 LDG.E.U16 R26, [R4.64] ;  /* 0x00000004041aa981 */ /* 0x0000a8000c1e1500 */
[----:B0-----:R-:W3:Y:S04]  /*76c0*/  LDL.LU R4, [R1+0x20] ;  /* 0x0000200001047983 */ /* 0x001ee80000300800 */
[----:B------:R-:W3:Y:S01]  /*76d0*/  LDL.LU R5, [R1+0x24] ;  /* 0x0000240001057983 */ /* 0x000ee20000300800 */
[----:B------:R-:W-:-:S03]  /*76e0*/  PRMT R29, RZ, 0x7610, R29 ;  /* 0x00007610ff1d7816 */ /* 0x000fc6000000001d */
[----:B--2---:R-:W-:Y:S01]  /*76f0*/  STL [R1+0x10ac], R26 ;  /* 0x0010ac1a01007387 */ /* 0x004fe20000100800 */
[----:B---3--:R-:W-:-:S04]  /*7700*/  LOP3.LUT R5, R5, R4, RZ, 0x3c, !PT ;  /* 0x0000000405057212 */ /* 0x008fc800078e3cff */
[----:B------:R-:W-:-:S04]  /*7710*/  LOP3.LUT R4, R5, R4, RZ, 0x3c, !PT ;  /* 0x0000000405047212 */ /* 0x000fc800078e3cff */
[----:B------:R-:W-:-:S05]  /*7720*/  LOP3.LUT R5, R5, R4, RZ, 0x3c, !PT ;  /* 0x0000000405057212 */ /* 0x000fca00078e3cff */
[----:B------:R0:W-:Y:S02]  /*7730*/  STL.64 [R1+0x578], R4 ;  /* 0x0005780401007387 */ /* 0x0001e40000100a00 */
[----:B0-----:R-:W-:-:S05]  /*7740*/  IMAD.WIDE R4, R28, 0x2, R4 ;  /* 0x000000021c047825 */ /* 0x001fca00078e0204 */
[----:B------:R0:W2:Y:S01]  /*7750*/  @!P2 LDG.E.U16 R29, [R4.64] ;  /* 0x00000004041da981 */ /* 0x0000a2000c1e1500 */
[----:B------:R-:W-:-:S04]  /*7760*/  LOP3.LUT R3, R3, R2, RZ, 0x3c, !PT ;  /* 0x0000000203037212 */ /* 0x000fc800078e3cff */
[----:B------:R-:W-:-:S04]  /*7770*/  LOP3.LUT R2, R3, R2, RZ, 0x3c, !PT ;  /* 0x0000000203027212 */ /* 0x000fc800078e3cff */
[----:B------:R-:W-:Y:S02]  /*7780*/  LOP3.LUT R3, R3, R2, RZ, 0x3c, !PT ;  /* 0x0000000203037212 */ /* 0x000fe400078e3cff */
[----:B------:R-:W-:-:S03]  /*7790*/  PRMT R25, RZ, 0x7610, R25 ;  /* 0x00007610ff197816 */ /* 0x000fc60000000019 */
[----:B0-----:R-:W-:-:S05]  /*77a0*/  IMAD.WIDE R4, R28, 0x2, R2 ;  /* 0x000000021c047825 */ /* 0x001fca00078e0202 */
[----:B------:R0:W3:Y:S04]  /*77b0*/  @!P2 LDG.E.U16 R25, [R4.64] ;  /* 0x000000040419a981 */ /* 0x0000e8000c1e1500 */
[----:B--2---:R1:W-:Y:S04]  /*77c0*/  STL [R1+0x44], R29 ;  /* 0x0000441d01007387 */ /* 0x0043e80000100800 */
[----:B-1----:R-:W2:Y:S04]  /*77d0*/  LDL.LU R29, [R1+0x1148] ;  /* 0x00114800011d7983 */ /* 0x002ea80000300800 */
[----:B------:R1:W-:Y:S04]  /*77e0*/  STL.64 [R1+0x898], R2 ;  /* 0x0008980201007387 */ /* 0x0003e80000100a00 */
[----:B-1----:R-:W2:Y:S04]  /*77f0*/  LDL.LU R2, [R1+0x38] ;  /* 0x0000380001027983 */ /* 0x002ea80000300800 */
[----:B------:R-:W2:Y:S04]  /*7800*/  LDL.LU R3, [R1+0x494] ;  /* 0x0004940001037983 */ /* 0x000ea80000300800 */
[----:B0-----:R-:W2:Y:S01]  /*7810*/  LDL.LU R5, [R1+0x30] ;  /* 0x0000300001057983 */ /* 0x001ea20000300800 */
[----:B------:R-:W-:-:S03]  /*7820*/  IMAD.MOV.U32 R4, RZ, RZ, R19 ;  /* 0x000000ffff047224 */ /* 0x000fc600078e0013 */
[----:B---3--:R0:W-:Y:S02]  /*7830*/  STL [R1+0x10b0], R25 ;  /* 0x0010b01901007387 */ /* 0x0081e40000100800 */
[----:B0-----:R-:W-:Y:S02]  /*7840*/  PRMT R25, RZ, 0x7610, R25 ;  /* 0x00007610ff197816 */ /* 0x001fe40000000019 */
[----:B--2---:R0:W-:Y:S01]  /*7850*/  STL.64 [R1+0x568], R4 ;  /* 0x0005680401007387 */ /* 0x0041e20000100a00 */
[----:B------:R-:W-:Y:S02]  /*7860*/  LOP3.LUT R3, R3, R2, RZ, 0x3c, !PT ;  /* 0x0000000203037212 */ /* 0x000fe400078e3cff */
[----:B------:R-:W-:Y:S01]  /*7870*/  PRMT R24, RZ, 0x7610, R24 ;  /* 0x00007610ff187816 */ /* 0x000fe20000000018 */
[----:B------:R-:W2:Y:S01]  /*7880*/  LDL.LU R19, [R1+0x4b4] ;  /* 0x0004b40001137983 */ /* 0x000ea20000300800 */
[----:B0-----:R-:W-:-:S05]  /*7890*/  IMAD.WIDE R4, R28, 0x2, R4 ;  /* 0x000000021c047825 */ /* 0x001fca00078e0204 */
[----:B------:R0:W3:Y:S01]  /*78a0*/  @!P2 LDG.E.U16 R25, [R4.64] ;  /* 0x000000040419a981 */ /* 0x0000e2000c1e1500 */
[----:B------:R-:W-:-:S04]  /*78b0*/  LOP3.LUT R2, R3, R2, RZ, 0x3c, !PT ;  /* 0x0000000203027212 */ /* 0x000fc800078e3cff */
[----:B------:R-:W-:-:S05]  /*78c0*/  LOP3.LUT R3, R3, R2, RZ, 0x3c, !PT ;  /* 0x0000000203037212 */ /* 0x000fca00078e3cff */
[----:B0-----:R-:W-:-:S05]  /*78d0*/  IMAD.WIDE R4, R28, 0x2, R2 ;  /* 0x000000021c047825 */ /* 0x001fca00078e0202 */
[----:B------:R0:W2:Y:S04]  /*78e0*/  @!P2 LDG.E.U16 R24, [R4.64] ;  /* 0x000000040418a981 */ /* 0x0000a8000c1e1500 */
[----:B------:R-:W1:Y:S04]  /*78f0*/  S2R R28, SR_TID.X ;  /* 0x00000000001c7919 */ /* 0x000e680000002100 */
[----:B---3--:R3:W-:Y:S04]  /*7900*/  STL [R1+0x10b4], R25 ;  /* 0x0010b41901007387 */ /* 0x0087e80000100800 */
[----:B---3--:R-:W3:Y:S04]  /*7910*/  LDL.LU R25, [R1+0x49c] ;  /* 0x00049c0001197983 */ /* 0x008ee80000300800 */
[----:B------:R0:W-:Y:S04]  /*7920*/  STL.64 [R1+0x8b0], R2 ;  /* 0x0008b00201007387 */ /* 0x0001e80000100a00 */
[----:B0-----:R-:W4:Y:S04]  /*7930*/  LDL.LU R3, [R1+0x4b0] ;  /* 0x0004b00001037983 */ /* 0x001f280000300800 */
[----:B------:R-:W4:Y:S01]  /*7940*/  LDL.LU R5, [R1+0x498] ;  /* 0x0004980001057983 */ /* 0x000f220000300800 */
[----:B-1----:R-:W-:-:S02]  /*7950*/  LOP3.LUT R2, R28, 0x1f, RZ, 0xc0, !PT ;  /* 0x0000001f1c027812 */ /* 0x002fc400078ec0ff */
[----:B------:R-:W-:Y:S01]  /*7960*/  PRMT R26, RZ, 0x7610, R26 ;  /* 0x00007610ff1a7816 */ /* 0x000fe2000000001a */
[----:B--2---:R-:W-:Y:S02]  /*7970*/  STL [R1+0x10b8], R24 ;  /* 0x0010b81801007387 */ /* 0x004fe40000100800 */
[----:B------:R-:W-:Y:S02]  /*7980*/  IMAD R2, R2, c[0x0][0x18c], RZ ;  /* 0x0000630002027a24 */ /* 0x000fe400078e02ff */
[----:B---3--:R-:W-:-:S05]  /*7990*/  IMAD.MOV.U32 R4, RZ, RZ, R25 ;  /* 0x000000ffff047224 */ /* 0x008fca00078e0019 */
[----:B----4-:R0:W-:Y:S02]  /*79a0*/  STL.64 [R1+0x558], R4 ;  /* 0x0005580401007387 */ /* 0x0101e40000100a00 */
[----:B0-----:R-:W-:-:S05]  /*79b0*/  IMAD.WIDE R4, R2, 0x2, R4 ;  /* 0x0000000202047825 */ /* 0x001fca00078e0204 */
[----:B------:R0:W2:Y:S01]  /*79c0*/  @!P2 LDG.E.U16 R26, [R4.64] ;  /* 0x00000004041aa981 */ /* 0x0000a2000c1e1500 */
[----:B------:R-:W-:Y:S02]  /*79d0*/  IMAD.MOV.U32 R2, RZ, RZ, R19 ;  /* 0x000000ffff027224 */ /* 0x000fe400078e0013 */
[----:B0-----:R-:W-:-:S04]  /*79e0*/  IMAD R5, R18, c[0x0][0x18c], RZ ;  /* 0x0000630012057a24 */ /* 0x001fc800078e02ff */
[----:B------:R-:W-:Y:S01]  /*79f0*/  IMAD.WIDE R4, R5, 0x2, R2 ;  /* 0x0000000205047825 */ /* 0x000fe200078e0202 */
[----:B------:R-:W-:-:S06]  /*7a00*/  PRMT R23, RZ, 0x7610, R23 ;  /* 0x00007610ff177816 */ /* 0x000fcc0000000017 */
[----:B------:R0:W3:Y:S04]  /*7a10*/  @!P2 LDG.E.U16 R23, [R4.64] ;  /* 0x000000040417a981 */ /* 0x0000e8000c1e1500 */
[----:B--2---:R-:W-:Y:S04]  /*7a20*/  STL [R1+0x10c0], R26 ;  /* 0x0010c01a01007387 */ /* 0x004fe80000100800 */
[----:B------:R-:W2:Y:S04]  /*7a30*/  LDL.LU R24, [R1+0x4c4] ;  /* 0x0004c40001187983 */ /* 0x000ea80000300800 */
[----:B------:R-:W4:Y:S04]  /*7a40*/  LDL.LU R19, [R1+0x4c8] ;  /* 0x0004c80001137983 */ /* 0x000f280000300800 */
[----:B------:R-:W2:Y:S04]  /*7a50*/  LDL.LU R18, [R1+0x4cc] ;  /* 0x0004cc0001127983 */ /* 0x000ea80000300800 */
[----:B------:R1:W-:Y:S04]  /*7a60*/  STL.64 [R1+0x8b8], R2 ;  /* 0x0008b80201007387 */ /* 0x0003e80000100a00 */
[----:B-1----:R-:W2:Y:S04]  /*7a70*/  LDL.LU R2, [R1+0x4b8] ;  /* 0x0004b80001027983 */ /* 0x002ea80000300800 */
[----:B------:R-:W2:Y:S04]  /*7a80*/  LDL.LU R3, [R1+0x4bc] ;  /* 0x0004bc0001037983 */ /* 0x000ea80000300800 */
[----:B0-----:R-:W0:Y:S01]  /*7a90*/  S2R R5, SR_TID.X ;  /* 0x0000000000057919 */ /* 0x001e220000002100 */
[----:B------:R-:W-:-:S03]  /*7aa0*/  PRMT R29, RZ, 0x7610, R29 ;  /* 0x00007610ff1d7816 */ /* 0x000fc6000000001d */
[----:B---3--:R1:W-:Y:S04]  /*7ab0*/  STL [R1+0x10c8], R23 ;  /* 0x0010c81701007387 */ /* 0x0083e80000100800 */
[----:B-1----:R-:W3:Y:S01]  /*7ac0*/  LDL.LU R23, [R1+0x4c0] ;  /* 0x0004c00001177983 */ /* 0x002ee20000300800 */
[----:B0-----:R-:W-:-:S05]  /*7ad0*/  LOP3.LUT R5, R5, 0x1f, RZ, 0xc0, !PT ;  /* 0x0000001f05057812 */ /* 0x001fca00078ec0ff */
[----:B------:R-:W-:Y:S01]  /*7ae0*/  IMAD R5, R5, c[0x0][0x18c], RZ ;  /* 0x0000630005057a24 */ /* 0x000fe200078e02ff */
[----:B--2---:R-:W-:-:S04]  /*7af0*/  LOP3.LUT R3, R3, R2, RZ, 0x3c, !PT ;  /* 0x0000000203037212 */ /* 0x004fc800078e3cff */
[----:B------:R-:W-:-:S04]  /*7b00*/  LOP3.LUT R2, R3, R2, RZ, 0x3c, !PT ;  /* 0x0000000203027212 */ /* 0x000fc800078e3cff */
[----:B------:R-:W-:-:S05]  /*7b10*/  LOP3.LUT R3, R3, R2, RZ, 0x3c, !PT ;  /* 0x0000000203037212 */ /* 0x000fca00078e3cff */
[----:B------:R-:W-:-:S05]  /*7b20*/  IMAD.WIDE R4, R5, 0x2, R2 ;  /* 0x0000000205047825 */ /* 0x000fca00078e0202 */
[----:B------:R-:W2:Y:S04]  /*7b30*/  @!P2 LDG.E.U16 R29, [R4.64] ;  /* 0x00000004041da981 */ /* 0x000ea8000c1e1500 */
[----:B------:R0:W-:Y:S04]  /*7b40*/  STL.64 [R1+0x8e0], R2 ;  /* 0x0008e00201007387 */ /* 0x0001e80000100a00 */
[----:B0-----:R-:W0:Y:S01]  /*7b50*/  S2R R3, SR_TID.X ;  /* 0x0000000000037919 */ /* 0x001e220000002100 */
[----:B------:R-:W-:Y:S01]  /*7b60*/  IMAD.MOV.U32 R2, RZ, RZ, R24 ;  /* 0x000000ffff027224 */ /* 0x000fe200078e0018 */
[----:B------:R-:W-:-:S02]  /*7b70*/  PRMT R22, RZ, 0x7610, R22 ;  /* 0x00007610ff167816 */ /* 0x000fc40000000016 */
[----:B0-----:R-:W-:Y:S01]  /*7b80*/  LOP3.LUT R3, R3, 0x1f, RZ, 0xc0, !PT ;  /* 0x0000001f03037812 */ /* 0x001fe200078ec0ff */
[----:B--2---:R0:W-:Y:S04]  /*7b90*/  STL [R1+0x10cc], R29 ;  /* 0x0010cc1d01007387 */ /* 0x0041e80000100800 */
[----:B0-----:R-:W-:Y:S02]  /*7ba0*/  IMAD R29, R3, c[0x0][0x18c], RZ ;  /* 0x00006300031d7a24 */ /* 0x001fe400078e02ff */
[----:B---3--:R-:W-:-:S04]  /*7bb0*/  IMAD.MOV.U32 R3, RZ, RZ, R23 ;  /* 0x000000ffff037224 */ /* 0x008fc800078e0017 */
[----:B------:R-:W-:-:S05]  /*7bc0*/  IMAD.WIDE R4, R29, 0x2, R2 ;  /* 0x000000021d047825 */ /* 0x000fca00078e0202 */
[----:B------:R0:W2:Y:S04]  /*7bd0*/  @!P2 LDG.E.U16 R22, [R4.64] ;  /* 0x000000040416a981 */ /* 0x0000a8000c1e1500 */
[----:B------:R1:W-:Y:S01]  /*7be0*/  STL.64 [R1+0x540], R2 ;  /* 0x0005400201007387 */ /* 0x0003e20000100a00 */
[----:B------:R-:W-:Y:S01]  /*7bf0*/  PRMT R27, RZ, 0x7610, R27 ;  /* 0x00007610ff1b7816 */ /* 0x000fe2000000001b */
[----:B-1----:R-:W-:Y:S02]  /*7c00*/  IMAD.MOV.U32 R2, RZ, RZ, R18 ;  /* 0x000000ffff027224 */ /* 0x002fe400078e0012 */
[----:B----4-:R-:W-:-:S04]  /*7c10*/  IMAD.MOV.U32 R3, RZ, RZ, R19 ;  /* 0x000000ffff037224 */ /* 0x010fc800078e0013 */
[----:B0-----:R-:W-:-:S05]  /*7c20*/  IMAD.WIDE R4, R29, 0x2, R2 ;  /* 0x000000021d047825 */ /* 0x001fca00078e0202 */
[----:B------:R0:W3:Y:S04]  /*7c30*/  @!P2 LDG.E.U16 R27, [R4.64] ;  /* 0x00000004041ba981 */ /* 0x0000e8000c1e1500 */
[----:B--2---:R1:W-:Y:S04]  /*7c40*/  STL [R1+0x10d0], R22 ;  /* 0x0010d01601007387 */ /* 0x0043e80000100800 */
[----:B-1----:R-:W2:Y:S04]  /*7c50*/  LDL.LU R22, [R1+0x4d4] ;  /* 0x0004d40001167983 */ /* 0x002ea80000300800 */
[----:B------:R-:W4:Y:S04]  /*7c60*/  LDL.LU R19, [R1+0x4d8] ;  /* 0x0004d80001137983 */ /* 0x000f280000300800 */
[----:B------:R-:W4:Y:S04]  /*7c70*/  LDL.LU R18, [R1+0x4dc] ;  /* 0x0004dc0001127983 */ /* 0x000f280000300800 */
[----:B------:R-:W4:Y:S04]  /*7c80*/  LDL.LU R24, [R1+0x4e0] ;  /* 0x0004e00001187983 */ /* 0x000f280000300800 */
[----:B------:R-:W4:Y:S04]  /*7c90*/  LDL.LU R23, [R1+0x4e4] ;  /* 0x0004e40001177983 */ /* 0x000f280000300800 */
[----:B------:R-:W-:Y:S04]  /*7ca0*/  STL [R1+0x8f4], R2 ;  /* 0x0008f40201007387 */ /* 0x000fe80000100800 */
[----:B------:R1:W-:Y:S04]  /*7cb0*/  STL [R1+0x8f0], R3 ;  /* 0x0008f00301007387 */ /* 0x0003e80000100800 */
[----:B0-----:R-:W4:Y:S04]  /*7cc0*/  LDL.LU R5, [R1+0x4d0] ;  /* 0x0004d00001057983 */ /* 0x001f280000300800 */
[----:B---3--:R-:W-:Y:S01]  /*7cd0*/  STL [R1+0x10d4], R27 ;  /* 0x0010d41b01007387 */ /* 0x008fe20000100800 */
[----:B------:R-:W-:-:S02]  /*7ce0*/  PRMT R21, RZ, 0x7610, R21 ;  /* 0x00007610ff157816 */ /* 0x000fc40000000015 */
[----:B-1----:R-:W-:Y:S01]  /*7cf0*/  PRMT R3, RZ, 0x7610, R3 ;  /* 0x00007610ff037816 */ /* 0x002fe20000000003 */
[----:B--2---:R-:W-:-:S05]  /*7d00*/  IMAD.MOV.U32 R4, RZ, RZ, R22 ;  /* 0x000000ffff047224 */ /* 0x004fca00078e0016 */
[----:B----4-:R0:W-:Y:S02]  /*7d10*/  STL.64 [R1+0x530], R4 ;  /* 0x0005300401007387 */ /* 0x0101e40000100a00 */
[----:B0-----:R-:W-:Y:S02]  /*7d20*/  IMAD.WIDE R4, R29, 0x2, R4 ;  /* 0x000000021d047825 */ /* 0x001fe400078e0204 */
[----:B------:R-:W0:Y:S04]  /*7d30*/  S2R R29, SR_TID.X ;  /* 0x00000000001d7919 */ /* 0x000e280000002100 */
[----:B------:R1:W2:Y:S01]  /*7d40*/  @!P2 LDG.E.U16 R21, [R4.64] ;  /* 0x000000040415a981 */ /* 0x0002a2000c1e1500 */
[----:B0-----:R-:W-:-:S05]  /*7d50*/  LOP3.LUT R29, R29, 0x1f, RZ, 0xc0, !PT ;  /* 0x0000001f1d1d7812 */ /* 0x001fca00078ec0ff */
[----:B-1----:R-:W-:-:S04]  /*7d60*/  IMAD R5, R29, c[0x0][0x18c], RZ ;  /* 0x000063001d057a24 */ /* 0x002fc800078e02ff */
[----:B------:R-:W-:-:S05]  /*7d70*/  IMAD.WIDE R4, R5, 0x2, R18 ;  /* 0x0000000205047825 */ /* 0x000fca00078e0212 */
[----:B------:R0:W3:Y:S04]  /*7d80*/  @!P2 LDG.E.U16 R3, [R4.64] ;  /* 0x000000040403a981 */ /* 0x0000e8000c1e1500 */
[----:B------:R-:W1:Y:S01]  /*7d90*/  S2R R27, SR_TID.X ;  /* 0x00000000001b7919 */ /* 0x000e620000002100 */
[----:B------:R-:W-:Y:S01]  /*7da0*/  PRMT R20, RZ, 0x7610, R20 ;  /* 0x00007610ff147816 */ /* 0x000fe20000000014 */
[----:B0-----:R-:W-:Y:S02]  /*7db0*/  IMAD.MOV.U32 R4, RZ, RZ, R23 ;  /* 0x000000ffff047224 */ /* 0x001fe400078e0017 */
[----:B------:R-:W-:Y:S01]  /*7dc0*/  IMAD.MOV.U32 R5, RZ, RZ, R24 ;  /* 0x000000ffff057224 */ /* 0x000fe200078e0018 */
[----:B-1----:R-:W-:Y:S01]  /*7dd0*/  LOP3.LUT R27, R27, 0x1f, RZ, 0xc0, !PT ;  /* 0x0000001f1b1b7812 */ /* 0x002fe200078ec0ff */
[----:B--2---:R0:W-:Y:S04]  /*7de0*/  STL [R1+0x10d8], R21 ;  /* 0x0010d81501007387 */ /* 0x0041e80000100800 */
[----:B------:R-:W2:Y:S04]  /*7df0*/  LDL.LU R22, [R1+0x4e8] ;  /* 0x0004e80001167983 */ /* 0x000ea80000300800 */
[----:B0-----:R-:W4:Y:S04]  /*7e00*/  LDL.LU R21, [R1+0x4ec] ;  /* 0x0004ec0001157983 */ /* 0x001f280000300800 */
[----:B------:R0:W-:Y:S04]  /*7e10*/  STL.64 [R1+0x528], R18 ;  /* 0x0005281201007387 */ /* 0x0001e80000100a00 */
[----:B------:R-:W4:Y:S04]  /*7e20*/  LDL.LU R29, [R1+0x480] ;  /* 0x00048000011d7983 */ /* 0x000f280000300800 */
[----:B0-----:R-:W4:Y:S04]  /*7e30*/  LDL.LU.64 R18, [R1+0x1140] ;  /* 0x0011400001127983 */ /* 0x001f280000300a00 */
[----:B---3--:R0:W-:Y:S02]  /*7e40*/  STL [R1+0x10dc], R3 ;  /* 0x0010dc0301007387 */ /* 0x0081e40000100800 */
[----:B0-----:R-:W-:-:S02]  /*7e50*/  IMAD R3, R27, c[0x0][0x18c], RZ ;  /* 0x000063001b037a24 */ /* 0x001fc400078e02ff */
[----:B------:R-:W3:Y:S04]  /*7e60*/  LDL.LU R27, [R1+0x4f0] ;  /* 0x0004f000011b7983 */ /* 0x000ee80000300800 */
[----:B------:R-:W3:Y:S04]  /*7e70*/  LDL.LU R24, [R1+0x4f4] ;  /* 0x0004f40001187983 */ /* 0x000ee80000300800 */
[----:B------:R0:W-:Y:S02]  /*7e80*/  STL.64 [R1+0x520], R4 ;  /* 0x0005200401007387 */ /* 0x0001e40000100a00 */
[----:B0-----:R-:W-:-:S05]  /*7e90*/  IMAD.WIDE R4, R3, 0x2, R4 ;  /* 0x0000000203047825 */ /* 0x001fca00078e0204 */
[----:B------:R2:W3:Y:S01]  /*7ea0*/  @!P2 LDG.E.U16 R20, [R4.64] ;  /* 0x000000040414a981 */ /* 0x0004e2000c1e1500 */
[C---:B------:R-:W-:Y:S02]  /*7eb0*/  LOP3.LUT R25, R28.reuse, 0x7f, RZ, 0xc0, !PT ;  /* 0x0000007f1c197812 */ /* 0x040fe400078ec0ff */
[----:B------:R-:W-:-:S03]  /*7ec0*/  LOP3.LUT R28, R28, 0x7f, RZ, 0xc0, !PT ;  /* 0x0000007f1c1c7812 */ /* 0x000fc600078ec0ff */
[----:B------:R-:W-:Y:S01]  /*7ed0*/  IMAD.SHL.U32 R26, R25, 0x2, RZ ;  /* 0x00000002191a7824 */ /* 0x000fe200078e00ff */
[----:B------:R-:W-:Y:S01]  /*7ee0*/  PRMT R0, RZ, 0x7610, R0 ;  /* 0x00007610ff007816 */ /* 0x000fe20000000000 */
[----:B--2---:R-:W-:Y:S02]  /*7ef0*/  IMAD.MOV.U32 R5, RZ, RZ, R22 ;  /* 0x000000ffff057224 */ /* 0x004fe400078e0016 */
[----:B----4-:R-:W-:Y:S02]  /*7f00*/  IMAD.MOV.U32 R4, RZ, RZ, R21 ;  /* 0x000000ffff047224 */ /* 0x010fe400078e0015 */
[----:B------:R-:W-:Y:S01]  /*7f10*/  IMAD.SHL.U32 R21, R28, 0x2, RZ ;  /* 0x000000021c157824 */ /* 0x000fe200078e00ff */
[----:B---3--:R-:W-:Y:S04]  /*7f20*/  STL [R1+0x10e0], R20 ;  /* 0x0010e01401007387 */ /* 0x008fe80000100800 */
[----:B------:R-:W-:Y:S04]  /*7f30*/  STL [R1+0x1114], R26 ;  /* 0x0011141a01007387 */ /* 0x000fe80000100800 */
[----:B------:R-:W2:Y:S04]  /*7f40*/  LDL.LU R23, [R1+0x4f8] ;  /* 0x0004f80001177983 */ /* 0x000ea80000300800 */
[----:B------:R-:W3:Y:S04]  /*7f50*/  LDL.LU R22, [R1+0x4fc] ;  /* 0x0004fc0001167983 */ /* 0x000ee80000300800 */
[----:B------:R-:W4:Y:S04]  /*7f60*/  LDL.LU R28, [R1+0x450] ;  /* 0x00045000011c7983 */ /* 0x000f280000300800 */
[----:B------:R0:W-:Y:S02]  /*7f70*/  STL.64 [R1+0x518], R4 ;  /* 0x0005180401007387 */ /* 0x0001e40000100a00 */
[----:B0-----:R-:W-:-:S05]  /*7f80*/  IMAD.WIDE R4, R3, 0x2, R4 ;  /* 0x0000000203047825 */ /* 0x001fca00078e0204 */
[----:B------:R0:W2:Y:S01]  /*7f90*/  @!P2 LDG.E.U16 R0, [R4.64] ;  /* 0x000000040400a981 */ /* 0x0000a2000c1e1500 */
[----:B------:R-:W-:Y:S01]  /*7fa0*/  PRMT R2, RZ, 0x7610, R2 ;  /* 0x00007610ff027816 */ /* 0x000fe20000000002 */
[----:B0-----:R-:W-:Y:S02]  /*7fb0*/  IMAD.MOV.U32 R4, RZ, RZ, R24 ;  /* 0x000000ffff047224 */ /* 0x001fe400078e0018 */
[----:B------:R-:W-:Y:S02]  /*7fc0*/  IMAD.MOV.U32 R5, RZ, RZ, R27 ;  /* 0x000000ffff057224 */ /* 0x000fe400078e001b */
[----:B------:R-:W0:Y:S04]  /*7fd0*/  S2R R27, SR_TID.X ;  /* 0x00000000001b7919 */ /* 0x000e280000002100 */
[----:B--2---:R-:W-:Y:S04]  /*7fe0*/  STL [R1+0x10e4], R0 ;  /* 0x0010e40001007387 */ /* 0x004fe80000100800 */
[----:B------:R-:W2:Y:S04]  /*7ff0*/  LDL.LU R24, [R1+0x500] ;  /* 0x0005000001187983 */ /* 0x000ea80000300800 */
[----:B------:R-:W2:Y:S04]  /*8000*/  LDL.LU R20, [R1+0x504] ;  /* 0x0005040001147983 */ /* 0x000ea80000300800 */
[----:B------:R1:W-:Y:S02]  /*8010*/  STL.64 [R1+0x510], R4 ;  /* 0x0005100401007387 */ /* 0x0003e40000100a00 */
[----:B-1----:R-:W-:-:S05]  /*8020*/  IMAD.WIDE R4, R3, 0x2, R4 ;  /* 0x0000000203047825 */ /* 0x002fca00078e0204 */
[----:B------:R3:W4:Y:S01]  /*8030*/  @!P2 LDG.E.U16 R2, [R4.64] ;  /* 0x000000040402a981 */ /* 0x000722000c1e1500 */
[----:B0-----:R-:W-:-:S03]  /*8040*/  LOP3.LUT R27, R27, 0x1f, RZ, 0xc0, !PT ;  /* 0x0000001f1b1b7812 */ /* 0x001fc600078ec0ff */
[----:B------:R-:W-:Y:S01]  /*8050*/  STS.U16 [R26], R16 ;  /* 0x000000101a007388 */ /* 0x000fe20000000400 */
[----:B------:R-:W-:-:S03]  /*8060*/  LOP3.LUT R21, R21, 0x10, RZ, 0x3c, !PT ;  /* 0x0000001015157812 */ /* 0x000fc600078e3cff */
[----:B------:R-:W-:Y:S01]  /*8070*/  STS.U16 [R26+0x100], R17 ;  /* 0x000100111a007388 */ /* 0x000fe20000000400 */
[----:B---3--:R-:W-:-:S03]  /*8080*/  IMAD.MOV.U32 R4, RZ, RZ, R22 ;  /* 0x000000ffff047224 */ /* 0x008fc600078e0016 */
[----:B------:R-:W-:Y:S01]  /*8090*/  STS.U16 [R26+0x1000], R12 ;  /* 0x0010000c1a007388 */ /* 0x000fe20000000400 */
[----:B------:R-:W-:-:S03]  /*80a0*/  IMAD.MOV.U32 R5, RZ, RZ, R23 ;  /* 0x000000ffff057224 */ /* 0x000fc600078e0017 */
[----:B------:R-:W-:Y:S04]  /*80b0*/  STS.U16 [R26+0x1100], R13 ;  /* 0x0011000d1a007388 */ /* 0x000fe80000000400 */
[----:B------:R-:W-:Y:S04]  /*80c0*/  STS.U16 [R26+0x2000], R11 ;  /* 0x0020000b1a007388 */ /* 0x000fe80000000400 */
[----:B------:R-:W-:Y:S04]  /*80d0*/  STS.U16 [R26+0x2100], R10 ;  /* 0x0021000a1a007388 */ /* 0x000fe80000000400 */
[----:B------:R-:W-:Y:S04]  /*80e0*/  STS.U16 [R26+0x3000], R6 ;  /* 0x003000061a007388 */ /* 0x000fe80000000400 */
[----:B------:R-:W-:Y:S04]  /*80f0*/  STS.U16 [R26+0x3100], R7 ;  /* 0x003100071a007388 */ /* 0x000fe80000000400 */
[----:B------:R0:W-:Y:S04]  /*8100*/  STS.U16 [R21+0x200], R19 ;  /* 0x0002001315007388 */ /* 0x0001e80000000400 */
[----:B------:R-:W-:Y:S01]  /*8110*/  STS.U16 [R21+0x300], R29 ;  /* 0x0003001d15007388 */ /* 0x000fe20000000400 */
[----:B0-----:R-:W-:-:S03]  /*8120*/  PRMT R19, RZ, 0x7610, R19 ;  /* 0x00007610ff137816 */ /* 0x001fc60000000013 */
[----:B------:R0:W-:Y:S02]  /*8130*/  STS.U16 [R21+0x1200], R18 ;  /* 0x0012001215007388 */ /* 0x0001e40000000400 */
[----:B0-----:R-:W-:Y:S01]  /*8140*/  PRMT R18, RZ, 0x7610, R18 ;  /* 0x00007610ff127816 */ /* 0x001fe20000000012 */
[----:B--2---:R-:W-:Y:S01]  /*8150*/  IMAD.MOV.U32 R26, RZ, RZ, R20 ;  /* 0x000000ffff1a7224 */ /* 0x004fe200078e0014 */
[----:B----4-:R0:W-:Y:S04]  /*8160*/  STL [R1+0x10e8], R2 ;  /* 0x0010e80201007387 */ /* 0x0101e80000100800 */
[----:B------:R-:W2:Y:S04]  /*8170*/  LDL.LU R3, [R1+0x7ec] ;  /* 0x0007ec0001037983 */ /* 0x000ea80000300800 */
[----:B------:R-:W3:Y:S01]  /*8180*/  LDL.LU R0, [R1+0x7f0] ;  /* 0x0007f00001007983 */ /* 0x000ee20000300800 */
[----:B0-----:R-:W-:-:S03]  /*8190*/  IMAD R2, R27, c[0x0][0x18c], RZ ;  /* 0x000063001b027a24 */ /* 0x001fc600078e02ff */
[----:B------:R0:W-:Y:S01]  /*81a0*/  STL.64 [R1+0x508], R4 ;  /* 0x0005080401007387 */ /* 0x0001e20000100a00 */
[----:B------:R-:W-:-:S03]  /*81b0*/  IMAD.MOV.U32 R27, RZ, RZ, R24 ;  /* 0x000000ffff1b7224 */ /* 0x000fc600078e0018 */
[----:B------:R-:W4:Y:S04]  /*81c0*/  LDL.LU R23, [R1+0x7f8] ;  /* 0x0007f80001177983 */ /* 0x000f280000300800 */
[----:B------:R-:W4:Y:S01]  /*81d0*/  LDL.LU R22, [R1+0x7fc] ;  /* 0x0007fc0001167983 */ /* 0x000f220000300800 */
[----:B0-----:R-:W-:-:S05]  /*81e0*/  IMAD.WIDE R4, R2, 0x2, R4 ;  /* 0x0000000202047825 */ /* 0x001fca00078e0204 */
[----:B------:R0:W4:Y:S02]  /*81f0*/  @!P2 LDG.E.U16 R19, [R4.64] ;  /* 0x000000040413a981 */ /* 0x000124000c1e1500 */
[----:B0-----:R-:W-:-:S05]  /*8200*/  IMAD.WIDE R4, R2, 0x2, R26 ;  /* 0x0000000202047825 */ /* 0x001fca00078e021a */
[----:B------:R2:W4:Y:S01]  /*8210*/  @!P2 LDG.E.U16 R18, [R4.64] ;  /* 0x000000040412a981 */ /* 0x000522000c1e1500 */
[----:B------:R-:W-:Y:S02]  /*8220*/  PRMT R17, RZ, 0x7610, R17 ;  /* 0x00007610ff117816 */ /* 0x000fe40000000011 */
[----:B------:R-:W-:Y:S01]  /*8230*/  PRMT R16, RZ, 0x7610, R16 ;  /* 0x00007610ff107816 */ /* 0x000fe20000000010 */
[----:B--2---:R-:W-:Y:S02]  /*8240*/  IMAD.MOV.U32 R5, RZ, RZ, R3 ;  /* 0x000000ffff057224 */ /* 0x004fe400078e0003 */
[----:B---3--:R-:W-:Y:S01]  /*8250*/  IMAD.MOV.U32 R4, RZ, RZ, R0 ;  /* 0x000000ffff047224 */ /* 0x008fe200078e0000 */
[----:B----4-:R0:W-:Y:S04]  /*8260*/  STL [R1+0x10ec], R19 ;  /* 0x0010ec1301007387 */ /* 0x0101e80000100800 */
[----:B------:R-:W-:Y:S04]  /*8270*/  STL.64 [R1+0x500], R26 ;  /* 0x0005001a01007387 */ /* 0x000fe80000100a00 */
[----:B------:R-:W2:Y:S04]  /*8280*/  LDL.LU R20, [R1+0x800] ;  /* 0x0008000001147983 */ /* 0x000ea80000300800 */
[----:B0-----:R-:W3:Y:S04]  /*8290*/  LDL.LU R19, [R1+0x804] ;  /* 0x0008040001137983 */ /* 0x001ee80000300800 */
[----:B------:R-:W-:Y:S04]  /*82a0*/  STL [R1+0x10f0], R18 ;  /* 0x0010f01201007387 */ /* 0x000fe80000100800 */
[----:B------:R0:W-:Y:S04]  /*82b0*/  STL.64 [R1+0x4f8], R4 ;  /* 0x0004f80401007387 */ /* 0x0001e80000100a00 */
[----:B------:R-:W4:Y:S04]  /*82c0*/  LDL.LU R3, [R1+0x808] ;  /* 0x0008080001037983 */ /* 0x000f280000300800 */
[----:B------:R-:W4:Y:S01]  /*82d0*/  LDL.LU R0, [R1+0x80c] ;  /* 0x00080c0001007983 */ /* 0x000f220000300800 */
[----:B0-----:R-:W-:-:S05]  /*82e0*/  IMAD.WIDE R4, R2, 0x2, R4 ;  /* 0x0000000202047825 */ /* 0x001fca00078e0204 */
[----:B------:R0:W4:Y:S02]  /*82f0*/  @!P2 LDG.E.U16 R17, [R4.64] ;  /* 0x000000040411a981 */ /* 0x000124000c1e1500 */
[----:B0-----:R-:W-:-:S05]  /*8300*/  IMAD.WIDE R4, R2, 0x2, R22 ;  /* 0x0000000202047825 */ /* 0x001fca00078e0216 */
[----:B------:R0:W4:Y:S04]  /*8310*/  @!P2 LDG.E.U16 R16, [R4.64] ;  /* 0x000000040410a981 */ /* 0x000128000c1e1500 */
[----:B------:R-:W-:Y:S04]  /*8320*/  STS.U16 [R21+0x1300], R28 ;  /* 0x0013001c15007388 */ /* 0x000fe80000000400 */
[----:B------:R-:W-:Y:S04]  /*8330*/  STS.U16 [R21+0x2200], R14 ;  /* 0x0022000e15007388 */ /* 0x000fe80000000400 */
[----:B------:R1:W-:Y:S02]  /*8340*/  STS.U16 [R21+0x2300], R15 ;  /* 0x0023000f15007388 */ /* 0x0003e40000000400 */
[----:B-1----:R-:W-:-:S02]  /*8350*/  PRMT R15, RZ, 0x7610, R15 ;  /* 0x00007610ff0f7816 */ /* 0x002fc4000000000f */
[----:B------:R-:W-:Y:S01]  /*8360*/  PRMT R14, RZ, 0x7610, R14 ;  /* 0x00007610ff0e7816 */ /* 0x000fe2000000000e */
[----:B---3--:R-:W-:Y:S02]  /*8370*/  IMAD.MOV.U32 R18, RZ, RZ, R19 ;  /* 0x000000ffff127224 */ /* 0x008fe400078e0013 */
[----:B--2---:R-:W-:-:S04]  /*8380*/  IMAD.MOV.U32 R19, RZ, RZ, R20 ;  /* 0x000000ffff137224 */ /* 0x004fc800078e0014 */
[----:B0-----:R-:W-:-:S05]  /*8390*/  IMAD.WIDE R4, R2, 0x2, R18 ;  /* 0x0000000202047825 */ /* 0x001fca00078e0212 */
[----:B------:R0:W2:Y:S04]  /*83a0*/  @!P2 LDG.E.U16 R15, [R4.64] ;  /* 0x00000004040fa981 */ /* 0x0000a8000c1e1500 */
[----:B----4-:R1:W-:Y:S04]  /*83b0*/  STL [R1+0x10f4], R17 ;  /* 0x0010f41101007387 */ /* 0x0103e80000100800 */
[----:B------:R-:W3:Y:S04]  /*83c0*/  LDL.LU R28, [R1+0x48c] ;  /* 0x00048c00011c7983 */ /* 0x000ee80000300800 */
[----:B------:R-:W-:Y:S04]  /*83d0*/  STL.64 [R1+0x4f0], R22 ;  /* 0x0004f01601007387 */ /* 0x000fe80000100a00 */
[----:B------:R4:W-:Y:S04]  /*83e0*/  STL [R1+0x10f8], R16 ;  /* 0x0010f81001007387 */ /* 0x0009e80000100800 */
[----:B-1----:R-:W3:Y:S04]  /*83f0*/  LDL.LU R17, [R1+0x810] ;  /* 0x0008100001117983 */ /* 0x002ee80000300800 */
[----:B----4-:R-:W4:Y:S04]  /*8400*/  LDL.LU R16, [R1+0x814] ;  /* 0x0008140001107983 */ /* 0x010f280000300800 */
[----:B------:R1:W-:Y:S04]  /*8410*/  STL.64 [R1+0x4e8], R18 ;  /* 0x0004e81201007387 */ /* 0x0003e80000100a00 */
[----:B------:R-:W4:Y:S01]  /*8420*/  LDL.LU R29, [R1+0x490] ;  /* 0x00049000011d7983 */ /* 0x000f220000300800 */
[----:B-1----:R-:W-:-:S02]  /*8430*/  IMAD.MOV.U32 R18, RZ, RZ, R0 ;  /* 0x000000ffff127224 */ /* 0x002fc400078e0000 */
[----:B------:R-:W-:-:S04]  /*8440*/  IMAD.MOV.U32 R19, RZ, RZ, R3 ;  /* 0x000000ffff137224 */ /* 0x000fc800078e0003 */
[----:B0-----:R-:W-:-:S05]  /*8450*/  IMAD.WIDE R4, R2, 0x2, R18 ;  /* 0x0000000202047825 */ /* 0x001fca00078e0212 */
[----:B------:R3:W4:Y:S01]  /*8460*/  @!P2 LDG.E.U16 R14, [R4.64] ;  /* 0x00000004040ea981 */ /* 0x000722000c1e1500 */
[----:B------:R-:W-:-:S03]  /*8470*/  PRMT R13, RZ, 0x7610, R13 ;  /* 0x00007610ff0d7816 */ /* 0x000fc6000000000d */
[----:B--2---:R-:W-:Y:S04]  /*8480*/  STL [R1+0x10fc], R15 ;  /* 0x0010fc0f01007387 */ /* 0x004fe80000100800 */
[----:B------:R-:W2:Y:S04]  /*8490*/  LDL.LU R3, [R1+0x818] ;  /* 0x0008180001037983 */ /* 0x000ea80000300800 */
[----:B------:R-:W2:Y:S04]  /*84a0*/  LDL.LU R0, [R1+0x81c] ;  /* 0x00081c0001007983 */ /* 0x000ea80000300800 */
[----:B------:R0:W-:Y:S04]  /*84b0*/  STL.64 [R1+0x4e0], R18 ;  /* 0x0004e01201007387 */ /* 0x0001e80000100a00 */
[----:B------:R-:W2:Y:S01]  /*84c0*/  LDL.LU R23, [R1+0x484] ;  /* 0x0004840001177983 */ /* 0x000ea20000300800 */
[----:B---3--:R-:W-:-:S02]  /*84d0*/  IMAD.MOV.U32 R5, RZ, RZ, R17 ;  /* 0x000000ffff057224 */ /* 0x008fc400078e0011 */
[----:B----4-:R-:W-:Y:S01]  /*84e0*/  IMAD.MOV.U32 R4, RZ, RZ, R16 ;  /* 0x000000ffff047224 */ /* 0x010fe200078e0010 */
[----:B------:R-:W-:Y:S04]  /*84f0*/  STL [R1+0x1100], R14 ;  /* 0x0011000e01007387 */ /* 0x000fe80000100800 */
[----:B------:R-:W3:Y:S04]  /*8500*/  LDL.LU R24, [R1+0x488] ;  /* 0x0004880001187983 */ /* 0x000ee80000300800 */
[----:B------:R1:W-:Y:S01]  /*8510*/  STL.64 [R1+0x4d8], R4 ;  /* 0x0004d80401007387 */ /* 0x0003e20000100a00 */
[----:B------:R-:W-:-:S03]  /*8520*/  IMAD.SHL.U32 R25, R25, 0x2, RZ ;  /* 0x0000000219197824 */ /* 0x000fc600078e00ff */
[----:B0-----:R-:W4:Y:S01]  /*8530*/  LDL.LU R18, [R1+0x820] ;  /* 0x0008200001127983 */ /* 0x001f220000300800 */
[----:B-1----:R-:W-:Y:S01]  /*8540*/  IMAD.WIDE R4, R2, 0x2, R4 ;  /* 0x0000000202047825 */ /* 0x002fe200078e0204 */
[----:B------:R-:W-:Y:S02]  /*8550*/  LOP3.LUT R16, R25, 0x20, RZ, 0x3c, !PT ;  /* 0x0000002019107812 */ /* 0x000fe400078e3cff */
[----:B------:R-:W3:Y:S04]  /*8560*/  LDL.LU R17, [R1+0x824] ;  /* 0x0008240001117983 */ /* 0x000ee80000300800 */
[----:B------:R2:W3:Y:S04]  /*8570*/  @!P2 LDG.E.U16 R13, [R4.64] ;  /* 0x00000004040da981 */ /* 0x0004e8000c1e1500 */
[----:B------:R-:W4:Y:S01]  /*8580*/  LDL.LU R25, [R1+0x454] ;  /* 0x0004540001197983 */ /* 0x000f220000300800 */
[----:B------:R-:W-:Y:S01]  /*8590*/  PRMT R12, RZ, 0x7610, R12 ;  /* 0x00007610ff0c7816 */ /* 0x000fe2000000000c */
[----:B--2---:R-:W-:-:S02]  /*85a0*/  IMAD.MOV.U32 R5, RZ, RZ, R3 ;  /* 0x000000ffff057224 */ /* 0x004fc400078e0003 */
[----:B------:R-:W-:Y:S01]  /*85b0*/  IMAD.MOV.U32 R4, RZ, RZ, R0 ;  /* 0x000000ffff047224 */ /* 0x000fe200078e0000 */
[----:B---3--:R-:W-:Y:S04]  /*85c0*/  STL [R1+0x1104], R13 ;  /* 0x0011040d01007387 */ /* 0x008fe80000100800 */
[----:B------:R-:W2:Y:S04]  /*85d0*/  LDL.LU R3, [R1+0x828] ;  /* 0x0008280001037983 */ /* 0x000ea80000300800 */
[----:B------:R-:W3:Y:S04]  /*85e0*/  LDL.LU R0, [R1+0x82c] ;  /* 0x00082c0001007983 */ /* 0x000ee80000300800 */
[----:B------:R0:W-:Y:S04]  /*85f0*/  STL.64 [R1+0x4d0], R4 ;  /* 0x0004d00401007387 */ /* 0x0001e80000100a00 */
[----:B------:R-:W-:Y:S01]  /*8600*/  STS.U16 [R21+0x3200], R8 ;  /* 0x0032000815007388 */ /* 0x000fe20000000400 */
[----:B0-----:R-:W-:-:S03]  /*8610*/  IMAD.WIDE R4, R2, 0x2, R4 ;  /* 0x0000000202047825 */ /* 0x001fc600078e0204 */
[----:B------:R-:W2:Y:S04]  /*8620*/  LDL.LU R15, [R1+0x830] ;  /* 0x00083000010f7983 */ /* 0x000ea80000300800 */
[----:B------:R0:W2:Y:S04]  /*8630*/  @!P2 LDG.E.U16 R12, [R4.64] ;  /* 0x00000004040ca981 */ /* 0x0000a8000c1e1500 */
[----:B------:R-:W-:Y:S04]  /*8640*/  STS.U16 [R21+0x3300], R9 ;  /* 0x0033000915007388 */ /* 0x000fe80000000400 */
[----:B------:R1:W-:Y:S01]  /*8650*/  STS.U16 [R16+0x400], R28 ;  /* 0x0004001c10007388 */ /* 0x0003e20000000400 */
[----:B0-----:R-:W-:-:S03]  /*8660*/  IMAD.MOV.U32 R4, RZ, RZ, R17 ;  /* 0x000000ffff047224 */ /* 0x001fc600078e0011 */
[----:B------:R-:W3:Y:S01]  /*8670*/  LDL.LU R14, [R1+0x834] ;  /* 0x00083400010e7983 */ /* 0x000ee20000300800 */
[----:B----4-:R-:W-:Y:S01]  /*8680*/  IMAD.MOV.U32 R5, RZ, RZ, R18 ;  /* 0x000000ffff057224 */ /* 0x010fe200078e0012 */
[----:B------:R-:W-:Y:S02]  /*8690*/  PRMT R11, RZ, 0x7610, R11 ;  /* 0x00007610ff0b7816 */ /* 0x000fe4000000000b */
[----:B-1----:R-:W4:Y:S04]  /*86a0*/  LDL.LU R28, [R1+0x45c] ;  /* 0x00045c00011c7983 */ /* 0x002f280000300800 */
[----:B--2---:R0:W-:Y:S04]  /*86b0*/  STL [R1+0x1108], R12 ;  /* 0x0011080c01007387 */ /* 0x0041e80000100800 */
[----:B------:R-:W2:Y:S04]  /*86c0*/  LDL.LU R13, [R1+0x838] ;  /* 0x00083800010d7983 */ /* 0x000ea80000300800 */
[----:B0-----:R-:W2:Y:S04]  /*86d0*/  LDL.LU R12, [R1+0x83c] ;  /* 0x00083c00010c7983 */ /* 0x001ea80000300800 */
[----:B------:R0:W-:Y:S02]  /*86e0*/  STL.64 [R1+0x4c8], R4 ;  /* 0x0004c80401007387 */ /* 0x0001e40000100a00 */
[----:B0-----:R-:W-:-:S05]  /*86f0*/  IMAD.WIDE R4, R2, 0x2, R4 ;  /* 0x0000000202047825 */ /* 0x001fca00078e0204 */
[----:B------:R3:W2:Y:S01]  /*8700*/  @!P2 LDG.E.U16 R11, [R4.64] ;  /* 0x00000004040ba981 */ /* 0x0006a2000c1e1500 */
[----:B------:R-:W-:Y:S01]  /*8710*/  PRMT R10, RZ, 0x7610, R10 ;  /* 0x00007610ff0a7816 */ /* 0x000fe2000000000a */
[----:B---3--:R-:W-:Y:S02]  /*8720*/  IMAD.MOV.U32 R4, RZ, RZ, R0 ;  /* 0x000000ffff047224 */ /* 0x008fe400078e0000 */
[----:B------:R-:W-:Y:S01]  /*8730*/  IMAD.MOV.U32 R5, RZ, RZ, R3 ;  /* 0x000000ffff057224 */ /* 0x000fe200078e0003 */
[----:B--2---:R-:W-:Y:S04]  /*8740*/  STL [R1+0x110c], R11 ;  /* 0x00110c0b01007387 */ /* 0x004fe80000100800 */
[----:B------:R-:W2:Y:S04]  /*8750*/  LDL.LU R3, [R1+0x840] ;  /* 0x0008400001037983 */ /* 0x000ea80000300800 */
[----:B------:R-:W3:Y:S04]  /*8760*/  LDL.LU R0, [R1+0x844] ;  /* 0x0008440001007983 */ /* 0x000ee80000300800 */
[----:B------:R0:W-:Y:S02]  /*8770*/  STL.64 [R1+0x4c0], R4 ;  /* 0x0004c00401007387 */ /* 0x0001e40000100a00 */
[----:B0-----:R-:W-:-:S05]  /*8780*/  IMAD.WIDE R4, R2, 0x2, R4 ;  /* 0x0000000202047825 */ /* 0x001fca00078e0204 */
[----:B------:R0:W2:Y:S01]  /*8790*/  @!P2 LDG.E.U16 R10, [R4.64] ;  /* 0x00000004040aa981 */ /* 0x0000a2000c1e1500 */
[----:B------:R-:W-:Y:S01]  /*87a0*/  PRMT R9, RZ, 0x7610, R9 ;  /* 0x00007610ff097816 */ /* 0x000fe20000000009 */
[----:B0-----:R-:W-:Y:S02]  /*87b0*/  IMAD.MOV.U32 R4, RZ, RZ, R14 ;  /* 0x000000ffff047224 */ /* 0x001fe400078e000e */
[----:B------:R-:W-:Y:S01]  /*87c0*/  IMAD.MOV.U32 R5, RZ, RZ, R15 ;  /* 0x000000ffff057224 */ /* 0x000fe200078e000f */
[----:B--2---:R-:W-:Y:S04]  /*87d0*/  STL [R1+0x1110], R10 ;  /* 0x0011100a01007387 */ /* 0x004fe80000100800 */
[----:B------:R0:W-:Y:S02]  /*87e0*/  STL.64 [R1+0x4b8], R4 ;  /* 0x0004b80401007387 */ /* 0x0001e40000100a00 */
[----:B0-----:R-:W-:-:S05]  /*87f0*/  IMAD.WIDE R4, R2, 0x2, R4 ;  /* 0x0000000202047825 */ /* 0x001fca00078e0204 */
[----:B------:R0:W2:Y:S01]  /*8800*/  @!P2 LDG.E.U16 R9, [R4.64] ;  /* 0x000000040409a981 */ /* 0x0000a2000c1e1500 */
[----:B------:R-:W-:Y:S01]  /*8810*/  PRMT R8, RZ, 0x7610, R8 ;  /* 0x00007610ff087816 */ /* 0x000fe20000000008 */
[----:B0-----:R-:W-:Y:S02]  /*8820*/  IMAD.MOV.U32 R4, RZ, RZ, R12 ;  /* 0x000000ffff047224 */ /* 0x001fe400078e000c */
[----:B------:R-:W-:Y:S01]  /*8830*/  IMAD.MOV.U32 R5, RZ, RZ, R13 ;  /* 0x000000ffff057224 */ /* 0x000fe200078e000d */
[----:B--2---:R-:W-:Y:S04]  /*8840*/  STL [R1+0x1118], R9 ;  /* 0x0011180901007387 */ /* 0x004fe80000100800 */
[----:B------:R-:W2:Y:S04]  /*8850*/  LDL.LU R18, [R1+0x6c] ;  /* 0x00006c0001127983 */ /* 0x000ea80000300800 */
[----:B------:R0:W-:Y:S04]  /*8860*/  STL.64 [R1+0x4b0], R4 ;  /* 0x0004b00401007387 */ /* 0x0001e80000100a00 */
[----:B------:R-:W2:Y:S01]  /*8870*/  LDL.LU R19, [R1+0x414] ;  /* 0x0004140001137983 */ /* 0x000ea20000300800 */
        /* <DEDUP_REMOVED lines=8> */
[----:B------:R-:W2:Y:S04]  /*8900*/  LDL.LU R12, [R1+0x84c] ;  /* 0x00084c00010c7983 */ /* 0x000ea80000300800 */
[----:B------:R0:W-:Y:S04]  /*8910*/  STL.64 [R1+0x498], R4 ;  /* 0x0004980401007387 */ /* 0x0001e80000100a00 */
[----:B------:R-:W2:Y:S04]  /*8920*/  LDL.LU R11, [R1+0x850] ;  /* 0x00085000010b7983 */ /* 0x000ea80000300800 */
[----:B------:R-:W2:Y:S01]  /*8930*/  LDL.LU R10, [R1+0x854] ;  /* 0x00085400010a7983 */ /* 0x000ea20000300800 */
[----:B0-----:R-:W-:-:S03]  /*8940*/  IMAD.WIDE R4, R2, 0x2, R4 ;  /* 0x0000000202047825 */ /* 0x001fc600078e0204 */
[----:B------:R-:W2:Y:S04]  /*8950*/  LDL.LU R9, [R1+0x858] ;  /* 0x0008580001097983 */ /* 0x000ea80000300800 */
[----:B------:R3:W2:Y:S04]  /*8960*/  @!P2 LDG.E.U16 R7, [R4.64] ;  /* 0x000000040407a981 */ /* 0x0006a8000c1e1500 */
[----:B------:R-:W2:Y:S04]  /*8970*/  LDL.LU R8, [R1+0x85c] ;  /* 0x00085c0001087983 */ /* 0x000ea80000300800 */
[----:B------:R-:W2:Y:S04]  /*8980*/  LDL.LU R26, [R1+0x5f4] ;  /* 0x0005f400011a7983 */ /* 0x000ea80000300800 */
[----:B------:R-:W2:Y:S04]  /*8990*/  LDL.LU R3, [R1+0x5cc] ;  /* 0x0005cc0001037983 */ /* 0x000ea80000300800 */
[----:B------:R-:W2:Y:S04]  /*89a0*/  LDL.LU R21, [R1+0x5c8] ;  /* 0x0005c80001157983 */ /* 0x000ea80000300800 */
[----:B------:R-:W2:Y:S04]  /*89b0*/  LDL.LU R27, [R1+0x5a4] ;  /* 0x0005a400011b7983 */ /* 0x000ea80000300800 */
[----:B------:R0:W-:Y:S04]  /*89c0*/  STS.U16 [R16+0x500], R29 ;  /* 0x0005001d10007388 */ /* 0x0001e80000000400 */
[----:B------:R-:W2:Y:S04]  /*89d0*/  LDL.LU R22, [R1+0x5a0] ;  /* 0x0005a00001167983 */ /* 0x000ea80000300800 */
[----:B------:R1:W-:Y:S04]  /*89e0*/  STS.U16 [R16+0x1400], R23 ;  /* 0x0014001710007388 */ /* 0x0003e80000000400 */
[----:B0-----:R-:W2:Y:S04]  /*89f0*/  LDL.LU R29, [R1+0x41c] ;  /* 0x00041c00011d7983 */ /* 0x001ea80000300800 */
[----:B------:R0:W-:Y:S04]  /*8a00*/  STS.U16 [R16+0x1500], R24 ;  /* 0x0015001810007388 */ /* 0x0001e80000000400 */
[----:B-1----:R-:W2:Y:S04]  /*8a10*/  LDL.LU R23, [R1+0x418] ;  /* 0x0004180001177983 */ /* 0x002ea80000300800 */
[----:B------:R1:W-:Y:S04]  /*8a20*/  STS.U16 [R16+0x2400], R25 ;  /* 0x0024001910007388 */ /* 0x0003e80000000400 */
[----:B0-----:R-:W2:Y:S01]  /*8a30*/  LDL.LU R24, [R1+0x5f0] ;  /* 0x0005f00001187983 */ /* 0x001ea20000300800 */
[----:B------:R-:W-:-:S03]  /*8a40*/  PRMT R6, RZ, 0x7610, R6 ;  /* 0x00007610ff067816 */ /* 0x000fc60000000006 */
[----:B----4-:R0:W-:Y:S04]  /*8a50*/  STS.U16 [R16+0x2500], R28 ;  /* 0x0025001c10007388 */ /* 0x0101e80000000400 */
[----:B-1----:R-:W4:Y:S04]  /*8a60*/  LDL.LU R25, [R1+0x5ec] ;  /* 0x0005ec0001197983 */ /* 0x002f280000300800 */
[----:B0-----:R-:W4:Y:S01]  /*8a70*/  LDL.LU R28, [R1+0x5c4] ;  /* 0x0005c400011c7983 */ /* 0x001f220000300800 */
[----:B---3--:R-:W-:Y:S02]  /*8a80*/  IMAD.MOV.U32 R5, RZ, RZ, R13 ;  /* 0x000000ffff057224 */ /* 0x008fe400078e000d */
[----:B--2---:R-:W-:Y:S01]  /*8a90*/  IMAD.MOV.U32 R4, RZ, RZ, R12 ;  /* 0x000000ffff047224 */ /* 0x004fe200078e000c */
[----:B------:R-:W-:Y:S04]  /*8aa0*/  STL [R1+0x1120], R7 ;  /* 0x0011200701007387 */ /* 0x000fe80000100800 */
[----:B------:R0:W-:Y:S02]  /*8ab0*/  STL.64 [R1+0x490], R4 ;  /* 0x0004900401007387 */ /* 0x0001e40000100a00 */
[----:B0-----:R-:W-:-:S05]  /*8ac0*/  IMAD.WIDE R4, R2, 0x2, R4 ;  /* 0x0000000202047825 */ /* 0x001fca00078e0204 */
[----:B------:R0:W2:Y:S01]  /*8ad0*/  @!P2 LDG.E.U16 R6, [R4.64] ;  /* 0x000000040406a981 */ /* 0x0000a2000c1e1500 */
[----:B------:R-:W-:Y:S01]  /*8ae0*/  IMAD.MOV.U32 R7, RZ, RZ, R11 ;  /* 0x000000ffff077224 */ /* 0x000fe200078e000b */
[----:B0-----:R-:W-:Y:S02]  /*8af0*/  PRMT R5, RZ, 0x7610, R5 ;  /* 0x00007610ff057816 */ /* 0x001fe40000000005 */
[----:B--2---:R0:W-:Y:S02]  /*8b00*/  STL [R1+0x1124], R6 ;  /* 0x0011240601007387 */ /* 0x0041e40000100800 */
[----:B0-----:R-:W-:-:S05]  /*8b10*/  IMAD.MOV.U32 R6, RZ, RZ, R10 ;  /* 0x000000ffff067224 */ /* 0x001fca00078e000a */
[----:B------:R0:W-:Y:S02]  /*8b20*/  STL.64 [R1+0x488], R6 ;  /* 0x0004880601007387 */ /* 0x0001e40000100a00 */
[----:B0-----:R-:W-:-:S05]  /*8b30*/  IMAD.WIDE R6, R2, 0x2, R6 ;  /* 0x0000000202067825 */ /* 0x001fca00078e0206 */
[----:B------:R0:W2:Y:S01]  /*8b40*/  @!P2 LDG.E.U16 R5, [R6.64] ;  /* 0x000000040605a981 */ /* 0x0000a2000c1e1500 */
[----:B------:R-:W-:Y:S01]  /*8b50*/  PRMT R4, RZ, 0x7610, R4 ;  /* 0x00007610ff047816 */ /* 0x000fe20000000004 */
[----:B0-----:R-:W-:Y:S02]  /*8b60*/  IMAD.MOV.U32 R6, RZ, RZ, R8 ;  /* 0x000000ffff067224 */ /* 0x001fe400078e0008 */
[----:B------:R-:W-:Y:S01]  /*8b70*/  IMAD.MOV.U32 R7, RZ, RZ, R9 ;  /* 0x000000ffff077224 */ /* 0x000fe200078e0009 */
[----:B------:R-:W0:Y:S04]  /*8b80*/  S2R R0, SR_TID.X ;  /* 0x0000000000007919 */ /* 0x000e280000002100 */
[----:B------:R-:W-:Y:S04]  /*8b90*/  STS.U16 [R16+0x3400], R18 ;  /* 0x0034001210007388 */ /* 0x000fe80000000400 */
[----:B------:R-:W-:Y:S01]  /*8ba0*/  STS.U16 [R16+0x3500], R19 ;  /* 0x0035001310007388 */ /* 0x000fe20000000400 */
[----:B0-----:R-:W-:-:S03]  /*8bb0*/  LOP3.LUT R0, R0, 0x7f, RZ, 0xc0, !PT ;  /* 0x0000007f00007812 */ /* 0x001fc600078ec0ff */
[----:B--2---:R-:W-:Y:S04]  /*8bc0*/  STL [R1+0x1128], R5 ;  /* 0x0011280501007387 */ /* 0x004fe80000100800 */
[----:B------:R0:W-:Y:S02]  /*8bd0*/  STL.64 [R1+0x480], R6 ;  /* 0x0004800601007387 */ /* 0x0001e40000100a00 */
[----:B0-----:R-:W-:-:S05]  /*8be0*/  IMAD.WIDE R6, R2, 0x2, R6 ;  /* 0x0000000202067825 */ /* 0x001fca00078e0206 */
[----:B------:R-:W2:Y:S01]  /*8bf0*/  @!P2 LDG.E.U16 R4, [R6.64] ;  /* 0x000000040604a981 */ /* 0x000ea2000c1e1500 */
[----:B------:R-:W-:-:S05]  /*8c00*/  IMAD.SHL.U32 R0, R0, 0x2, RZ ;  /* 0x0000000200007824 */ /* 0x000fca00078e00ff */
[----:B------:R-:W-:-:S05]  /*8c10*/  LOP3.LUT R0, R0, 0x30, RZ, 0x3c, !PT ;  /* 0x0000003000007812 */ /* 0x000fca00078e3cff */
[----:B------:R0:W-:Y:S04]  /*8c20*/  STS.U16 [R0+0x600], R20 ;  /* 0x0006001400007388 */ /* 0x0001e80000000400 */
[----:B0-----:R-:W0:Y:S02]  /*8c30*/  S2R R20, SR_TID.X ;  /* 0x0000000000147919 */ /* 0x001e240000002100 */
[----:B0-----:R-:W-:-:S05]  /*8c40*/  LOP3.LUT R20, R20, 0x7f, RZ, 0xc0, !PT ;  /* 0x0000007f14147812 */ /* 0x001fca00078ec0ff */
[----:B------:R-:W-:-:S05]  /*8c50*/  IMAD.SHL.U32 R12, R20, 0x2, RZ ;  /* 0x00000002140c7824 */ /* 0x000fca00078e00ff */
[----:B------:R-:W-:Y:S01]  /*8c60*/  LOP3.LUT R5, R12, 0x40, RZ, 0x3c, !PT ;  /* 0x000000400c057812 */ /* 0x000fe200078e3cff */
[----:B--2---:R-:W-:Y:S04]  /*8c70*/  STL [R1+0x112c], R4 ;  /* 0x00112c0401007387 */ /* 0x004fe80000100800 */
[----:B------:R0:W-:Y:S04]  /*8c80*/  STL [R1+0x1134], R12 ;  /* 0x0011340c01007387 */ /* 0x0001e80000100800 */
[----:B0-----:R-:W2:Y:S04]  /*8c90*/  LDL.LU R12, [R1+0x59c] ;  /* 0x00059c00010c7983 */ /* 0x001ea80000300800 */
[----:B--2---:R0:W-:Y:S04]  /*8ca0*/  STL [R1+0x1138], R12 ;  /* 0x0011380c01007387 */ /* 0x0041e80000100800 */
[----:B0-----:R-:W2:Y:S04]  /*8cb0*/  LDL.LU R12, [R1+0x5c0] ;  /* 0x0005c000010c7983 */ /* 0x001ea80000300800 */
[----:B------:R-:W3:Y:S04]  /*8cc0*/  LDL.LU R4, [R1+0x410] ;  /* 0x0004100001047983 */ /* 0x000ee80000300800 */
[----:B------:R-:W-:Y:S04]  /*8cd0*/  STS.U16 [R0+0x700], R26 ;  /* 0x0007001a00007388 */ /* 0x000fe80000000400 */
[----:B------:R-:W-:Y:S04]  /*8ce0*/  STS.U16 [R0+0x1600], R3 ;  /* 0x0016000300007388 */ /* 0x000fe80000000400 */
[----:B------:R-:W-:Y:S04]  /*8cf0*/  STS.U16 [R0+0x1700], R21 ;  /* 0x0017001500007388 */ /* 0x000fe80000000400 */
[----:B------:R-:W-:Y:S04]  /*8d00*/  STS.U16 [R0+0x2600], R27 ;  /* 0x0026001b00007388 */ /* 0x000fe80000000400 */
[----:B------:R-:W-:Y:S04]  /*8d10*/  STS.U16 [R0+0x2700], R22 ;  /* 0x0027001600007388 */ /* 0x000fe80000000400 */
[----:B------:R-:W-:Y:S04]  /*8d20*/  STS.U16 [R0+0x3600], R29 ;  /* 0x0036001d00007388 */ /* 0x000fe80000000400 */
[----:B------:R-:W-:Y:S04]  /*8d30*/  STS.U16 [R0+0x3700], R23 ;  /* 0x0037001700007388 */ /* 0x000fe80000000400 */
[----:B------:R-:W-:Y:S04]  /*8d40*/  STS.U16 [R5+0x800], R24 ;  /* 0x0008001805007388 */ /* 0x000fe80000000400 */
[----:B----4-:R-:W-:Y:S04]  /*8d50*/  STS.U16 [R5+0x900], R25 ;  /* 0x0009001905007388 */ /* 0x010fe80000000400 */
[----:B------:R-:W-:Y:S04]  /*8d60*/  STS.U16 [R5+0x1800], R28 ;  /* 0x0018001c05007388 */ /* 0x000fe80000000400 */
[----:B---3--:R0:W-:Y:S04]  /*8d70*/  STL [R1+0x1130], R4 ;  /* 0x0011300401007387 */ /* 0x0081e80000100800 */
[----:B0-----:R-:W3:Y:S04]  /*8d80*/  LDL.LU R4, [R1+0x598] ;  /* 0x0005980001047983 */ /* 0x001ee80000300800 */
[----:B------:R-:W4:Y:S04]  /*8d90*/  LDL.LU R6, [R1+0x68] ;  /* 0x0000680001067983 */ /* 0x000f280000300800 */
[----:B------:R-:W3:Y:S04]  /*8da0*/  LDL.LU R7, [R1+0x5e4] ;  /* 0x0005e40001077983 */ /* 0x000ee80000300800 */
        /* <DEDUP_REMOVED lines=24> */
[----:B--2---:R0:W-:Y:S04]  /*8f30*/  STS.U16 [R5+0x1900], R12 ;  /* 0x0019000c05007388 */ /* 0x0041e80000000400 */
[----:B0-----:R-:W2:Y:S04]  /*8f40*/  LDL.LU R12, [R1+0x1138] ;  /* 0x00113800010c7983 */ /* 0x001ea80000300800 */
[----:B--2---:R0:W-:Y:S04]  /*8f50*/  STS.U16 [R5+0x2800], R12 ;  /* 0x0028000c05007388 */ /* 0x0041e80000000400 */
[----:B---3--:R1:W-:Y:S04]  /*8f60*/  STS.U16 [R5+0x2900], R4 ;  /* 0x0029000405007388 */ /* 0x0083e80000000400 */
[----:B0-----:R-:W2:Y:S04]  /*8f70*/  LDL.LU R12, [R1+0x1134] ;  /* 0x00113400010c7983 */ /* 0x001ea80000300800 */
[----:B-1----:R-:W3:Y:S01]  /*8f80*/  LDL.LU R4, [R1+0x1130] ;  /* 0x0011300001047983 */ /* 0x002ee20000300800 */
[----:B--2---:R-:W-:-:S03]  /*8f90*/  LOP3.LUT R12, R12, 0x50, RZ, 0x3c, !PT ;  /* 0x000000500c0c7812 */ /* 0x004fc600078e3cff */
[----:B---3--:R0:W-:Y:S04]  /*8fa0*/  STS.U16 [R5+0x3800], R4 ;  /* 0x0038000405007388 */ /* 0x0081e80000000400 */
[----:B----4-:R1:W-:Y:S04]  /*8fb0*/  STS.U16 [R5+0x3900], R6 ;  /* 0x0039000605007388 */ /* 0x0103e80000000400 */
[----:B------:R2:W-:Y:S04]  /*8fc0*/  STS.U16 [R12+0xa00], R7 ;  /* 0x000a00070c007388 */ /* 0x0005e80000000400 */
[----:B0-----:R-:W3:Y:S04]  /*8fd0*/  LDL.LU R4, [R1+0x112c] ;  /* 0x00112c0001047983 */ /* 0x001ee80000300800 */
[----:B-1----:R-:W4:Y:S04]  /*8fe0*/  LDL.LU R5, [R1+0x1128] ;  /* 0x0011280001057983 */ /* 0x002f280000300800 */
[----:B------:R-:W3:Y:S04]  /*8ff0*/  LDL.LU R6, [R1+0x1124] ;  /* 0x0011240001067983 */ /* 0x000ee80000300800 */
[----:B--2---:R-:W2:Y:S04]  /*9000*/  LDL.LU R7, [R1+0x1120] ;  /* 0x0011200001077983 */ /* 0x004ea80000300800 */
[----:B------:R0:W-:Y:S04]  /*9010*/  STS.U16 [R12+0xb00], R8 ;  /* 0x000b00080c007388 */ /* 0x0001e80000000400 */
[----:B------:R1:W-:Y:S04]  /*9020*/  STS.U16 [R12+0x1a00], R9 ;  /* 0x001a00090c007388 */ /* 0x0003e80000000400 */
[----:B------:R1:W-:Y:S04]  /*9030*/  STS.U16 [R12+0x1b00], R26 ;  /* 0x001b001a0c007388 */ /* 0x0003e80000000400 */
[----:B0-----:R-:W2:Y:S04]  /*9040*/  LDL.LU R8, [R1+0x111c] ;  /* 0x00111c0001087983 */ /* 0x001ea80000300800 */
[----:B-1----:R-:W2:Y:S04]  /*9050*/  LDL.LU R9, [R1+0x1118] ;  /* 0x0011180001097983 */ /* 0x002ea80000300800 */
[----:B------:R-:W2:Y:S04]  /*9060*/  LDL.LU R26, [R1+0x1114] ;  /* 0x00111400011a7983 */ /* 0x000ea80000300800 */
[----:B------:R-:W-:Y:S04]  /*9070*/  STS.U16 [R12+0x2a00], R0 ;  /* 0x002a00000c007388 */ /* 0x000fe80000000400 */
[----:B------:R0:W-:Y:S04]  /*9080*/  STS.U16 [R12+0x2b00], R10 ;  /* 0x002b000a0c007388 */ /* 0x0001e80000000400 */
[----:B------:R1:W-:Y:S04]  /*9090*/  STS.U16 [R12+0x3a00], R11 ;  /* 0x003a000b0c007388 */ /* 0x0003e80000000400 */
[----:B------:R1:W-:Y:S04]  /*90a0*/  STS.U16 [R12+0x3b00], R13 ;  /* 0x003b000d0c007388 */ /* 0x0003e80000000400 */
[----:B0-----:R-:W3:Y:S04]  /*90b0*/  LDL.LU R10, [R1+0x1110] ;  /* 0x00111000010a7983 */ /* 0x001ee80000300800 */
[----:B-1----:R-:W3:Y:S04]  /*90c0*/  LDL.LU R11, [R1+0x110c] ;  /* 0x00110c00010b7983 */ /* 0x002ee80000300800 */
[----:B------:R-:W3:Y:S04]  /*90d0*/  LDL.LU R12, [R1+0x1108] ;  /* 0x00110800010c7983 */ /* 0x000ee80000300800 */
[----:B------:R-:W3:Y:S01]  /*90e0*/  LDL.LU R13, [R1+0x1104] ;  /* 0x00110400010d7983 */ /* 0x000ee20000300800 */
[----:B--2---:R-:W-:-:S05]  /*90f0*/  LOP3.LUT R0, R26, 0x60, RZ, 0x3c, !PT ;  /* 0x000000601a007812 */ /* 0x004fca00078e3cff */
[----:B------:R0:W-:Y:S01]  /*9100*/  STS.U16 [R0+0xc00], R14 ;  /* 0x000c000e00007388 */ /* 0x0001e20000000400 */
[----:B------:R-:W-:-:S03]  /*9110*/  LOP3.LUT R26, R26, 0x70, RZ, 0x3c, !PT ;  /* 0x000000701a1a7812 */ /* 0x000fc600078e3cff */
[----:B------:R1:W-:Y:S04]  /*9120*/  STS.U16 [R0+0xd00], R15 ;  /* 0x000d000f00007388 */ /* 0x0003e80000000400 */
[----:B------:R2:W-:Y:S04]  /*9130*/  STS.U16 [R0+0x1c00], R16 ;  /* 0x001c001000007388 */ /* 0x0005e80000000400 */
[----:B0-----:R-:W3:Y:S04]  /*9140*/  LDL.LU R14, [R1+0x1100] ;  /* 0x00110000010e7983 */ /* 0x001ee80000300800 */
[----:B-1----:R-:W3:Y:S04]  /*9150*/  LDL.LU R15, [R1+0x10fc] ;  /* 0x0010fc00010f7983 */ /* 0x002ee80000300800 */
[----:B--2---:R-:W2:Y:S04]  /*9160*/  LDL.LU R16, [R1+0x10f8] ;  /* 0x0010f80001107983 */ /* 0x004ea80000300800 */
[----:B------:R0:W-:Y:S04]  /*9170*/  STS.U16 [R0+0x1d00], R17 ;  /* 0x001d001100007388 */ /* 0x0001e80000000400 */
[----:B------:R1:W-:Y:S04]  /*9180*/  STS.U16 [R0+0x2c00], R18 ;  /* 0x002c001200007388 */ /* 0x0003e80000000400 */
[----:B------:R4:W-:Y:S04]  /*9190*/  STS.U16 [R0+0x2d00], R19 ;  /* 0x002d001300007388 */ /* 0x0009e80000000400 */
[----:B0-----:R-:W2:Y:S04]  /*91a0*/  LDL.LU R17, [R1+0x10f4] ;  /* 0x0010f40001117983 */ /* 0x001ea80000300800 */
[----:B-1----:R-:W2:Y:S04]  /*91b0*/  LDL.LU R18, [R1+0x10f0] ;  /* 0x0010f00001127983 */ /* 0x002ea80000300800 */
[----:B----4-:R-:W4:Y:S04]  /*91c0*/  LDL.LU R19, [R1+0x10ec] ;  /* 0x0010ec0001137983 */ /* 0x010f280000300800 */
[----:B------:R0:W-:Y:S04]  /*91d0*/  STS.U16 [R0+0x3c00], R2 ;  /* 0x003c000200007388 */ /* 0x0001e80000000400 */
[----:B------:R1:W-:Y:S04]  /*91e0*/  STS.U16 [R0+0x3d00], R20 ;  /* 0x003d001400007388 */ /* 0x0003e80000000400 */
[----:B------:R1:W-:Y:S04]  /*91f0*/  STS.U16 [R26+0xe00], R3 ;  /* 0x000e00031a007388 */ /* 0x0003e80000000400 */
[----:B0-----:R-:W2:Y:S04]  /*9200*/  LDL.LU R2, [R1+0x10e8] ;  /* 0x0010e80001027983 */ /* 0x001ea80000300800 */
[----:B-1----:R-:W2:Y:S04]  /*9210*/  LDL.LU R0, [R1+0x10e4] ;  /* 0x0010e40001007983 */ /* 0x002ea80000300800 */
[----:B------:R-:W2:Y:S04]  /*9220*/  LDL.LU R20, [R1+0x10e0] ;  /* 0x0010e00001147983 */ /* 0x000ea80000300800 */
[----:B------:R-:W2:Y:S04]  /*9230*/  LDL.LU R3, [R1+0x10dc] ;  /* 0x0010dc0001037983 */ /* 0x000ea80000300800 */
[----:B------:R0:W-:Y:S04]  /*9240*/  STS.U16 [R26+0xf00], R21 ;  /* 0x000f00151a007388 */ /* 0x0001e80000000400 */
[----:B------:R1:W-:Y:S04]  /*9250*/  STS.U16 [R26+0x1e00], R27 ;  /* 0x001e001b1a007388 */ /* 0x0003e80000000400 */
[----:B------:R1:W-:Y:S04]  /*9260*/  STS.U16 [R26+0x1f00], R22 ;  /* 0x001f00161a007388 */ /* 0x0003e80000000400 */
[----:B0-----:R-:W2:Y:S04]  /*9270*/  LDL.LU R21, [R1+0x10d8] ;  /* 0x0010d80001157983 */ /* 0x001ea80000300800 */
[----:B-1----:R-:W2:Y:S04]  /*9280*/  LDL.LU R27, [R1+0x10d4] ;  /* 0x0010d400011b7983 */ /* 0x002ea80000300800 */
[----:B------:R-:W2:Y:S04]  /*9290*/  LDL.LU R22, [R1+0x10d0] ;  /* 0x0010d00001167983 */ /* 0x000ea80000300800 */
[----:B------:R0:W-:Y:S04]  /*92a0*/  STS.U16 [R26+0x2e00], R29 ;  /* 0x002e001d1a007388 */ /* 0x0001e80000000400 */
[----:B------:R1:W-:Y:S04]  /*92b0*/  STS.U16 [R26+0x2f00], R23 ;  /* 0x002f00171a007388 */ /* 0x0003e80000000400 */
[----:B------:R1:W-:Y:S04]  /*92c0*/  STS.U16 [R26+0x3e00], R28 ;  /* 0x003e001c1a007388 */ /* 0x0003e80000000400 */
[----:B0-----:R-:W2:Y:S04]  /*92d0*/  LDL.LU R29, [R1+0x10cc] ;  /* 0x0010cc00011d7983 */ /* 0x001ea80000300800 */
[----:B-1----:R-:W2:Y:S04]  /*92e0*/  LDL.LU R23, [R1+0x10c8] ;  /* 0x0010c80001177983 */ /* 0x002ea80000300800 */
[----:B------:R-:W2:Y:S04]  /*92f0*/  LDL.LU R28, [R1+0x10c4] ;  /* 0x0010c400011c7983 */ /* 0x000ea80000300800 */
[----:B--2---:R0:W-:Y:S04]  /*9300*/  STS.U16 [R26+0x3f00], R28 ;  /* 0x003f001c1a007388 */ /* 0x0041e80000000400 */
[----:B0-----:R-:W2:Y:S04]  /*9310*/  LDL.LU R26, [R1+0x10c0] ;  /* 0x0010c000011a7983 */ /* 0x001ea80000300800 */
[----:B------:R-:W2:Y:S04]  /*9320*/  LDL.LU R28, [R1+0x10bc] ;  /* 0x0010bc00011c7983 */ /* 0x000ea80000300800 */
[----:B--2---:R0:W-:Y:S04]  /*9330*/  STS.U16 [R28+0x4000], R24 ;  /* 0x004000181c007388 */ /* 0x0041e80000000400 */
[----:B------:R1:W-:Y:S04]  /*9340*/  STS.U16 [R28+0x4200], R25 ;  /* 0x004200191c007388 */ /* 0x0003e80000000400 */
[----:B0-----:R-:W2:Y:S04]  /*9350*/  LDL.LU R24, [R1+0x10b8] ;  /* 0x0010b80001187983 */ /* 0x001ea80000300800 */
[----:B-1----:R-:W2:Y:S04]  /*9360*/  LDL.LU R25, [R1+0x10b4] ;  /* 0x0010b40001197983 */ /* 0x002ea80000300800 */
[----:B------:R-:W-:Y:S04]  /*9370*/  STS.U16 [R28+0x4600], R26 ;  /* 0x0046001a1c007388 */ /* 0x000fe80000000400 */
[----:B------:R-:W-:Y:S04]  /*9380*/  STS.U16 [R28+0x4800], R29 ;  /* 0x0048001d1c007388 */ /* 0x000fe80000000400 */
[----:B------:R-:W-:Y:S04]  /*9390*/  STS.U16 [R28+0x4c00], R3 ;  /* 0x004c00031c007388 */ /* 0x000fe80000000400 */
[----:B--2---:R0:W-:Y:S04]  /*93a0*/  STS.U16 [R28+0x4400], R25 ;  /* 0x004400191c007388 */ /* 0x0041e80000000400 */
[----:B0-----:R-:W2:Y:S04]  /*93b0*/  LDL.LU R25, [R1+0x10b0] ;  /* 0x0010b00001197983 */ /* 0x001ea80000300800 */
[----:B------:R-:W2:Y:S04]  /*93c0*/  LDL.LU R26, [R1+0x10ac] ;  /* 0x0010ac00011a7983 */ /* 0x000ea80000300800 */
[----:B------:R-:W2:Y:S04]  /*93d0*/  LDL.LU R29, [R1+0x10a8] ;  /* 0x0010a800011d7983 */ /* 0x000ea80000300800 */
[----:B------:R-:W-:Y:S04]  /*93e0*/  STL [R1+0x8ec], R28 ;  /* 0x0008ec1c01007387 */ /* 0x000fe80000100800 */
[----:B------:R-:W2:Y:S04]  /*93f0*/  LDL R3, [R1+0x474] ;  /* 0x0004740001037983 */ /* 0x000ea80000100800 */
[----:B------:R0:W-:Y:S04]  /*9400*/  STS.U16 [R28+0x4e00], R0 ;  /* 0x004e00001c007388 */ /* 0x0001e80000000400 */
[----:B------:R-:W-:Y:S01]  /*9410*/  STS.U16 [R28+0x4a00], R27 ;  /* 0x004a001b1c007388 */ /* 0x000fe20000000400 */
[----:B0-----:R-:W-:-:S03]  /*9420*/  LOP3.LUT R0, R28, 0x20, RZ, 0x3c, !PT ;  /* 0x000000201c007812 */ /* 0x001fc600078e3cff */
[----:B----4-:R-:W-:Y:S04]  /*9430*/  STS.U16 [R28+0x5000], R19 ;  /* 0x005000131c007388 */ /* 0x010fe80000000400 */
[----:B------:R-:W-:Y:S04]  /*9440*/  STS.U16 [R28+0x5200], R17 ;  /* 0x005200111c007388 */ /* 0x000fe80000000400 */
[----:B---3--:R-:W-:Y:S04]  /*9450*/  STS.U16 [R28+0x5400], R15 ;  /* 0x0054000f1c007388 */ /* 0x008fe80000000400 */
[----:B------:R-:W-:Y:S04]  /*9460*/  STS.U16 [R28+0x5600], R13 ;  /* 0x0056000d1c007388 */ /* 0x000fe80000000400 */
[----:B------:R-:W-:Y:S04]  /*9470*/  STS.U16 [R28+0x5800], R11 ;  /* 0x0058000b1c007388 */ /* 0x000fe80000000400 */
[----:B------:R-:W-:Y:S04]  /*9480*/  STS.U16 [R28+0x5a00], R9 ;  /* 0x005a00091c007388 */ /* 0x000fe80000000400 */
[----:B------:R-:W-:Y:S04]  /*9490*/  STS.U16 [R28+0x5c00], R7 ;  /* 0x005c00071c007388 */ /* 0x000fe80000000400 */
[----:B------:R-:W-:Y:S04]  /*94a0*/  STS.U16 [R28+0x5e00], R5 ;  /* 0x005e00051c007388 */ /* 0x000fe80000000400 */
[----:B--2---:R-:W-:Y:S04]  /*94b0*/  STS.U16 [R0+0x4100], R26 ;  /* 0x0041001a00007388 */ /* 0x004fe80000000400 */
        /* <DEDUP_REMOVED lines=15> */
[----:B------:R-:W-:Y:S06]  /*95b0*/  BAR.SYNC.DEFER_BLOCKING 0x0 ;  /* 0x0000000000007b1d */ /* 0x000fec0000010000 */
[----:B------:R-:W0:Y:S04]  /*95c0*/  LDSM.16.M88.4 R4, [R3+0x4400] ;  /* 0x004400000304783b */ /* 0x000e280000000200 */
[----:B------:R-:W1:Y:S04]  /*95d0*/  LDSM.16.M88.4 R8, [R3+0x4000] ;  /* 0x004000000308783b */ /* 0x000e680000000200 */
[----:B------:R-:W-:Y:S04]  /*95e0*/  LDSM.16.M88.4 R20, [R3+0x5000] ;  /* 0x005000000314783b */ /* 0x000fe80000000200 */
[----:B------:R-:W-:Y:S04]  /*95f0*/  LDSM.16.MT88.4 R16, [R29+0x80] ;  /* 0x000080001d10783b */ /* 0x000fe80000004200 */
[----:B------:R-:W-:Y:S04]  /*9600*/  LDSM.16.MT88.4 R12, [R29] ;  /* 0x000000001d0c783b */ /* 0x000fe80000004200 */
[----:B0-----:R-:W-:Y:S01]  /*9610*/  STL.64 [R1+0x50], R4 ;  /* 0x0000500401007387 */ /* 0x001fe20000100a00 */
[----:B------:R-:W-:-:S03]  /*9620*/  IMAD.MOV.U32 R27, RZ, RZ, R6 ;  /* 0x000000ffff1b7224 */ /* 0x000fc600078e0006 */
[----:B-1----:R-:W-:Y:S04]  /*9630*/  STL.64 [R1+0x60], R8 ;  /* 0x0000600801007387 */ /* 0x002fe80000100a00 */
[----:B------:R-:W-:Y:S04]  /*9640*/  STL.64 [R1+0x68], R10 ;  /* 0x0000680a01007387 */ /* 0x000fe80000100a00 */
[----:B------:R-:W-:Y:S04]  /*9650*/  STL.64 [R1+0x58], R6 ;  /* 0x0000580601007387 */ /* 0x000fe80000100a00 */
[----:B------:R-:W0:Y:S04]  /*9660*/  LDSM.16.M88.4 R4, [R3+0x4800] ;  /* 0x004800000304783b */ /* 0x000e280000000200 */
[----:B------:R-:W-:Y:S04]  /*9670*/  STL [R1+0xd18], R27 ;  /* 0x000d181b01007387 */ /* 0x000fe80000100800 */
[----:B------:R-:W1:Y:S04]  /*9680*/  LDSM.16.M88.4 R8, [R3+0x4c00] ;  /* 0x004c00000308783b */ /* 0x000e680000000200 */
[----:B0-----:R-:W-:Y:S01]  /*9690*/  STL.64 [R1+0x40], R4 ;  /* 0x0000400401007387 */ /* 0x001fe20000100a00 */
[----:B------:R-:W-:-:S02]  /*96a0*/  IMAD.MOV.U32 R25, RZ, RZ, R6 ;  /* 0x000000ffff197224 */ /* 0x000fc400078e0006 */
[----:B------:R-:W-:Y:S01]  /*96b0*/  IMAD.MOV.U32 R26, RZ, RZ, R7 ;  /* 0x000000ffff1a7224 */ /* 0x000fe200078e0007 */
[----:B------:R-:W-:Y:S04]  /*96c0*/  STL.64 [R1+0x48], R6 ;  /* 0x0000480601007387 */ /* 0x000fe80000100a00 */
[----:B------:R-:W0:Y:S04]  /*96d0*/  LDSM.16.M88.4 R4, [R3+0x5400] ;  /* 0x005400000304783b */ /* 0x000e280000000200 */
[----:B------:R-:W-:Y:S04]  /*96e0*/  STL [R1+0x1048], R25 ;  /* 0x0010481901007387 */ /* 0x000fe80000100800 */
[----:B------:R-:W-:Y:S04]  /*96f0*/  STL [R1+0xd20], R26 ;  /* 0x000d201a01007387 */ /* 0x000fe80000100800 */
[----:B-1----:R-:W-:Y:S04]  /*9700*/  STL.64 [R1+0x30], R8 ;  /* 0x0000300801007387 */ /* 0x002fe80000100a00 */
[----:B------:R-:W-:Y:S04]  /*9710*/  STL.64 [R1+0x38], R10 ;  /* 0x0000380a01007387 */ /* 0x000fe80000100a00 */
[----:B------:R-:W-:Y:S01]  /*9720*/  LDSM.16.M88.4 R8, [R3+0x5c00] ;  /* 0x005c00000308783b */ /* 0x000fe20000000200 */
[----:B0-----:R-:W-:-:S03]  /*9730*/  IMAD.MOV.U32 R2, RZ, RZ, R4 ;  /* 0x000000ffff027224 */ /* 0x001fc600078e0004 */
[----:B------:R-:W-:Y:S01]  /*9740*/  STL.64 [R1+0x18], R6 ;  /* 0x0000180601007387 */ /* 0x000fe20000100a00 */
[----:B------:R-:W-:-:S03]  /*9750*/  IMAD.MOV.U32 R0, RZ, RZ, R5 ;  /* 0x000000ffff007224 */ /* 0x000fc600078e0005 */
[----:B------:R-:W0:Y:S04]  /*9760*/  LDSM.16.M88.4 R4, [R3+0x5800] ;  /* 0x005800000304783b */ /* 0x000e280000000200 */
[----:B0-----:R-:W-:Y:S04]  /*9770*/  STL [R1+0xcac], R6 ;  /* 0x000cac0601007387 */ /* 0x001fe80000100800 */
[----:B------:R-:W-:Y:S04]  /*9780*/  STL.64 [R1+0x28], R22 ;  /* 0x0000281601007387 */ /* 0x000fe80000100a00 */
[----:B------:R-:W-:Y:S04]  /*9790*/  STL.64 [R1+0x1088], R20 ;  /* 0x0010881401007387 */ /* 0x000fe80000100a00 */
[----:B------:R-:W-:Y:S04]  /*97a0*/  STL [R1+0xca8], R7 ;  /* 0x000ca80701007387 */ /* 0x000fe80000100800 */
[----:B------:R0:W-:Y:S04]  /*97b0*/  STL.64 [R1+0x10a0], R4 ;  /* 0x0010a00401007387 */ /* 0x0001e80000100a00 */
[----:B0-----:R-:W2:Y:S04]  /*97c0*/  LDL.LU.64 R4, [R1+0x1d0] ;  /* 0x0001d00001047983 */ /* 0x001ea80000300a00 */
[----:B------:R-:W2:Y:S04]  /*97d0*/  LDL.LU.64 R6, [R1+0x1d8] ;  /* 0x0001d80001067983 */ /* 0x000ea80000300a00 */
[----:B------:R-:W3:Y:S04]  /*97e0*/  LDL.LU.64 R20, [R1+0x1c0] ;  /* 0x0001c00001147983 */ /* 0x000ee80000300a00 */
[----:B------:R-:W4:Y:S04]  /*97f0*/  LDL.LU.64 R22, [R1+0x1c8] ;  /* 0x0001c80001167983 */ /* 0x000f280000300a00 */
[----:B----4-:R-:W-:Y:S04]  /*9800*/  STL.64 [R1+0x1098], R22 ;  /* 0x0010981601007387 */ /* 0x010fe80000100a00 */
[----:B---3--:R0:W-:Y:S04]  /*9810*/  STL.64 [R1+0x1090], R20 ;  /* 0x0010901401007387 */ /* 0x0081e80000100a00 */
[----:B0-----:R-:W2:Y:S04]  /*9820*/  LDL.64 R20, [R1+0x60] ;  /* 0x0000600001147983 */ /* 0x001ea80000100a00 */
[----:B------:R-:W3:Y:S04]  /*9830*/  LDL.LU.64 R24, [R1+0x1a0] ;  /* 0x0001a00001187983 */ /* 0x000ee80000300a00 */
[----:B------:R-:W4:Y:S04]  /*9840*/  LDL.LU.64 R26, [R1+0x1a8] ;  /* 0x0001a800011a7983 */ /* 0x000f280000300a00 */
[----:B----4-:R-:W-:Y:S04]  /*9850*/  STL.64 [R1+0x1068], R26 ;  /* 0x0010681a01007387 */ /* 0x010fe80000100a00 */
[----:B---3--:R0:W-:Y:S04]  /*9860*/  STL.64 [R1+0x1060], R24 ;  /* 0x0010601801007387 */ /* 0x0081e80000100a00 */
[----:B0-----:R-:W3:Y:S04]  /*9870*/  LDL.LU.64 R24, [R1+0x1b0] ;  /* 0x0001b00001187983 */ /* 0x001ee80000300a00 */
[----:B------:R-:W4:Y:S01]  /*9880*/  LDL.LU.64 R26, [R1+0x1b8] ;  /* 0x0001b800011a7983 */ /* 0x000f220000300a00 */
[----:B--2---:R-:W-:Y:S03]  /*9890*/  HMMA.16816.F32 R4, R12, R20, R4 ;  /* 0x000000140c04723c */ /* 0x004fe60000001804 */
[----:B----4-:R-:W-:Y:S04]  /*98a0*/  STL.64 [R1+0x1080], R26 ;  /* 0x0010801a01007387 */ /* 0x010fe80000100a00 */
[----:B---3--:R0:W-:Y:S04]  /*98b0*/  STL.64 [R1+0x1078], R24 ;  /* 0x0010781801007387 */ /* 0x0081e80000100a00 */
[----:B0-----:R-:W2:Y:S04]  /*98c0*/  LDL.64 R24, [R1+0x50] ;  /* 0x0000500001187983 */ /* 0x001ea80000100a00 */
[----:B------:R-:W-:Y:S04]  /*98d0*/  STL [R1+0xd04], R10 ;  /* 0x000d040a01007387 */ /* 0x000fe80000100800 */
[----:B------:R-:W-:Y:S04]  /*98e0*/  STL [R1+0xd00], R11 ;  /* 0x000d000b01007387 */ /* 0x000fe80000100800 */
[----:B------:R0:W-:Y:S04]  /*98f0*/  STL.64 [R1+0x1070], R8 ;  /* 0x0010700801007387 */ /* 0x0001e80000100a00 */
[----:B0-----:R-:W3:Y:S04]  /*9900*/  LDL.64 R8, [R1+0x40] ;  /* 0x0000400001087983 */ /* 0x001ee80000100a00 */
[----:B------:R-:W-:Y:S04]  /*9910*/  STL.64 [R1+0x1038], R18 ;  /* 0x0010381201007387 */ /* 0x000fe80000100a00 */
[----:B------:R0:W-:Y:S04]  /*9920*/  STL.64 [R1+0x1030], R16 ;  /* 0x0010301001007387 */ /* 0x0001e80000100a00 */
[----:B0-----:R-:W4:Y:S04]  /*9930*/  LDL.LU.64 R16, [R1+0x2b0] ;  /* 0x0002b00001107983 */ /* 0x001f280000300a00 */
[----:B------:R-:W2:Y:S01]  /*9940*/  LDL.LU.64 R18, [R1+0x2b8] ;  /* 0x0002b80001127983 */ /* 0x000ea20000300a00 */
[----:B------:R-:W-:-:S03]  /*9950*/  IMAD.MOV.U32 R3, RZ, RZ, R21 ;  /* 0x000000ffff037224 */ /* 0x000fc600078e0015 */
[----:B--2---:R-:W-:Y:S04]  /*9960*/  STL.64 [R1+0x1058], R18 ;  /* 0x0010581201007387 */ /* 0x004fe80000100a00 */
[----:B----4-:R0:W-:Y:S04]  /*9970*/  STL.64 [R1+0x1050], R16 ;  /* 0x0010501001007387 */ /* 0x0101e80000100a00 */
[----:B0-----:R-:W2:Y:S04]  /*9980*/  LDL.64 R16, [R1+0x30] ;  /* 0x0000300001107983 */ /* 0x001ea80000100a00 */
[----:B------:R0:W-:Y:S04]  /*9990*/  STL.64 [R1+0x1d0], R4 ;  /* 0x0001d00401007387 */ /* 0x0001e80000100a00 */
[----:B------:R1:W-:Y:S04]  /*99a0*/  STL.64 [R1+0x1d8], R6 ;  /* 0x0001d80601007387 */ /* 0x0003e80000100a00 */
[----:B0-----:R-:W4:Y:S01]  /*99b0*/  LDL.LU.64 R4, [R1+0x10a0] ;  /* 0x0010a00001047983 */ /* 0x001f220000300a00 */
[----:B-1----:R-:W-:-:S03]  /*99c0*/  IMAD.MOV.U32 R6, RZ, RZ, R20 ;  /* 0x000000ffff067224 */ /* 0x002fc600078e0014 */
[----:B------:R-:W2:Y:S04]  /*99d0*/  LDL.LU.64 R22, [R1+0x1098] ;  /* 0x0010980001167983 */ /* 0x000ea80000300a00 */
[----:B------:R-:W2:Y:S01]  /*99e0*/  LDL.LU.64 R20, [R1+0x1090] ;  /* 0x0010900001147983 */ /* 0x000ea20000300a00 */
[----:B------:R-:W-:Y:S01]  /*99f0*/  IMAD.MOV.U32 R7, RZ, RZ, R25 ;  /* 0x000000ffff077224 */ /* 0x000fe200078e0019 */
[----:B--2---:R-:W-:Y:S11]  /*9a00*/  HMMA.16816.F32 R20, R12, R24, R20 ;  /* 0x000000180c14723c */ /* 0x004ff60000001814 */
[----:B------:R-:W-:Y:S11]  /*9a10*/  @!UPT UIADD3 URZ, URZ, URZ, URZ ;  /* 0x0000003f3f3ff290 */ /* 0x000ff6000fffe03f */
[----:B------:R-:W-:Y:S01]  /*9a20*/  @!UPT UIADD3 URZ, URZ, URZ, URZ ;  /* 0x0000003f3f3ff290 */ /* 0x000fe2000fffe03f */
[----:B------:R0:W-:Y:S04]  /*9a30*/  STL.64 [R1+0x1c0], R20 ;  /* 0x0001c01401007387 */ /* 0x0001e80000100a00 */
[----:B------:R1:W-:Y:S04]  /*9a40*/  STL.64 [R1+0x1c8], R22 ;  /* 0x0001c81601007387 */ /* 0x0003e80000100a00 */
[----:B0-----:R-:W2:Y:S01]  /*9a50*/  LDL.LU.64 R20, [R1+0x1088] ;  /* 0x0010880001147983 */ /* 0x001ea20000300a00 */
[----:B-1----:R-:W-:-:S03]  /*9a60*/  IMAD.MOV.U32 R22, RZ, RZ, R24 ;  /* 0x000000ffff167224 */ /* 0x002fc600078e0018 */
[----:B------:R-:W2:Y:S04]  /*9a70*/  LDL.LU.64 R26, [R1+0x1080] ;  /* 0x00108000011a7983 */ /* 0x000ea80000300a00 */
[----:B------:R-:W2:Y:S01]  /*9a80*/  LDL.LU.64 R24, [R1+0x1078] ;  /* 0x0010780001187983 */ /* 0x000ea20000300a00 */
[----:B---3--:R-:W-:Y:S02]  /*9a90*/  IMAD.MOV.U32 R28, RZ, RZ, R8 ;  /* 0x000000ffff1c7224 */ /* 0x008fe400078e0008 */
[----:B------:R-:W-:Y:S01]  /*9aa0*/  IMAD.MOV.U32 R23, RZ, RZ, R9 ;  /* 0x000000ffff177224 */ /* 0x000fe200078e0009 */
[C---:B--2---:R-:W-:Y:S01]  /*9ab0*/  HMMA.16816.F32 R24, R12.reuse, R8, R24 ;  /* 0x000000080c18723c */ /* 0x044fe20000001818 */
[----:B------:R-:W2:Y:S11]  /*9ac0*/  LDL.LU.64 R8, [R1+0x1070] ;  /* 0x0010700001087983 */ /* 0x000eb60000300a00 */
[----:B------:R-:W-:Y:S11]  /*9ad0*/  @!UPT UIADD3 URZ, URZ, URZ, URZ ;  /* 0x0000003f3f3ff290 */ /* 0x000ff6000fffe03f */
[----:B------:R0:W-:Y:S01]  /*9ae0*/  STL.64 [R1+0x1b0], R24 ;  /* 0x0001b01801007387 */ /* 0x0001e20000100a00 */
[----:B------:R-:W-:Y:S02]  /*9af0*/  IMAD.MOV.U32 R10, RZ, RZ, R26 ;  /* 0x000000ffff0a7224 */ /* 0x000fe400078e001a */
[----:B------:R-:W-:Y:S02]  /*9b00*/  IMAD.MOV.U32 R11, RZ, RZ, R27 ;  /* 0x000000ffff0b7224 */ /* 0x000fe400078e001b */
[----:B------:R-:W3:Y:S04]  /*9b10*/  LDL.LU.64 R26, [R1+0x1068] ;  /* 0x00106800011a7983 */ /* 0x000ee80000300a00 */
[----:B0-----:R-:W3:Y:S04]  /*9b20*/  LDL.LU.64 R24, [R1+0x1060] ;  /* 0x0010600001187983 */ /* 0x001ee80000300a00 */
[----:B------:R0:W-:Y:S04]  /*9b30*/  STL [R1+0xdc0], R11 ;  /* 0x000dc00b01007387 */ /* 0x0001e80000100800 */
[----:B------:R-:W-:Y:S01]  /*9b40*/  STL [R1+0xd1c], R10 ;  /* 0x000d1c0a01007387 */ /* 0x000fe20000100800 */
[----:B0-----:R-:W-:Y:S01]  /*9b50*/  IMAD.MOV.U32 R11, RZ, RZ, R17 ;  /* 0x000000ffff0b7224 */ /* 0x001fe200078e0011 */
[----:B---3--:R-:W-:Y:S11]  /*9b60*/  HMMA.16816.F32 R24, R12, R16, R24 ;  /* 0x000000100c18723c */ /* 0x008ff60000001818 */
[----:B------:R-:W-:Y:S11]  /*9b70*/  @!UPT UIADD3 URZ, URZ, URZ, URZ ;  /* 0x0000003f3f3ff290 */ /* 0x000ff6000fffe03f */
[----:B------:R-:W-:Y:S01]  /*9b80*/  @!UPT UIADD3 URZ, URZ, URZ, URZ ;  /* 0x0000003f3f3ff290 */ /* 0x000fe2000fffe03f */
[----:B------:R0:W-:Y:S04]  /*9b90*/  STL.64 [R1+0x1a0], R24 ;  /* 0x0001a01801007387 */ /* 0x0001e80000100a00 */
[----:B------:R1:W-:Y:S04]  /*9ba0*/  STL.64 [R1+0x1a8], R26 ;  /* 0x0001a81a01007387 */ /* 0x0003e80000100a00 */
[----:B------:R-:W3:Y:S01]  /*9bb0*/  LDL.LU.64 R18, [R1+0x1058] ;  /* 0x0010580001127983 */ /* 0x000ee20000300a00 */
[----:B0-----:R-:W-:-:S03]  /*9bc0*/  IMAD.MOV.U32 R25, RZ, RZ, R16 ;  /* 0x000000ffff197224 */ /* 0x001fc600078e0010 */
[----:B------:R-:W3:Y:S02]  /*9bd0*/  LDL.LU.64 R16, [R1+0x1050] ;  /* 0x0010500001107983 */ /* 0x000ee40000300a00 */
[----:B---3--:R-:W-:Y:S11]  /*9be0*/  HMMA.16816.F32 R16, R12, R20, R16 ;  /* 0x000000140c10723c */ /* 0x008ff60000001810 */
[----:B------:R-:W-:Y:S11]  /*9bf0*/  @!UPT UIADD3 URZ, URZ, URZ, URZ ;  /* 0x0000003f3f3ff290 */ /* 0x000ff6000fffe03f */
[----:B------:R-:W-:Y:S02]  /*9c00*/  @!UPT UIADD3 URZ, URZ, URZ, URZ ;  /* 0x0000003f3f3ff290 */ /* 0x000fe4000fffe03f */
[----:B-1----:R-:W-:Y:S02]  /*9c10*/  IMAD.MOV.U32 R26, RZ, RZ, R16 ;  /* 0x000000ffff1a7224 */ /* 0x002fe400078e0010 */
[----:B------:R-:W-:Y:S02]  /*9c20*/  IMAD.MOV.U32 R10, RZ, RZ, R17 ;  /* 0x000000ffff0a7224 */ /* 0x000fe400078e0011 */
[----:B------:R-:W-:Y:S01]  /*9c30*/  IMAD.MOV.U32 R27, RZ, RZ, R18 ;  /* 0x000000ffff1b7224 */ /* 0x000fe200078e0012 */
[----:B------:R-:W3:Y:S01]  /*9c40*/  LDL.LU.64 R16, [R1+0x2a0] ;  /* 0x0002a00001107983 */ /* 0x000ee20000300a00 */
[----:B------:R-:W-:-:S03]  /*9c50*/  IMAD.MOV.U32 R24, RZ, RZ, R19 ;  /* 0x000000ffff187224 */ /* 0x000fc600078e0013 */
[----:B------:R-:W3:Y:S04]  /*9c60*/  LDL.LU.64 R18, [R1+0x2a8] ;  /* 0x0002a80001127983 */ /* 0x000ee80000300a00 */
[----:B------:R0:W-:Y:S02]  /*9c70*/  STL.64 [R1+0xfd0], R20 ;  /* 0x000fd01401007387 */ /* 0x0001e40000100a00 */
[----:B0-----:R-:W-:Y:S02]  /*9c80*/  IMAD.MOV.U32 R20, RZ, RZ, R25 ;  /* 0x000000ffff147224 */ /* 0x001fe400078e0019 */
[----:B------:R-:W2:Y:S01]  /*9c90*/  LDL.LU R25, [R1+0x1048] ;  /* 0x0010480001197983 */ /* 0x000ea20000300800 */
[----:B------:R-:W-:-:S05]  /*9ca0*/  IMAD.MOV.U32 R21, RZ, RZ, R11 ;  /* 0x000000ffff157224 */ /* 0x000fca00078e000b */
[----:B------:R0:W-:Y:S02]  /*9cb0*/  STL.64 [R1+0xfe8], R20 ;  /* 0x000fe81401007387 */ /* 0x0001e40000100a00 */
[----:B0-----:R-:W-:Y:S02]  /*9cc0*/  IMAD.MOV.U32 R20, RZ, RZ, R28 ;  /* 0x000000ffff147224 */ /* 0x001fe400078e001c */
[----:B------:R-:W-:-:S05]  /*9cd0*/  IMAD.MOV.U32 R21, RZ, RZ, R23 ;  /* 0x000000ffff157224 */ /* 0x000fca00078e0017 */
[----:B------:R0:W-:Y:S02]  /*9ce0*/  STL.64 [R1+0x1000], R20 ;  /* 0x0010001401007387 */ /* 0x0001e40000100a00 */
[----:B0-----:R-:W-:Y:S02]  /*9cf0*/  IMAD.MOV.U32 R20, RZ, RZ, R22 ;  /* 0x000000ffff147224 */ /* 0x001fe400078e0016 */
[----:B------:R-:W-:-:S05]  /*9d00*/  IMAD.MOV.U32 R21, RZ, RZ, R7 ;  /* 0x000000ffff157224 */ /* 0x000fca00078e0007 */
[----:B------:R0:W-:Y:S02]  /*9d10*/  STL.64 [R1+0x1018], R20 ;  /* 0x0010181401007387 */ /* 0x0001e40000100a00 */
[----:B0-----:R-:W-:Y:S02]  /*9d20*/  IMAD.MOV.U32 R20, RZ, RZ, R6 ;  /* 0x000000ffff147224 */ /* 0x001fe400078e0006 */
[----:B------:R-:W-:-:S05]  /*9d30*/  IMAD.MOV.U32 R21, RZ, RZ, R3 ;  /* 0x000000ffff157224 */ /* 0x000fca00078e0003 */
[----:B------:R0:W-:Y:S04]  /*9d40*/  STL.64 [R1+0x1040], R20 ;  /* 0x0010401401007387 */ /* 0x0001e80000100a00 */
[----:B------:R-:W-:Y:S04]  /*9d50*/  STL [R1+0xdc4], R10 ;  /* 0x000dc40a01007387 */ /* 0x000fe80000100800 */
[----:B------:R-:W-:Y:S04]  /*9d60*/  STL.64 [R1+0xd30], R26 ;  /* 0x000d301a01007387 */ /* 0x000fe80000100a00 */
[----:B--2---:R1:W-:Y:S04]  /*9d70*/  STL.64 [R1+0xd28], R24 ;  /* 0x000d281801007387 */ /* 0x0043e80000100a00 */
[----:B0-----:R-:W4:Y:S04]  /*9d80*/  LDL.LU.64 R20, [R1+0x290] ;  /* 0x0002900001147983 */ /* 0x001f280000300a00 */
[----:B------:R-:W4:Y:S01]  /*9d90*/  LDL.LU.64 R22, [R1+0x298] ;  /* 0x0002980001167983 */ /* 0x000f220000300a00 */
[----:B-1----:R-:W-:-:S02]  /*9da0*/  IMAD.MOV.U32 R24, RZ, RZ, R2 ;  /* 0x000000ffff187224 */ /* 0x002fc400078e0002 */
[----:B------:R-:W-:-:S07]  /*9db0*/  IMAD.MOV.U32 R25, RZ, RZ, R0 ;  /* 0x000000ffff197224 */ /* 0x000fce00078e0000 */
[C---:B---3--:R-:W-:Y:S11]  /*9dc0*/  HMMA.16816.F32 R16, R12.reuse, R24, R16 ;  /* 0x000000180c10723c */ /* 0x048ff60000001810 */
[----:B------:R-:W-:Y:S11]  /*9dd0*/  @!UPT UIADD3 URZ, URZ, URZ, URZ ;  /* 0x0000003f3f3ff290 */ /* 0x000ff6000fffe03f */
[----:B------:R-:W-:Y:S01]  /*9de0*/  @!UPT UIADD3 URZ, URZ, URZ, URZ ;  /* 0x0000003f3f3ff290 */ /* 0x000fe2000fffe03f */
[----:B------:R0:W-:Y:S04]  /*9df0*/  STL.64 [R1+0x2a0], R16 ;  /* 0x0002a01001007387 */ /* 0x0001e80000100a00 */
[----:B------:R1:W-:Y:S04]  /*9e00*/  STL.64 [R1+0x2a8], R18 ;  /* 0x0002a81201007387 */ /* 0x0003e80000100a00 */
[----:B0-----:R-:W2:Y:S04]  /*9e10*/  LDL.LU.64 R16, [R1+0x190] ;  /* 0x0001900001107983 */ /* 0x001ea80000300a00 */
[----:B-1----:R-:W2:Y:S04]  /*9e20*/  LDL.LU.64 R18, [R1+0x198] ;  /* 0x0001980001127983 */ /* 0x002ea80000300a00 */
[----:B------:R0:W-:Y:S04]  /*9e30*/  STL.64 [R1+0xfc8], R24 ;  /* 0x000fc81801007387 */ /* 0x0001e80000100a00 */
[----:B0-----:R-:W3:Y:S04]  /*9e40*/  LDL.LU.64 R24, [R1+0x210] ;  /* 0x0002100001187983 */ /* 0x001ee80000300a00 */
[----:B------:R-:W2:Y:S04]  /*9e50*/  LDL.LU.64 R26, [R1+0x218] ;  /* 0x00021800011a7983 */ /* 0x000ea80000300a00 */
[----:B--2---:R-:W-:Y:S04]  /*9e60*/  STL.64 [R1+0xfe0], R26 ;  /* 0x000fe01a01007387 */ /* 0x004fe80000100a00 */
[----:B---3--:R0:W-:Y:S04]  /*9e70*/  STL.64 [R1+0xfd8], R24 ;  /* 0x000fd81801007387 */ /* 0x0081e80000100a00 */
[----:B0-----:R-:W2:Y:S04]  /*9e80*/  LDL.LU.64 R24, [R1+0x140] ;  /* 0x0001400001187983 */ /* 0x001ea80000300a00 */
[----:B------:R-:W3:Y:S04]  /*9e90*/  LDL.LU.64 R26, [R1+0x148] ;  /* 0x00014800011a7983 */ /* 0x000ee80000300a00 */
[----:B---3--:R-:W-:Y:S04]  /*9ea0*/  STL.64 [R1+0xff8], R26 ;  /* 0x000ff81a01007387 */ /* 0x008fe80000100a00 */
[----:B--2---:R0:W-:Y:S04]  /*9eb0*/  STL.64 [R1+0xff0], R24 ;  /* 0x000ff01801007387 */ /* 0x0041e80000100a00 */
[----:B0-----:R-:W2:Y:S04]  /*9ec0*/  LDL.LU.64 R24, [R1+0x150] ;  /* 0x0001500001187983 */ /* 0x001ea80000300a00 */
[----:B------:R-:W3:Y:S01]  /*9ed0*/  LDL.LU.64 R26, [R1+0x158] ;  /* 0x00015800011a7983 */ /* 0x000ee20000300a00 */
[C---:B----4-:R-:W-:Y:S03]  /*9ee0*/  HMMA.16816.F32 R20, R12.reuse, R4, R20 ;  /* 0x000000040c14723c */ /* 0x050fe60000001814 */
[----:B---3--:R-:W-:Y:S04]  /*9ef0*/  STL.64 [R1+0x1010], R26 ;  /* 0x0010101a01007387 */ /* 0x008fe80000100a00 */
[----:B--2---:R0:W-:Y:S04]  /*9f00*/  STL.64 [R1+0x1008], R24 ;  /* 0x0010081801007387 */ /* 0x0041e80000100a00 */
[----:B0-----:R-:W2:Y:S04]  /*9f10*/  LDL.LU.64 R24, [R1+0x160] ;  /* 0x0001600001187983 */ /* 0x001ea80000300a00 */
[----:B------:R-:W3:Y:S01]  /*9f20*/  LDL.LU.64 R26, [R1+0x168] ;  /* 0x00016800011a7983 */ /* 0x000ee20000300a00 */
[----:B------:R-:W-:Y:S03]  /*9f30*/  HMMA.16816.F32 R12, R12, R8, R16 ;  /* 0x000000080c0c723c */ /* 0x000fe60000001810 */
[----:B---3--:R-:W-:Y:S04]  /*9f40*/  STL.64 [R1+0x1028], R26 ;  /* 0x0010281a01007387 */ /* 0x008fe80000100a00 */
[----:B--2---:R0:W-:Y:S04]  /*9f50*/  STL.64 [R1+0x1020], R24 ;  /* 0x0010201801007387 */ /* 0x0041e80000100a00 */
[----:B0-----:R-:W2:Y:S04]  /*9f60*/  LDL.LU.64 R24, [R1+0x170] ;  /* 0x0001700001187983 */ /* 0x001ea80000300a00 */
[----:B------:R-:W2:Y:S04]  /*9f70*/  LDL.LU.64 R26, [R1+0x178] ;  /* 0x00017800011a7983 */ /* 0x000ea80000300a00 */
[----:B------:R0:W-:Y:S04]  /*9f80*/  STL.64 [R1+0x290], R20 ;  /* 0x0002901401007387 */ /* 0x0001e80000100a00 */
[----:B------:R-:W-:Y:S04]  /*9f90*/  STL.64 [R1+0x298], R22 ;  /* 0x0002981601007387 */ /* 0x000fe80000100a00 */
[----:B0-----:R-:W2:Y:S04]  /*9fa0*/  LDL.LU.64 R20, [R1+0x1040] ;  /* 0x0010400001147983 */ /* 0x001ea80000300a00 */
[----:B------:R-:W2:Y:S04]  /*9fb0*/  LDL.LU.64 R18, [R1+0x1038] ;  /* 0x0010380001127983 */ /* 0x000ea80000300a00 */
[----:B------:R-:W2:Y:S04]  /*9fc0*/  LDL.LU.64 R16, [R1+0x1030] ;  /* 0x0010300001107983 */ /* 0x000ea80000300a00 */
[----:B------:R0:W-:Y:S04]  /*9fd0*/  STL.64 [R1+0xfc0], R8 ;  /* 0x000fc00801007387 */ /* 0x0001e80000100a00 */
[----:B0-----:R-:W3:Y:S04]  /*9fe0*/  LDL.LU.64 R8, [R1+0x3b0] ;  /* 0x0003b00001087983 */ /* 0x001ee80000300a00 */
[----:B------:R-:W-:Y:S04]  /*9ff0*/  STL.64 [R1+0x190], R12 ;  /* 0x0001900c01007387 */ /* 0x000fe80000100a00 */
[----:B------:R-:W-:Y:S04]  /*a000*/  STL.64 [R1+0x198], R14 ;  /* 0x0001980e01007387 */ /* 0x000fe80000100a00 */
[----:B------:R-:W3:Y:S04]  /*a010*/  LDL.LU.64 R10, [R1+0x3b8] ;  /* 0x0003b800010a7983 */ /* 0x000ee80000300a00 */
[----:B------:R-:W0:Y:S01]  /*a020*/  LDSM.16.MT88.4 R12, [R29+0x100] ;  /* 0x000100001d0c783b */ /* 0x000e220000004200 */
[C---:B--2---:R-:W-:Y:S03]  /*a030*/  HMMA.16816.F32 R20, R16.reuse, R20, R24 ;  /* 0x000000141014723c */ /* 0x044fe60000001818 */
[----:B------:R-:W2:Y:S04]  /*a040*/  LDL.LU.64 R26, [R1+0x1028] ;  /* 0x00102800011a7983 */ /* 0x000ea80000300a00 */
[----:B------:R-:W2:Y:S11]  /*a050*/  LDL.LU.64 R24, [R1+0x1020] ;  /* 0x0010200001187983 */ /* 0x000eb60000300a00 */
[----:B------:R-:W-:Y:S05]  /*a060*/  @!UPT UIADD3 URZ, URZ, URZ, URZ ;  /* 0x0000003f3f3ff290 */ /* 0x000fea000fffe03f */
[----:B------:R1:W-:Y:S04]  /*a070*/  STL.64 [R1+0x170], R20 ;  /* 0x0001701401007387 */ /* 0x0003e80000100a00 */
[----:B------:R2:W-:Y:S04]  /*a080*/  STL.64 [R1+0x178], R22 ;  /* 0x0001781601007387 */ /* 0x0005e80000100a00 */
[----:B-1----:R-:W2:Y:S02]  /*a090*/  LDL.LU.64 R20, [R1+0x1018] ;  /* 0x0010180001147983 */ /* 0x002ea40000300a00 */
[----:B--2---:R-:W-:Y:S02]  /*a0a0*/  HMMA.16816.F32 R20, R16, R20, R24 ;  /* 0x000000141014723c */ /* 0x004fe40000001818 */
[----:B------:R-:W2:Y:S04]  /*a0b0*/  LDL.LU.64 R26, [R1+0x1010] ;  /* 0x00101000011a7983 */ /* 0x000ea80000300a00 */
[----:B------:R-:W2:Y:S11]  /*a0c0*/  LDL.LU.64 R24, [R1+0x1008] ;  /* 0x0010080001187983 */ /* 0x000eb60000300a00 */
[----:B------:R-:W-:Y:S06]  /*a0d0*/  @!UPT UIADD3 URZ, URZ, URZ, URZ ;  /* 0x0000003f3f3ff290 */ /* 0x000fec000fffe03f */
[----:B------:R1:W-:Y:S04]  /*a0e0*/  STL.64 [R1+0x160], R20 ;  /* 0x0001601401007387 */ /* 0x0003e80000100a00 */
[----:B-1----:R-:W2:Y:S01]  /*a0f0*/  LDL.LU.64 R20, [R1+0x1000] ;  /* 0x0010000001147983 */ /* 0x002ea20000300a00 */
[----:B------:R-:W-:Y:S02]  /*a100*/  IMAD.MOV.U32 R6, RZ, RZ, R22 ;  /* 0x000000ffff067224 */ /* 0x000fe400078e0016 */
[----:B------:R-:W-:-:S05]  /*a110*/  IMAD.MOV.U32 R7, RZ, RZ, R23 ;  /* 0x000000ffff077224 */ /* 0x000fca00078e0017 */
[----:B------:R-:W-:Y:S04]  /*a120*/  STL [R1+0xdcc], R7 ;  /* 0x000dcc0701007387 */ /* 0x000fe80000100800 */
[----:B------:R-:W-:Y:S01]  /*a130*/  STL [R1+0xdc8], R6 ;  /* 0x000dc80601007387 */ /* 0x000fe20000100800 */
[C---:B--2---:R-:W-:Y:S03]  /*a140*/  HMMA.16816.F32 R20, R16.reuse, R20, R24 ;  /* 0x000000141014723c */ /* 0x044fe60000001818 */
[----:B------:R-:W2:Y:S04]  /*a150*/  LDL.LU.64 R26, [R1+0xff8] ;  /* 0x000ff800011a7983 */ /* 0x000ea80000300a00 */
[----:B------:R-:W2:Y:S11]  /*a160*/  LDL.LU.64 R24, [R1+0xff0] ;  /* 0x000ff00001187983 */ /* 0x000eb60000300a00 */
[----:B------:R-:W-:Y:S05]  /*a170*/  @!UPT UIADD3 URZ, URZ, URZ, URZ ;  /* 0x0000003f3f3ff290 */ /* 0x000fea000fffe03f */
[----:B------:R1:W-:Y:S04]  /*a180*/  STL.64 [R1+0x150], R20 ;  /* 0x0001501401007387 */ /* 0x0003e80000100a00 */
[----:B------:R2:W-:Y:S04]  /*a190*/  STL.64 [R1+0x158], R22 ;  /* 0x0001581601007387 */ /* 0x0005e80000100a00 */
[----:B-1----:R-:W2:Y:S02]  /*a1a0*/  LDL.LU.64 R20, [R1+0xfe8] ;  /* 0x000fe80001147983 */ /* 0x002ea40000300a00 */
[C---:B--2---:R-:W-:Y:S02]  /*a1b0*/  HMMA.16816.F32 R20, R16.reuse, R20, R24 ;  /* 0x000000141014723c */ /* 0x044fe40000001818 */
[----:B------:R-:W2:Y:S04]  /*a1c0*/  LDL.LU.64 R26, [R1+0xfe0] ;  /* 0x000fe000011a7983 */ /* 0x000ea80000300a00 */
[----:B------:R-:W2:Y:S11]  /*a1d0*/  LDL.LU.64 R24, [R1+0xfd8] ;  /* 0x000fd80001187983 */ /* 0x000eb60000300a00 */
[----:B------:R-:W-:Y:S06]  /*a1e0*/  @!UPT UIADD3 URZ, URZ, URZ, URZ ;  /* 0x0000003f3f3ff290 */ /* 0x000fec000fffe03f */
[----:B------:R1:W-:Y:S04]  /*a1f0*/  STL.64 [R1+0x140], R20 ;  /* 0x0001401401007387 */ /* 0x0003e80000100a00 */
[----:B------:R-:W-:Y:S04]  /*a200*/  STL.64 [R1+0x148], R22 ;  /* 0x0001481601007387 */ /* 0x000fe80000100a00 */
[----:B-1----:R-:W2:Y:S02]  /*a210*/  LDL.LU.64 R20, [R1+0xfd0] ;  /* 0x000fd00001147983 */ /* 0x002ea40000300a00 */
[C---:B--2---:R-:W-:Y:S11]  /*a220*/  HMMA.16816.F32 R24, R16.reuse, R20, R24 ;  /* 0x000000141018723c */ /* 0x044ff60000001818 */
[----:B------:R-:W-:Y:S11]  /*a230*/  @!UPT UIADD3 URZ, URZ, URZ, URZ ;  /* 0x0000003f3f3ff290 */ /* 0x000ff6000fffe03f */
[----:B------:R-:W-:Y:S01]  /*a240*/  @!UPT UIADD3 URZ, URZ, URZ, URZ ;  /* 0x0000003f3f3ff290 */ /* 0x000fe2000fffe03f */
[----:B------:R1:W-:Y:S04]  /*a250*/  STL.64 [R1+0x210], R24 ;  /* 0x0002101801007387 */ /* 0x0003e80000100a00 */
[----:B------:R-:W-:Y:S04]  /*a260*/  STL.64 [R1+0x218], R26 ;  /* 0x0002181a01007387 */ /* 0x000fe80000100a00 */
[----:B-1----:R-:W3:Y:S04]  /*a270*/  LDL.LU.64 R24, [R1+0xfc8] ;  /* 0x000fc80001187983 */ /* 0x002ee80000300a00 */
[----:B------:R1:W-:Y:S04]  /*a280*/  STL.64 [R1+0xf80], R20 ;  /* 0x000f801401007387 */ /* 0x0003e80000100a00 */
[----:B-1----:R-:W2:Y:S04]  /*a290*/  LDL.64 R20, [R1+0x30] ;  /* 0x0000300001147983 */ /* 0x002ea80000100a00 */
[----:B--2---:R1:W-:Y:S04]  /*a2a0*/  STL.64 [R1+0xf98], R20 ;  /* 0x000f981401007387 */ /* 0x0043e80000100a00 */
[----:B-1----:R-:W2:Y:S01]  /*a2b0*/  LDL.64 R20, [R1+0x40] ;  /* 0x0000400001147983 */ /* 0x002ea20000100a00 */
[C---:B---3--:R-:W-:Y:S03]  /*a2c0*/  HMMA.16816.F32 R8, R16.reuse, R24, R8 ;  /* 0x000000181008723c */ /* 0x048fe60000001808 */
[----:B--2---:R1:W-:Y:S04]  /*a2d0*/  STL.64 [R1+0xfa0], R20 ;  /* 0x000fa01401007387 */ /* 0x0043e80000100a00 */
[----:B-1----:R-:W2:Y:S04]  /*a2e0*/  LDL.LU.64 R20, [R1+0x3a0] ;  /* 0x0003a00001147983 */ /* 0x002ea80000300a00 */
[----:B------:R-:W2:Y:S11]  /*a2f0*/  LDL.LU.64 R22, [R1+0x3a8] ;  /* 0x0003a80001167983 */ /* 0x000eb60000300a00 */
[----:B------:R-:W-:Y:S01]  /*a300*/  @!UPT UIADD3 URZ, URZ, URZ, URZ ;  /* 0x0000003f3f3ff290 */ /* 0x000fe2000fffe03f */
[----:B------:R1:W-:Y:S04]  /*a310*/  STL.64 [R1+0x3b0], R8 ;  /* 0x0003b00801007387 */ /* 0x0003e80000100a00 */
[----:B------:R-:W-:Y:S04]  /*a320*/  STL.64 [R1+0x3b8], R10 ;  /* 0x0003b80a01007387 */ /* 0x000fe80000100a00 */
[----:B-1----:R-:W2:Y:S04]  /*a330*/  LDL.LU.64 R8, [R1+0xfc0] ;  /* 0x000fc00001087983 */ /* 0x002ea80000300a00 */
[----:B------:R1:W-:Y:S04]  /*a340*/  STL.64 [R1+0xf78], R24 ;  /* 0x000f781801007387 */ /* 0x0003e80000100a00 */
[----:B-1----:R-:W3:Y:S04]  /*a350*/  LDL.LU.64 R24, [R1+0x3e0] ;  /* 0x0003e00001187983 */ /* 0x002ee80000300a00 */
[----:B------:R-:W3:Y:S04]  /*a360*/  LDL.LU.64 R26, [R1+0x3e8] ;  /* 0x0003e800011a7983 */ /* 0x000ee80000300a00 */
[----:B------:R1:W-:Y:S01]  /*a370*/  STL.64 [R1+0xfa8], R4 ;  /* 0x000fa80401007387 */ /* 0x0003e20000100a00 */
[C---:B---3--:R-:W-:Y:S03]  /*a380*/  HMMA.16816.F32 R24, R16.reuse, R4, R24 ;  /* 0x000000041018723c */ /* 0x048fe60000001818 */
[----:B-1----:R-:W0:Y:S05]  /*a390*/  LDL.64 R4, [R1+0x60] ;  /* 0x0000600001047983 */ /* 0x002e2a0000100a00 */
[----:B--2---:R-:W-:Y:S11]  /*a3a0*/  HMMA.16816.F32 R16, R16, R8, R20 ;  /* 0x000000081010723c */ /* 0x004ff60000001814 */
[----:B------:R-:W-:Y:S04]  /*a3b0*/  @!UPT UIADD3 URZ, URZ, URZ, URZ ;  /* 0x0000003f3f3ff290 */ /* 0x000fe8000fffe03f */
[----:B------:R-:W-:Y:S04]  /*a3c0*/  STL.64 [R1+0x3e0], R24 ;  /* 0x0003e01801007387 */ /* 0x000fe80000100a00 */
[----:B------:R-:W-:Y:S04]  /*a3d0*/  STL.64 [R1+0x3e8], R26 ;  /* 0x0003e81a01007387 */ /* 0x000fe80000100a00 */
[----:B------:R-:W2:Y:S04]  /*a3e0*/  LDL.LU.64 R20, [R1+0x380] ;  /* 0x0003800001147983 */ /* 0x000ea80000300a00 */
[----:B------:R-:W3:Y:S04]  /*a3f0*/  LDL.LU.64 R22, [R1+0x388] ;  /* 0x0003880001167983 */ /* 0x000ee80000300a00 */
[----:B------:R-:W-:Y:S04]  /*a400*/  STL.64 [R1+0x3a0], R16 ;  /* 0x0003a01001007387 */ /* 0x000fe80000100a00 */
[----:B------:R-:W-:Y:S04]  /*a410*/  STL.64 [R1+0x3a8], R18 ;  /* 0x0003a81201007387 */ /* 0x000fe80000100a00 */
[----:B------:R-:W1:Y:S04]  /*a420*/  LDSM.16.MT88.4 R16, [R29+0x180] ;  /* 0x000180001d10783b */ /* 0x000e680000004200 */
[----:B---3--:R-:W-:Y:S04]  /*a430*/  STL.64 [R1+0xfb8], R22 ;  /* 0x000fb81601007387 */ /* 0x008fe80000100a00 */
[----:B--2---:R2:W-:Y:S04]  /*a440*/  STL.64 [R1+0xfb0], R20 ;  /* 0x000fb01401007387 */ /* 0x0045e80000100a00 */
[----:B--2---:R-:W0:Y:S04]  /*a450*/  LDL.LU.64 R20, [R1+0x390] ;  /* 0x0003900001147983 */ /* 0x004e280000300a00 */
[----:B------:R-:W0:Y:S04]  /*a460*/  LDL.LU.64 R22, [R1+0x398] ;  /* 0x0003980001167983 */ /* 0x000e280000300a00 */
[----:B------:R-:W2:Y:S04]  /*a470*/  LDL.LU.64 R24, [R1+0x350] ;  /* 0x0003500001187983 */ /* 0x000ea80000300a00 */
[----:B------:R-:W3:Y:S01]  /*a480*/  LDL.LU.64 R26, [R1+0x358] ;  /* 0x00035800011a7983 */ /* 0x000ee20000300a00 */
[----:B0-----:R-:W-:Y:S03]  /*a490*/  HMMA.16816.F32 R20, R12, R4, R20 ;  /* 0x000000040c14723c */ /* 0x001fe60000001814 */
[----:B---3--:R-:W-:Y:S04]  /*a4a0*/  STL.64 [R1+0xf90], R26 ;  /* 0x000f901a01007387 */ /* 0x008fe80000100a00 */
[----:B--2---:R0:W-:Y:S04]  /*a4b0*/  STL.64 [R1+0xf88], R24 ;  /* 0x000f881801007387 */ /* 0x0041e80000100a00 */
[----:B0-----:R-:W2:Y:S04]  /*a4c0*/  LDL.LU.64 R24, [R1+0x360] ;  /* 0x0003600001187983 */ /* 0x001ea80000300a00 */
[----:B------:R-:W2:Y:S04]  /*a4d0*/  LDL.LU.64 R26, [R1+0x368] ;  /* 0x00036800011a7983 */ /* 0x000ea80000300a00 */
[----:B------:R0:W-:Y:S04]  /*a4e0*/  STL.64 [R1+0xf70], R8 ;  /* 0x000f700801007387 */ /* 0x0001e80000100a00 */
[----:B0-----:R-:W3:Y:S04]  /*a4f0*/  LDL.64 R8, [R1+0x50] ;  /* 0x0000500001087983 */ /* 0x001ee80000100a00 */
[----:B-1----:R-:W-:Y:S04]  /*a500*/  STL.64 [R1+0xf68], R18 ;  /* 0x000f681201007387 */ /* 0x002fe80000100a00 */
[----:B------:R0:W-:Y:S04]  /*a510*/  STL.64 [R1+0xf60], R16 ;  /* 0x000f601001007387 */ /* 0x0001e80000100a00 */
[----:B0-----:R-:W4:Y:S04]  /*a520*/  LDL.LU.64 R16, [R1+0x370] ;  /* 0x0003700001107983 */ /* 0x001f280000300a00 */
[----:B------:R-:W4:Y:S04]  /*a530*/  LDL.LU.64 R18, [R1+0x378] ;  /* 0x0003780001127983 */ /* 0x000f280000300a00 */
[----:B------:R-:W-:Y:S04]  /*a540*/  STL.64 [R1+0x390], R20 ;  /* 0x0003901401007387 */ /* 0x000fe80000100a00 */
[----:B------:R0:W-:Y:S04]  /*a550*/  STL.64 [R1+0x398], R22 ;  /* 0x0003981601007387 */ /* 0x0001e80000100a00 */
[----:B0-----:R-:W3:Y:S04]  /*a560*/  LDL.LU.64 R22, [R1+0xfb8] ;  /* 0x000fb80001167983 */ /* 0x001ee80000300a00 */
[----:B------:R-:W3:Y:S01]  /*a570*/  LDL.LU.64 R20, [R1+0xfb0] ;  /* 0x000fb00001147983 */ /* 0x000ee20000300a00 */
[----:B------:R-:W-:-:S02]  /*a580*/  IMAD.MOV.U32 R2, RZ, RZ, R4 ;  /* 0x000000ffff027224 */ /* 0x000fc400078e0004 */
[----:B------:R-:W-:Y:S02]  /*a590*/  IMAD.MOV.U32 R0, RZ, RZ, R5 ;  /* 0x000000ffff007224 */ /* 0x000fe400078e0005 */
[----:B------:R-:W2:Y:S01]  /*a5a0*/  LDL.LU.64 R4, [R1+0xfa8] ;  /* 0x000fa80001047983 */ /* 0x000ea20000300a00 */
[----:B---3--:R-:W-:Y:S11]  /*a5b0*/  HMMA.16816.F32 R20, R12, R8, R20 ;  /* 0x000000080c14723c */ /* 0x008ff60000001814 */
[----:B------:R-:W-:Y:S11]  /*a5c0*/  @!UPT UIADD3 URZ, URZ, URZ, URZ ;  /* 0x0000003f3f3ff290 */ /* 0x000ff6000fffe03f */
[----:B------:R-:W-:Y:S01]  /*a5d0*/  @!UPT UIADD3 URZ, URZ, URZ, URZ ;  /* 0x0000003f3f3ff290 */ /* 0x000fe2000fffe03f */
[----:B------:R0:W-:Y:S04]  /*a5e0*/  STL.64 [R1+0x380], R20 ;  /* 0x0003801401007387 */ /* 0x0001e80000100a00 */
[----:B------:R-:W-:Y:S04]  /*a5f0*/  STL.64 [R1+0x388], R22 ;  /* 0x0003881601007387 */ /* 0x000fe80000100a00 */
[----:B0-----:R-:W4:Y:S01]  /*a600*/  LDL.LU.64 R20, [R1+0xfa0] ;  /* 0x000fa00001147983 */ /* 0x001f220000300a00 */
[----:B------:R-:W-:Y:S02]  /*a610*/  IMAD.MOV.U32 R6, RZ, RZ, R8 ;  /* 0x000000ffff067224 */ /* 0x000fe400078e0008 */
[----:B------:R-:W-:-:S02]  /*a620*/  IMAD.MOV.U32 R3, RZ, RZ, R9 ;  /* 0x000000ffff037224 */ /* 0x000fc400078e0009 */
[----:B------:R-:W3:Y:S04]  /*a630*/  LDL.LU.64 R8, [R1+0x340] ;  /* 0x0003400001087983 */ /* 0x000ee80000300a00 */
[----:B------:R-:W3:Y:S01]  /*a640*/  LDL.LU.64 R10, [R1+0x348] ;  /* 0x00034800010a7983 */ /* 0x000ee20000300a00 */
[----:B----4-:R-:W-:Y:S01]  /*a650*/  HMMA.16816.F32 R16, R12, R20, R16 ;  /* 0x000000140c10723c */ /* 0x010fe20000001810 */
[----:B------:R-:W-:Y:S11]  /*a660*/  IMAD.MOV.U32 R7, RZ, RZ, R21 ;  /* 0x000000ffff077224 */ /* 0x000ff600078e0015 */
[----:B------:R-:W-:Y:S11]  /*a670*/  @!UPT UIADD3 URZ, URZ, URZ, URZ ;  /* 0x0000003f3f3ff290 */ /* 0x000ff6000fffe03f */
[----:B------:R0:W-:Y:S04]  /*a680*/  STL.64 [R1+0x370], R16 ;  /* 0x0003701001007387 */ /* 0x0001e80000100a00 */
[----:B------:R1:W-:Y:S01]  /*a690*/  STL.64 [R1+0x378], R18 ;  /* 0x0003781201007387 */ /* 0x0003e20000100a00 */
[----:B0-----:R-:W-:-:S03]  /*a6a0*/  IMAD.MOV.U32 R16, RZ, RZ, R20 ;  /* 0x000000ffff107224 */ /* 0x001fc600078e0014 */
[----:B------:R-:W2:Y:S02]  /*a6b0*/  LDL.LU.64 R20, [R1+0xf98] ;  /* 0x000f980001147983 */ /* 0x000ea40000300a00 */
[C---:B--2---:R-:W-:Y:S01]  /*a6c0*/  HMMA.16816.F32 R24, R12.reuse, R20, R24 ;  /* 0x000000140c18723c */ /* 0x044fe20000001818 */
[----:B-1----:R-:W-:Y:S02]  /*a6d0*/  IMAD.MOV.U32 R18, RZ, RZ, R20 ;  /* 0x000000ffff127224 */ /* 0x002fe400078e0014 */
[----:B------:R-:W-:Y:S11]  /*a6e0*/  IMAD.MOV.U32 R17, RZ, RZ, R21 ;  /* 0x000000ffff117224 */ /* 0x000ff600078e0015 */
[----:B------:R-:W-:Y:S09]  /*a6f0*/  @!UPT UIADD3 URZ, URZ, URZ, URZ ;  /* 0x0000003f3f3ff290 */ /* 0x000ff2000fffe03f */
[----:B------:R-:W-:Y:S04]  /*a700*/  STL.64 [R1+0x360], R24 ;  /* 0x0003601801007387 */ /* 0x000fe80000100a00 */
[----:B------:R0:W-:Y:S04]  /*a710*/  STL.64 [R1+0x368], R26 ;  /* 0x0003681a01007387 */ /* 0x0001e80000100a00 */
[----:B0-----:R-:W2:Y:S04]  /*a720*/  LDL.LU.64 R26, [R1+0xf90] ;  /* 0x000f9000011a7983 */ /* 0x001ea80000300a00 */
[----:B------:R-:W2:Y:S04]  /*a730*/  LDL.LU.64 R24, [R1+0xf88] ;  /* 0x000f880001187983 */ /* 0x000ea80000300a00 */
[----:B------:R-:W2:Y:S02]  /*a740*/  LDL.LU.64 R20, [R1+0xf80] ;  /* 0x000f800001147983 */ /* 0x000ea40000300a00 */
[----:B--2---:R-:W-:Y:S11]  /*a750*/  HMMA.16816.F32 R24, R12, R20, R24 ;  /* 0x000000140c18723c */ /* 0x004ff60000001818 */
[----:B------:R-:W-:Y:S11]  /*a760*/  @!UPT UIADD3 URZ, URZ, URZ, URZ ;  /* 0x0000003f3f3ff290 */ /* 0x000ff6000fffe03f */
[----:B------:R-:W-:Y:S01]  /*a770*/  @!UPT UIADD3 URZ, URZ, URZ, URZ ;  /* 0x0000003f3f3ff290 */ /* 0x000fe2000fffe03f */
[----:B------:R0:W-:Y:S04]  /*a780*/  STL.64 [R1+0x350], R24 ;  /* 0x0003501801007387 */ /* 0x0001e80000100a00 */
[----:B------:R-:W-:Y:S04]  /*a790*/  STL.64 [R1+0x358], R26 ;  /* 0x0003581a01007387 */ /* 0x000fe80000100a00 */
[----:B0-----:R-:W3:Y:S04]  /*a7a0*/  LDL.LU.64 R24, [R1+0xf78] ;  /* 0x000f780001187983 */ /* 0x001ee80000300a00 */
[----:B------:R0:W-:Y:S02]  /*a7b0*/  STL.64 [R1+0xf00], R20 ;  /* 0x000f001401007387 */ /* 0x0001e40000100a00 */
[----:B0-----:R-:W-:-:S02]  /*a7c0*/  IMAD.MOV.U32 R20, RZ, RZ, R18 ;  /* 0x000000ffff147224 */ /* 0x001fc400078e0012 */
[----:B------:R-:W-:-:S05]  /*a7d0*/  IMAD.MOV.U32 R21, RZ, RZ, R17 ;  /* 0x000000ffff157224 */ /* 0x000fca00078e0011 */
[----:B------:R0:W-:Y:S02]  /*a7e0*/  STL.64 [R1+0xf18], R20 ;  /* 0x000f181401007387 */ /* 0x0001e40000100a00 */
[----:B0-----:R-:W-:Y:S02]  /*a7f0*/  IMAD.MOV.U32 R20, RZ, RZ, R16 ;  /* 0x000000ffff147224 */ /* 0x001fe400078e0010 */
[----:B------:R-:W-:-:S05]  /*a800*/  IMAD.MOV.U32 R21, RZ, RZ, R7 ;  /* 0x000000ffff157224 */ /* 0x000fca00078e0007 */
[----:B------:R0:W-:Y:S02]  /*a810*/  STL.64 [R1+0xf30], R20 ;  /* 0x000f301401007387 */ /* 0x0001e40000100a00 */
[----:B0-----:R-:W-:Y:S02]  /*a820*/  IMAD.MOV.U32 R20, RZ, RZ, R6 ;  /* 0x000000ffff147224 */ /* 0x001fe400078e0006 */
[----:B------:R-:W-:-:S05]  /*a830*/  IMAD.MOV.U32 R21, RZ, RZ, R3 ;  /* 0x000000ffff157224 */ /* 0x000fca00078e0003 */
[----:B------:R-:W-:Y:S01]  /*a840*/  STL.64 [R1+0xf48], R20 ;  /* 0x000f481401007387 */ /* 0x000fe20000100a00 */
[C---:B---3--:R-:W-:Y:S03]  /*a850*/  HMMA.16816.F32 R16, R12.reuse, R24, R8 ;  /* 0x000000180c10723c */ /* 0x048fe60000001808 */
[----:B------:R-:W2:Y:S04]  /*a860*/  LDL.LU.64 R8, [R1+0x3d0] ;  /* 0x0003d00001087983 */ /* 0x000ea80000300a00 */
[----:B------:R-:W2:Y:S11]  /*a870*/  LDL.LU.64 R10, [R1+0x3d8] ;  /* 0x0003d800010a7983 */ /* 0x000eb60000300a00 */
[----:B------:R-:W-:Y:S05]  /*a880*/  @!UPT UIADD3 URZ, URZ, URZ, URZ ;  /* 0x0000003f3f3ff290 */ /* 0x000fea000fffe03f */
[----:B------:R0:W-:Y:S04]  /*a890*/  STL.64 [R1+0x340], R16 ;  /* 0x0003401001007387 */ /* 0x0001e80000100a00 */
[----:B------:R1:W-:Y:S04]  /*a8a0*/  STL.64 [R1+0x348], R18 ;  /* 0x0003481201007387 */ /* 0x0003e80000100a00 */
[----:B0-----:R-:W3:Y:S04]  /*a8b0*/  LDL.LU.64 R16, [R1+0x330] ;  /* 0x0003300001107983 */ /* 0x001ee80000300a00 */
[----:B-1----:R-:W3:Y:S04]  /*a8c0*/  LDL.LU.64 R18, [R1+0x338] ;  /* 0x0003380001127983 */ /* 0x002ee80000300a00 */
[----:B------:R0:W-:Y:S04]  /*a8d0*/  STL.64 [R1+0xef8], R24 ;  /* 0x000ef81801007387 */ /* 0x0001e80000100a00 */
[----:B0-----:R-:W4:Y:S04]  /*a8e0*/  LDL.LU.64 R24, [R1+0x2e0] ;  /* 0x0002e00001187983 */ /* 0x001f280000300a00 */
[----:B------:R-:W2:Y:S04]  /*a8f0*/  LDL.LU.64 R26, [R1+0x2e8] ;  /* 0x0002e800011a7983 */ /* 0x000ea80000300a00 */
[----:B--2---:R-:W-:Y:S04]  /*a900*/  STL.64 [R1+0xf10], R26 ;  /* 0x000f101a01007387 */ /* 0x004fe80000100a00 */
[----:B----4-:R0:W-:Y:S04]  /*a910*/  STL.64 [R1+0xf08], R24 ;  /* 0x000f081801007387 */ /* 0x0101e80000100a00 */
[----:B0-----:R-:W2:Y:S04]  /*a920*/  LDL.LU.64 R24, [R1+0x2f0] ;  /* 0x0002f00001187983 */ /* 0x001ea80000300a00 */
[----:B------:R-:W4:Y:S04]  /*a930*/  LDL.LU.64 R26, [R1+0x2f8] ;  /* 0x0002f800011a7983 */ /* 0x000f280000300a00 */
[----:B----4-:R-:W-:Y:S04]  /*a940*/  STL.64 [R1+0xf28], R26 ;  /* 0x000f281a01007387 */ /* 0x010fe80000100a00 */
[----:B--2---:R0:W-:Y:S04]  /*a950*/  STL.64 [R1+0xf20], R24 ;  /* 0x000f201801007387 */ /* 0x0041e80000100a00 */
[----:B0-----:R-:W2:Y:S04]  /*a960*/  LDL.LU.64 R24, [R1+0x300] ;  /* 0x0003000001187983 */ /* 0x001ea80000300a00 */
[----:B------:R-:W4:Y:S01]  /*a970*/  LDL.LU.64 R26, [R1+0x308] ;  /* 0x00030800011a7983 */ /* 0x000f220000300a00 */
[C---:B------:R-:W-:Y:S03]  /*a980*/  HMMA.16816.F32 R8, R12.reuse, R4, R8 ;  /* 0x000000040c08723c */ /* 0x040fe60000001808 */
[----:B----4-:R-:W-:Y:S04]  /*a990*/  STL.64 [R1+0xf40], R26 ;  /* 0x000f401a01007387 */ /* 0x010fe80000100a00 */
[----:B--2---:R0:W-:Y:S04]  /*a9a0*/  STL.64 [R1+0xf38], R24 ;  /* 0x000f381801007387 */ /* 0x0041e80000100a00 */
[----:B0-----:R-:W2:Y:S04]  /*a9b0*/  LDL.LU.64 R24, [R1+0x310] ;  /* 0x0003100001187983 */ /* 0x001ea80000300a00 */
[----:B------:R-:W4:Y:S04]  /*a9c0*/  LDL.LU.64 R26, [R1+0x318] ;  /* 0x00031800011a7983 */ /* 0x000f280000300a00 */
[----:B----4-:R-:W-:Y:S04]  /*a9d0*/  STL.64 [R1+0xf58], R26 ;  /* 0x000f581a01007387 */ /* 0x010fe80000100a00 */
[----:B--2---:R0:W-:Y:S04]  /*a9e0*/  STL.64 [R1+0xf50], R24 ;  /* 0x000f501801007387 */ /* 0x0041e80000100a00 */
[----:B0-----:R-:W2:Y:S04]  /*a9f0*/  LDL.LU.64 R24, [R1+0x320] ;  /* 0x0003200001187983 */ /* 0x001ea80000300a00 */
[----:B------:R-:W2:Y:S04]  /*aa00*/  LDL.LU.64 R26, [R1+0x328] ;  /* 0x00032800011a7983 */ /* 0x000ea80000300a00 */
[----:B------:R0:W-:Y:S04]  /*aa10*/  STL.64 [R1+0x3d0], R8 ;  /* 0x0003d00801007387 */ /* 0x0001e80000100a00 */
[----:B------:R-:W-:Y:S04]  /*aa20*/  STL.64 [R1+0x3d8], R10 ;  /* 0x0003d80a01007387 */ /* 0x000fe80000100a00 */
[----:B0-----:R-:W3:Y:S04]  /*aa30*/  LDL.LU.64 R8, [R1+0xf70] ;  /* 0x000f700001087983 */ /* 0x001ee80000300a00 */
[----:B------:R0:W-:Y:S04]  /*aa40*/  STL.64 [R1+0xef0], R4 ;  /* 0x000ef00401007387 */ /* 0x0001e80000100a00 */
[----:B0-----:R-:W4:Y:S04]  /*aa50*/  LDL.LU.64 R4, [R1+0x2d0] ;  /* 0x0002d00001047983 */ /* 0x001f280000300a00 */
[----:B------:R-:W4:Y:S01]  /*aa60*/  LDL.LU.64 R6, [R1+0x2d8] ;  /* 0x0002d80001067983 */ /* 0x000f220000300a00 */
[----:B---3--:R-:W-:Y:S03]  /*aa70*/  HMMA.16816.F32 R12, R12, R8, R16 ;  /* 0x000000080c0c723c */ /* 0x008fe60000001810 */
[----:B------:R-:W2:Y:S04]  /*aa80*/  LDL.LU.64 R18, [R1+0xf68] ;  /* 0x000f680001127983 */ /* 0x000ea80000300a00 */
[----:B------:R-:W2:Y:S01]  /*aa90*/  LDL.LU.64 R16, [R1+0xf60] ;  /* 0x000f600001107983 */ /* 0x000ea20000300a00 */
[----:B------:R-:W-:-:S02]  /*aaa0*/  IMAD.MOV.U32 R20, RZ, RZ, R2 ;  /* 0x000000ffff147224 */ /* 0x000fc400078e0002 */
[----:B------:R-:W-:Y:S11]  /*aab0*/  IMAD.MOV.U32 R21, RZ, RZ, R0 ;  /* 0x000000ffff157224 */ /* 0x000ff600078e0000 */
[----:B------:R-:W-:Y:S02]  /*aac0*/  @!UPT UIADD3 URZ, URZ, URZ, URZ ;  /* 0x0000003f3f3ff290 */ /* 0x000fe4000fffe03f */
[----:B------:R-:W-:Y:S04]  /*aad0*/  STL.64 [R1+0x330], R12 ;  /* 0x0003300c01007387 */ /* 0x000fe80000100a00 */
[----:B------:R-:W-:Y:S01]  /*aae0*/  STL.64 [R1+0x338], R14 ;  /* 0x0003380e01007387 */ /* 0x000fe20000100a00 */
[C---:B--2---:R-:W-:Y:S03]  /*aaf0*/  HMMA.16816.F32 R20, R16.reuse, R20, R24 ;  /* 0x000000141014723c */ /* 0x044fe60000001818 */
[----:B------:R-:W2:Y:S04]  /*ab00*/  LDL.LU.64 R26, [R1+0xf58] ;  /* 0x000f5800011a7983 */ /* 0x000ea80000300a00 */
[----:B------:R-:W2:Y:S11]  /*ab10*/  LDL.LU.64 R24, [R1+0xf50] ;  /* 0x000f500001187983 */ /* 0x000eb60000300a00 */
[----:B------:R-:W-:Y:S05]  /*ab20*/  @!UPT UIADD3 URZ, URZ, URZ, URZ ;  /* 0x0000003f3f3ff290 */ /* 0x000fea000fffe03f */
[----:B------:R0:W-:Y:S04]  /*ab30*/  STL.64 [R1+0x320], R20 ;  /* 0x0003201401007387 */ /* 0x0001e80000100a00 */
[----:B------:R2:W-:Y:S04]  /*ab40*/  STL.64 [R1+0x328], R22 ;  /* 0x0003281601007387 */ /* 0x0005e80000100a00 */
[----:B0-----:R-:W2:Y:S02]  /*ab50*/  LDL.LU.64 R20, [R1+0xf48] ;  /* 0x000f480001147983 */ /* 0x001ea40000300a00 */
[C---:B--2---:R-:W-:Y:S02]  /*ab60*/  HMMA.16816.F32 R20, R16.reuse, R20, R24 ;  /* 0x000000141014723c */ /* 0x044fe40000001818 */
[----:B------:R-:W2:Y:S04]  /*ab70*/  LDL.LU.64 R26, [R1+0xf40] ;  /* 0x000f4000011a7983 */ /* 0x000ea80000300a00 */
[----:B------:R-:W2:Y:S11]  /*ab80*/  LDL.LU.64 R24, [R1+0xf38] ;  /* 0x000f380001187983 */ /* 0x000eb60000300a00 */
[----:B------:R-:W-:Y:S06]  /*ab90*/  @!UPT UIADD3 URZ, URZ, URZ, URZ ;  /* 0x0000003f3f3ff290 */ /* 0x000fec000fffe03f */
        /* <DEDUP_REMOVED lines=15> */
[----:B------:R-:W-:Y:S04]  /*ac90*/  STL.64 [R1+0x2f8], R22 ;  /* 0x0002f81601007387 */ /* 0x000fe80000100a00 */
[----:B0-----:R-:W2:Y:S02]  /*aca0*/  LDL.LU.64 R20, [R1+0xf00] ;  /* 0x000f000001147983 */ /* 0x001ea40000300a00 */
[C---:B--2---:R-:W-:Y:S11]  /*acb0*/  HMMA.16816.F32 R24, R16.reuse, R20, R24 ;  /* 0x000000141018723c */ /* 0x044ff60000001818 */
[----:B------:R-:W-:Y:S11]  /*acc0*/  @!UPT UIADD3 URZ, URZ, URZ, URZ ;  /* 0x0000003f3f3ff290 */ /* 0x000ff6000fffe03f */
[----:B------:R-:W-:Y:S01]  /*acd0*/  @!UPT UIADD3 URZ, URZ, URZ, URZ ;  /* 0x0000003f3f3ff290 */ /* 0x000fe2000fffe03f */
[----:B------:R0:W-:Y:S04]  /*ace0*/  STL.64 [R1+0x2e0], R24 ;  /* 0x0002e01801007387 */ /* 0x0001e80000100a00 */
[----:B------:R-:W-:Y:S04]  /*acf0*/  STL.64 [R1+0x2e8], R26 ;  /* 0x0002e81a01007387 */ /* 0x000fe80000100a00 */
[----:B0-----:R-:W4:Y:S04]  /*ad00*/  LDL.LU.64 R24, [R1+0xef8] ;  /* 0x000ef80001187983 */ /* 0x001f280000300a00 */
[----:B------:R0:W-:Y:S04]  /*ad10*/  STL.64 [R1+0xeb8], R20 ;  /* 0x000eb81401007387 */ /* 0x0001e80000100a00 */
[----:B0-----:R-:W2:Y:S04]  /*ad20*/  LDL.64 R20, [R1+0x30] ;  /* 0x0000300001147983 */ /* 0x001ea80000100a00 */
[----:B--2---:R0:W-:Y:S04]  /*ad30*/  STL.64 [R1+0xed0], R20 ;  /* 0x000ed01401007387 */ /* 0x0041e80000100a00 */
[----:B0-----:R-:W2:Y:S01]  /*ad40*/  LDL.64 R20, [R1+0x40] ;  /* 0x0000400001147983 */ /* 0x001ea20000100a00 */
[C---:B----4-:R-:W-:Y:S03]  /*ad50*/  HMMA.16816.F32 R4, R16.reuse, R24, R4 ;  /* 0x000000181004723c */ /* 0x050fe60000001804 */
[----:B--2---:R0:W-:Y:S04]  /*ad60*/  STL.64 [R1+0xed8], R20 ;  /* 0x000ed81401007387 */ /* 0x0041e80000100a00 */
[----:B0-----:R-:W2:Y:S04]  /*ad70*/  LDL.64 R20, [R1+0x50] ;  /* 0x0000500001147983 */ /* 0x001ea80000100a00 */
[----:B--2---:R0:W-:Y:S04]  /*ad80*/  STL.64 [R1+0xee8], R20 ;  /* 0x000ee81401007387 */ /* 0x0041e80000100a00 */
[----:B0-----:R-:W2:Y:S04]  /*ad90*/  LDL.LU.64 R20, [R1+0x2c0] ;  /* 0x0002c00001147983 */ /* 0x001ea80000300a00 */
[----:B------:R-:W2:Y:S04]  /*ada0*/  LDL.LU.64 R22, [R1+0x2c8] ;  /* 0x0002c80001167983 */ /* 0x000ea80000300a00 */
[----:B------:R0:W-:Y:S04]  /*adb0*/  STL.64 [R1+0x2d0], R4 ;  /* 0x0002d00401007387 */ /* 0x0001e80000100a00 */
[----:B------:R-:W-:Y:S04]  /*adc0*/  STL.64 [R1+0x2d8], R6 ;  /* 0x0002d80601007387 */ /* 0x000fe80000100a00 */
[----:B0-----:R-:W2:Y:S04]  /*add0*/  LDL.LU.64 R4, [R1+0xef0] ;  /* 0x000ef00001047983 */ /* 0x001ea80000300a00 */
[----:B------:R0:W-:Y:S04]  /*ade0*/  STL.64 [R1+0xeb0], R24 ;  /* 0x000eb01801007387 */ /* 0x0001e80000100a00 */
[----:B0-----:R-:W3:Y:S04]  /*adf0*/  LDL.LU.64 R24, [R1+0x1e0] ;  /* 0x0001e00001187983 */ /* 0x001ee80000300a00 */
[----:B------:R-:W3:Y:S01]  /*ae00*/  LDL.LU.64 R26, [R1+0x1e8] ;  /* 0x0001e800011a7983 */ /* 0x000ee20000300a00 */
[C---:B--2---:R-:W-:Y:S08]  /*ae10*/  HMMA.16816.F32 R20, R16.reuse, R4, R20 ;  /* 0x000000041014723c */ /* 0x044ff00000001814 */
[----:B---3--:R-:W-:Y:S11]  /*ae20*/  HMMA.16816.F32 R16, R16, R8, R24 ;  /* 0x000000081010723c */ /* 0x008ff60000001818 */
[----:B------:R-:W-:Y:S04]  /*ae30*/  @!UPT UIADD3 URZ, URZ, URZ, URZ ;  /* 0x0000003f3f3ff290 */ /* 0x000fe8000fffe03f */
[----:B------:R0:W-:Y:S04]  /*ae40*/  STL.64 [R1+0x2c0], R20 ;  /* 0x0002c01401007387 */ /* 0x0001e80000100a00 */
[----:B------:R1:W-:Y:S04]  /*ae50*/  STL.64 [R1+0x2c8], R22 ;  /* 0x0002c81601007387 */ /* 0x0003e80000100a00 */
[----:B0-----:R-:W2:Y:S04]  /*ae60*/  LDL.LU.64 R20, [R1+0x280] ;  /* 0x0002800001147983 */ /* 0x001ea80000300a00 */
[----:B-1----:R-:W2:Y:S04]  /*ae70*/  LDL.LU.64 R22, [R1+0x288] ;  /* 0x0002880001167983 */ /* 0x002ea80000300a00 */
[----:B------:R0:W-:Y:S04]  /*ae80*/  STL.64 [R1+0xee0], R4 ;  /* 0x000ee00401007387 */ /* 0x0001e80000100a00 */
[----:B0-----:R-:W3:Y:S04]  /*ae90*/  LDL.LU.64 R4, [R1+0x270] ;  /* 0x0002700001047983 */ /* 0x001ee80000300a00 */
[----:B------:R-:W3:Y:S04]  /*aea0*/  LDL.LU.64 R6, [R1+0x278] ;  /* 0x0002780001067983 */ /* 0x000ee80000300a00 */
[----:B------:R-:W-:Y:S04]  /*aeb0*/  STL.64 [R1+0x1e0], R16 ;  /* 0x0001e01001007387 */ /* 0x000fe80000100a00 */
[----:B------:R-:W-:Y:S04]  /*aec0*/  STL.64 [R1+0x1e8], R18 ;  /* 0x0001e81201007387 */ /* 0x000fe80000100a00 */
[----:B------:R-:W4:Y:S04]  /*aed0*/  LDL.LU.64 R24, [R1+0x240] ;  /* 0x0002400001187983 */ /* 0x000f280000300a00 */
[----:B------:R-:W2:Y:S01]  /*aee0*/  LDL.LU.64 R26, [R1+0x248] ;  /* 0x00024800011a7983 */ /* 0x000ea20000300a00 */
[----:B------:R-:W-:-:S05]  /*aef0*/  LOP3.LUT R0, R29, 0x40, RZ, 0x3c, !PT ;  /* 0x000000401d007812 */ /* 0x000fca00078e3cff */
[----:B------:R-:W-:Y:S04]  /*af00*/  LDSM.16.MT88.4 R12, [R0] ;  /* 0x00000000000c783b */ /* 0x000fe80000004200 */
[----:B------:R-:W0:Y:S04]  /*af10*/  LDSM.16.MT88.4 R16, [R0+0x80] ;  /* 0x000080000010783b */ /* 0x000e280000004200 */
[----:B--2---:R-:W-:Y:S04]  /*af20*/  STL.64 [R1+0xec8], R26 ;  /* 0x000ec81a01007387 */ /* 0x004fe80000100a00 */
[----:B----4-:R1:W-:Y:S04]  /*af30*/  STL.64 [R1+0xec0], R24 ;  /* 0x000ec01801007387 */ /* 0x0103e80000100a00 */
[----:B-1----:R-:W2:Y:S04]  /*af40*/  LDL.LU.64 R24, [R1+0x250] ;  /* 0x0002500001187983 */ /* 0x002ea80000300a00 */
[----:B------:R-:W2:Y:S04]  /*af50*/  LDL.LU.64 R26, [R1+0x258] ;  /* 0x00025800011a7983 */ /* 0x000ea80000300a00 */
[----:B------:R1:W-:Y:S04]  /*af60*/  STL.64 [R1+0xea8], R8 ;  /* 0x000ea80801007387 */ /* 0x0003e80000100a00 */
[----:B-1----:R-:W4:Y:S04]  /*af70*/  LDL.64 R8, [R1+0x60] ;  /* 0x0000600001087983 */ /* 0x002f280000100a00 */
[----:B0-----:R-:W-:Y:S04]  /*af80*/  STL.64 [R1+0xea0], R18 ;  /* 0x000ea01201007387 */ /* 0x001fe80000100a00 */
[----:B------:R0:W-:Y:S04]  /*af90*/  STL.64 [R1+0xe98], R16 ;  /* 0x000e981001007387 */ /* 0x0001e80000100a00 */
[----:B0-----:R-:W2:Y:S04]  /*afa0*/  LDL.LU.64 R16, [R1+0x260] ;  /* 0x0002600001107983 */ /* 0x001ea80000300a00 */
[----:B------:R-:W2:Y:S01]  /*afb0*/  LDL.LU.64 R18, [R1+0x268] ;  /* 0x0002680001127983 */ /* 0x000ea20000300a00 */
[----:B----4-:R-:W-:Y:S11]  /*afc0*/  HMMA.16816.F32 R20, R12, R8, R20 ;  /* 0x000000080c14723c */ /* 0x010ff60000001814 */
[----:B------:R-:W-:Y:S11]  /*afd0*/  @!UPT UIADD3 URZ, URZ, URZ, URZ ;  /* 0x0000003f3f3ff290 */ /* 0x000ff6000fffe03f */
[----:B------:R-:W-:Y:S01]  /*afe0*/  @!UPT UIADD3 URZ, URZ, URZ, URZ ;  /* 0x0000003f3f3ff290 */ /* 0x000fe2000fffe03f */
[----:B------:R0:W-:Y:S04]  /*aff0*/  STL.64 [R1+0x280], R20 ;  /* 0x0002801401007387 */ /* 0x0001e80000100a00 */
[----:B------:R-:W-:Y:S04]  /*b000*/  STL.64 [R1+0x288], R22 ;  /* 0x0002881601007387 */ /* 0x000fe80000100a00 */
[----:B0-----:R-:W3:Y:S01]  /*b010*/  LDL.LU.64 R20, [R1+0xee8] ;  /* 0x000ee80001147983 */ /* 0x001ee20000300a00 */
[----:B------:R-:W-:Y:S02]  /*b020*/  IMAD.MOV.U32 R3, RZ, RZ, R8 ;  /* 0x000000ffff037224 */ /* 0x000fe400078e0008 */
[----:B------:R-:W-:-:S02]  /*b030*/  IMAD.MOV.U32 R2, RZ, RZ, R9 ;  /* 0x000000ffff027224 */ /* 0x000fc400078e0009 */
[----:B------:R-:W4:Y:S04]  /*b040*/  LDL.LU.64 R8, [R1+0x230] ;  /* 0x0002300001087983 */ /* 0x000f280000300a00 */
[----:B------:R-:W4:Y:S01]  /*b050*/  LDL.LU.64 R10, [R1+0x238] ;  /* 0x00023800010a7983 */ /* 0x000f220000300a00 */
[----:B---3--:R-:W-:Y:S11]  /*b060*/  HMMA.16816.F32 R4, R12, R20, R4 ;  /* 0x000000140c04723c */ /* 0x008ff60000001804 */
[----:B------:R-:W-:Y:S11]  /*b070*/  @!UPT UIADD3 URZ, URZ, URZ, URZ ;  /* 0x0000003f3f3ff290 */ /* 0x000ff6000fffe03f */
[----:B------:R-:W-:Y:S01]  /*b080*/  @!UPT UIADD3 URZ, URZ, URZ, URZ ;  /* 0x0000003f3f3ff290 */ /* 0x000fe2000fffe03f */
[----:B------:R0:W-:Y:S04]  /*b090*/  STL.64 [R1+0x270], R4 ;  /* 0x0002700401007387 */ /* 0x0001e80000100a00 */
[----:B------:R1:W-:Y:S04]  /*b0a0*/  STL.64 [R1+0x278], R6 ;  /* 0x0002780601007387 */ /* 0x0003e80000100a00 */
[----:B0-----:R-:W3:Y:S01]  /*b0b0*/  LDL.LU.64 R4, [R1+0xee0] ;  /* 0x000ee00001047983 */ /* 0x001ee20000300a00 */
[----:B-1----:R-:W-:Y:S02]  /*b0c0*/  IMAD.MOV.U32 R7, RZ, RZ, R20 ;  /* 0x000000ffff077224 */ /* 0x002fe400078e0014 */
[----:B------:R-:W-:-:S02]  /*b0d0*/  IMAD.MOV.U32 R6, RZ, RZ, R21 ;  /* 0x000000ffff067224 */ /* 0x000fc400078e0015 */
[----:B------:R-:W2:Y:S02]  /*b0e0*/  LDL.LU.64 R20, [R1+0xed8] ;  /* 0x000ed80001147983 */ /* 0x000ea40000300a00 */
[C---:B--2---:R-:W-:Y:S11]  /*b0f0*/  HMMA.16816.F32 R16, R12.reuse, R20, R16 ;  /* 0x000000140c10723c */ /* 0x044ff60000001810 */
[----:B------:R-:W-:Y:S11]  /*b100*/  @!UPT UIADD3 URZ, URZ, URZ, URZ ;  /* 0x0000003f3f3ff290 */ /* 0x000ff6000fffe03f */
[----:B------:R-:W-:Y:S01]  /*b110*/  @!UPT UIADD3 URZ, URZ, URZ, URZ ;  /* 0x0000003f3f3ff290 */ /* 0x000fe2000fffe03f */
[----:B------:R0:W-:Y:S04]  /*b120*/  STL.64 [R1+0x260], R16 ;  /* 0x0002601001007387 */ /* 0x0001e80000100a00 */
[----:B------:R1:W-:Y:S01]  /*b130*/  STL.64 [R1+0x268], R18 ;  /* 0x0002681201007387 */ /* 0x0003e20000100a00 */
[----:B0-----:R-:W-:Y:S02]  /*b140*/  IMAD.MOV.U32 R17, RZ, RZ, R20 ;  /* 0x000000ffff117224 */ /* 0x001fe400078e0014 */
[----:B------:R-:W-:Y:S02]  /*b150*/  IMAD.MOV.U32 R16, RZ, RZ, R21 ;  /* 0x000000ffff107224 */ /* 0x000fe400078e0015 */
[----:B------:R-:W2:Y:S02]  /*b160*/  LDL.LU.64 R20, [R1+0xed0] ;  /* 0x000ed00001147983 */ /* 0x000ea40000300a00 */
[----:B--2---:R-:W-:Y:S01]  /*b170*/  HMMA.16816.F32 R24, R12, R20, R24 ;  /* 0x000000140c18723c */ /* 0x004fe20000001818 */
[----:B-1----:R-:W-:-:S02]  /*b180*/  IMAD.MOV.U32 R19, RZ, RZ, R20 ;  /* 0x000000ffff137224 */ /* 0x002fc400078e0014 */
        /* <DEDUP_REMOVED lines=12> */
[----:B0-----:R-:W4:Y:S04]  /*b250*/  LDL.LU.64 R24, [R1+0xeb0] ;  /* 0x000eb00001187983 */ /* 0x001f280000300a00 */
        /* <DEDUP_REMOVED lines=10> */
[C---:B----4-:R-:W-:Y:S03]  /*b300*/  HMMA.16816.F32 R16, R12.reuse, R24, R8 ;  /* 0x000000180c10723c */ /* 0x050fe60000001808 */
[----:B------:R-:W3:Y:S04]  /*b310*/  LDL.LU.64 R8, [R1+0x220] ;  /* 0x0002200001087983 */ /* 0x000ee80000300a00 */
[----:B------:R-:W3:Y:S11]  /*b320*/  LDL.LU.64 R10, [R1+0x228] ;  /* 0x00022800010a7983 */ /* 0x000ef60000300a00 */
[----:B------:R-:W-:Y:S05]  /*b330*/  @!UPT UIADD3 URZ, URZ, URZ, URZ ;  /* 0x0000003f3f3ff290 */ /* 0x000fea000fffe03f */
[----:B------:R0:W-:Y:S04]  /*b340*/  STL.64 [R1+0x230], R16 ;  /* 0x0002301001007387 */ /* 0x0001e80000100a00 */
[----:B------:R1:W-:Y:S04]  /*b350*/  STL.64 [R1+0x238], R18 ;  /* 0x0002381201007387 */ /* 0x0003e80000100a00 */
[----:B0-----:R-:W2:Y:S04]  /*b360*/  LDL.LU.64 R16, [R1+0x180] ;  /* 0x0001800001107983 */ /* 0x001ea80000300a00 */
[----:B-1----:R-:W2:Y:S04]  /*b370*/  LDL.LU.64 R18, [R1+0x188] ;  /* 0x0001880001127983 */ /* 0x002ea80000300a00 */
        /* <DEDUP_REMOVED lines=11> */
[C---:B---3--:R-:W-:Y:S03]  /*b430*/  HMMA.16816.F32 R8, R12.reuse, R4, R8 ;  /* 0x000000040c08723c */ /* 0x048fe60000001808 */
[----:B----4-:R-:W-:Y:S04]  /*b440*/  STL.64 [R1+0xe78], R26 ;  /* 0x000e781a01007387 */ /* 0x010fe80000100a00 */
[----:B--2---:R0:W-:Y:S04]  /*b450*/  STL.64 [R1+0xe70], R24 ;  /* 0x000e701801007387 */ /* 0x0041e80000100a00 */
[----:B0-----:R-:W2:Y:S04]  /*b460*/  LDL.LU.64 R24, [R1+0x120] ;  /* 0x0001200001187983 */ /* 0x001ea80000300a00 */
[----:B------:R-:W3:Y:S04]  /*b470*/  LDL.LU.64 R26, [R1+0x128] ;  /* 0x00012800011a7983 */ /* 0x000ee80000300a00 */
[----:B---3--:R-:W-:Y:S04]  /*b480*/  STL.64 [R1+0xe90], R26 ;  /* 0x000e901a01007387 */ /* 0x008fe80000100a00 */
        /* <DEDUP_REMOVED lines=16> */
[----:B------:R-:W-:Y:S04]  /*b590*/  STL.64 [R1+0x188], R14 ;  /* 0x0001880e01007387 */ /* 0x000fe80000100a00 */
[----:B------:R-:W-:Y:S01]  /*b5a0*/  LDSM.16.MT88.4 R12, [R0+0x100] ;  /* 0x00010000000c783b */ /* 0x000fe20000004200 */
        /* <DEDUP_REMOVED lines=35> */
[----:B0-----:R-:W2:Y:S04]  /*b7e0*/  LDL.LU.64 R20, [R1+0x30] ;  /* 0x0000300001147983 */ /* 0x001ea80000300a00 */
[----:B--2---:R0:W-:Y:S04]  /*b7f0*/  STL.64 [R1+0xdf8], R20 ;  /* 0x000df81401007387 */ /* 0x0041e80000100a00 */
[----:B0-----:R-:W2:Y:S01]  /*b800*/  LDL.LU.64 R20, [R1+0x40] ;  /* 0x0000400001147983 */ /* 0x001ea20000300a00 */
[C---:B----4-:R-:W-:Y:S03]  /*b810*/  HMMA.16816.F32 R4, R16.reuse, R24, R4 ;  /* 0x000000181004723c */ /* 0x050fe60000001804 */
[----:B--2---:R0:W-:Y:S04]  /*b820*/  STL.64 [R1+0xe10], R20 ;  /* 0x000e101401007387 */ /* 0x0041e80000100a00 */
[----:B0-----:R-:W2:Y:S04]  /*b830*/  LDL.LU.64 R20, [R1+0x50] ;  /* 0x0000500001147983 */ /* 0x001ea80000300a00 */
        /* <DEDUP_REMOVED lines=9> */
[C---:B--2---:R-:W-:Y:S11]  /*b8d0*/  HMMA.16816.F32 R20, R16.reuse, R4, R20 ;  /* 0x000000041014723c */ /* 0x044ff60000001814 */
[----:B------:R-:W-:Y:S11]  /*b8e0*/  @!UPT UIADD3 URZ, URZ, URZ, URZ ;  /* 0x0000003f3f3ff290 */ /* 0x000ff6000fffe03f */
[----:B------:R-:W-:Y:S01]  /*b8f0*/  @!UPT UIADD3 URZ, URZ, URZ, URZ ;  /* 0x0000003f3f3ff290 */ /* 0x000fe2000fffe03f */
[----:B------:R0:W-:Y:S04]  /*b900*/  STL.64 [R1+0x1f0], R20 ;  /* 0x0001f01401007387 */ /* 0x0001e80000100a00 */
[----:B------:R1:W-:Y:S04]  /*b910*/  STL.64 [R1+0x1f8], R22 ;  /* 0x0001f81601007387 */ /* 0x0003e80000100a00 */
[----:B0-----:R-:W2:Y:S04]  /*b920*/  LDL.LU.64 R20, [R1+0xd0] ;  /* 0x0000d00001147983 */ /* 0x001ea80000300a00 */
[----:B-1----:R-:W2:Y:S04]  /*b930*/  LDL.LU.64 R22, [R1+0xd8] ;  /* 0x0000d80001167983 */ /* 0x002ea80000300a00 */
[----:B------:R3:W-:Y:S02]  /*b940*/  STL.64 [R1+0xde0], R4 ;  /* 0x000de00401007387 */ /* 0x0007e40000100a00 */
[----:B---3--:R-:W-:Y:S02]  /*b950*/  HMMA.16816.F32 R4, R16, R8, R24 ;  /* 0x000000081004723c */ /* 0x008fe40000001818 */
[----:B------:R-:W3:Y:S04]  /*b960*/  LDL.LU.64 R24, [R1+0xc0] ;  /* 0x0000c00001187983 */ /* 0x000ee80000300a00 */
[----:B------:R-:W3:Y:S04]  /*b970*/  LDL.LU.64 R26, [R1+0xc8] ;  /* 0x0000c800011a7983 */ /* 0x000ee80000300a00 */
[----:B------:R-:W0:Y:S11]  /*b980*/  LDSM.16.MT88.4 R16, [R0+0x180] ;  /* 0x000180000010783b */ /* 0x000e360000004200 */
[----:B------:R-:W-:Y:S02]  /*b990*/  @!UPT UIADD3 URZ, URZ, URZ, URZ ;  /* 0x0000003f3f3ff290 */ /* 0x000fe4000fffe03f */
[----:B------:R-:W-:Y:S04]  /*b9a0*/  STL.64 [R1+0xe0], R4 ;  /* 0x0000e00401007387 */ /* 0x000fe80000100a00 */
[----:B------:R-:W-:Y:S04]  /*b9b0*/  STL.64 [R1+0xe8], R6 ;  /* 0x0000e80601007387 */ /* 0x000fe80000100a00 */
[----:B------:R1:W-:Y:S04]  /*b9c0*/  STL.64 [R1+0xdf0], R8 ;  /* 0x000df00801007387 */ /* 0x0003e80000100a00 */
[----:B-1----:R-:W4:Y:S04]  /*b9d0*/  LDL.LU.64 R8, [R1+0x90] ;  /* 0x0000900001087983 */ /* 0x002f280000300a00 */
[----:B------:R-:W2:Y:S04]  /*b9e0*/  LDL.LU.64 R10, [R1+0x98] ;  /* 0x00009800010a7983 */ /* 0x000ea80000300a00 */
[----:B--2---:R-:W-:Y:S04]  /*b9f0*/  STL.64 [R1+0xe08], R10 ;  /* 0x000e080a01007387 */ /* 0x004fe80000100a00 */
[----:B----4-:R1:W-:Y:S04]  /*ba00*/  STL.64 [R1+0xe00], R8 ;  /* 0x000e000801007387 */ /* 0x0103e80000100a00 */
[----:B-1----:R-:W2:Y:S04]  /*ba10*/  LDL.LU.64 R8, [R1+0xa0] ;  /* 0x0000a00001087983 */ /* 0x002ea80000300a00 */
[----:B------:R-:W2:Y:S04]  /*ba20*/  LDL.LU.64 R10, [R1+0xa8] ;  /* 0x0000a800010a7983 */ /* 0x000ea80000300a00 */
[----:B------:R-:W4:Y:S04]  /*ba30*/  LDL.LU.64 R4, [R1+0x80] ;  /* 0x0000800001047983 */ /* 0x000f280000300a00 */
[----:B------:R-:W4:Y:S04]  /*ba40*/  LDL.LU.64 R6, [R1+0x88] ;  /* 0x0000880001067983 */ /* 0x000f280000300a00 */
[----:B0-----:R-:W-:Y:S04]  /*ba50*/  STL.64 [R1+0xdd8], R18 ;  /* 0x000dd81201007387 */ /* 0x001fe80000100a00 */
[----:B------:R0:W-:Y:S04]  /*ba60*/  STL.64 [R1+0xdd0], R16 ;  /* 0x000dd01001007387 */ /* 0x0001e80000100a00 */
[----:B0-----:R-:W2:Y:S02]  /*ba70*/  LDL.LU.64 R16, [R1+0x60] ;  /* 0x0000600001107983 */ /* 0x001ea40000300a00 */
[----:B--2---:R-:W-:Y:S11]  /*ba80*/  HMMA.16816.F32 R20, R12, R16, R20 ;  /* 0x000000100c14723c */ /* 0x004ff60000001814 */
[----:B------:R-:W-:Y:S11]  /*ba90*/  @!UPT UIADD3 URZ, URZ, URZ, URZ ;  /* 0x0000003f3f3ff290 */ /* 0x000ff6000fffe03f */
[----:B------:R-:W-:Y:S01]  /*baa0*/  @!UPT UIADD3 URZ, URZ, URZ, URZ ;  /* 0x0000003f3f3ff290 */ /* 0x000fe2000fffe03f */
[----:B------:R0:W-:Y:S04]  /*bab0*/  STL.64 [R1+0xd0], R20 ;  /* 0x0000d01401007387 */ /* 0x0001e80000100a00 */
[----:B------:R-:W-:Y:S04]  /*bac0*/  STL.64 [R1+0xd8], R22 ;  /* 0x0000d81601007387 */ /* 0x000fe80000100a00 */
[----:B0-----:R-:W3:Y:S01]  /*bad0*/  LDL.LU.64 R20, [R1+0xe20] ;  /* 0x000e200001147983 */ /* 0x001ee20000300a00 */
[----:B------:R-:W-:Y:S02]  /*bae0*/  IMAD.MOV.U32 R2, RZ, RZ, R16 ;  /* 0x000000ffff027224 */ /* 0x000fe400078e0010 */
[----:B------:R-:W-:-:S02]  /*baf0*/  IMAD.MOV.U32 R0, RZ, RZ, R17 ;  /* 0x000000ffff007224 */ /* 0x000fc400078e0011 */
[----:B------:R-:W2:Y:S04]  /*bb00*/  LDL.LU.64 R16, [R1+0x70] ;  /* 0x0000700001107983 */ /* 0x000ea80000300a00 */
[----:B------:R-:W2:Y:S01]  /*bb10*/  LDL.LU.64 R18, [R1+0x78] ;  /* 0x0000780001127983 */ /* 0x000ea20000300a00 */
[----:B---3--:R-:W-:Y:S01]  /*bb20*/  HMMA.16816.F32 R24, R12, R20, R24 ;  /* 0x000000140c18723c */ /* 0x008fe20000001818 */
[----:B------:R-:W-:Y:S11]  /*bb30*/  IMAD.MOV.U32 R3, RZ, RZ, R21 ;  /* 0x000000ffff037224 */ /* 0x000ff600078e0015 */
[----:B------:R-:W-:Y:S11]  /*bb40*/  @!UPT UIADD3 URZ, URZ, URZ, URZ ;  /* 0x0000003f3f3ff290 */ /* 0x000ff6000fffe03f */
[----:B------:R0:W-:Y:S04]  /*bb50*/  STL.64 [R1+0xc0], R24 ;  /* 0x0000c01801007387 */ /* 0x0001e80000100a00 */
[----:B------:R1:W-:Y:S04]  /*bb60*/  STL.64 [R1+0xc8], R26 ;  /* 0x0000c81a01007387 */ /* 0x0003e80000100a00 */
[----:B0-----:R-:W2:Y:S01]  /*bb70*/  LDL.LU.64 R24, [R1+0xe18] ;  /* 0x000e180001187983 */ /* 0x001ea20000300a00 */
[----:B-1----:R-:W-:-:S03]  /*bb80*/  IMAD.MOV.U32 R26, RZ, RZ, R20 ;  /* 0x000000ffff1a7224 */ /* 0x002fc600078e0014 */
[----:B------:R-:W3:Y:S02]  /*bb90*/  LDL.LU.64 R20, [R1+0xe10] ;  /* 0x000e100001147983 */ /* 0x000ee40000300a00 */
[C---:B---3--:R-:W-:Y:S01]  /*bba0*/  HMMA.16816.F32 R8, R12.reuse, R20, R8 ;  /* 0x000000140c08723c */ /* 0x048fe20000001808 */
[----:B------:R-:W-:Y:S02]  /*bbb0*/  IMAD.MOV.U32 R28, RZ, RZ, R20 ;  /* 0x000000ffff1c7224 */ /* 0x000fe400078e0014 */
[----:B------:R-:W-:Y:S11]  /*bbc0*/  IMAD.MOV.U32 R27, RZ, RZ, R21 ;  /* 0x000000ffff1b7224 */ /* 0x000ff600078e0015 */
[----:B------:R-:W-:Y:S09]  /*bbd0*/  @!UPT UIADD3 URZ, URZ, URZ, URZ ;  /* 0x0000003f3f3ff290 */ /* 0x000ff2000fffe03f */
[----:B------:R-:W-:Y:S04]  /*bbe0*/  STL.64 [R1+0xa0], R8 ;  /* 0x0000a00801007387 */ /* 0x000fe80000100a00 */
[----:B------:R0:W-:Y:S04]  /*bbf0*/  STL.64 [R1+0xa8], R10 ;  /* 0x0000a80a01007387 */ /* 0x0001e80000100a00 */
[----:B0-----:R-:W3:Y:S04]  /*bc00*/  LDL.LU.64 R10, [R1+0xe08] ;  /* 0x000e0800010a7983 */ /* 0x001ee80000300a00 */
[----:B------:R-:W3:Y:S04]  /*bc10*/  LDL.LU.64 R8, [R1+0xe00] ;  /* 0x000e000001087983 */ /* 0x000ee80000300a00 */
[----:B------:R-:W3:Y:S02]  /*bc20*/  LDL.LU.64 R20, [R1+0xdf8] ;  /* 0x000df80001147983 */ /* 0x000ee40000300a00 */
        /* <DEDUP_REMOVED lines=8> */
[----:B------:R-:W4:Y:S01]  /*bcb0*/  LDL.LU.64 R20, [R1+0xde8] ;  /* 0x000de80001147983 */ /* 0x000f220000300a00 */
[C---:B--2---:R-:W-:Y:S08]  /*bcc0*/  HMMA.16816.F32 R16, R12.reuse, R24, R16 ;  /* 0x000000180c10723c */ /* 0x044ff00000001810 */
[----:B----4-:R-:W-:Y:S11]  /*bcd0*/  HMMA.16816.F32 R4, R12, R20, R4 ;  /* 0x000000140c04723c */ /* 0x010ff60000001804 */
[----:B------:R-:W-:Y:S11]  /*bce0*/  @!UPT UIADD3 URZ, URZ, URZ, URZ ;  /* 0x0000003f3f3ff290 */ /* 0x000ff6000fffe03f */
[----:B------:R-:W-:Y:S01]  /*bcf0*/  @!UPT UIADD3 URZ, URZ, URZ, URZ ;  /* 0x0000003f3f3ff290 */ /* 0x000fe2000fffe03f */
[----:B------:R0:W-:Y:S04]  /*bd00*/  STL.64 [R1+0x80], R4 ;  /* 0x0000800401007387 */ /* 0x0001e80000100a00 */
[----:B------:R1:W-:Y:S04]  /*bd10*/  STL.64 [R1+0x88], R6 ;  /* 0x0000880601007387 */ /* 0x0003e80000100a00 */
[----:B0-----:R-:W2:Y:S01]  /*bd20*/  LDL.LU.64 R4, [R1+0xde0] ;  /* 0x000de00001047983 */ /* 0x001ea20000300a00 */
[----:B-1----:R-:W-:Y:S02]  /*bd30*/  IMAD.MOV.U32 R7, RZ, RZ, R20 ;  /* 0x000000ffff077224 */ /* 0x002fe400078e0014 */
[----:B------:R-:W-:-:S02]  /*bd40*/  IMAD.MOV.U32 R6, RZ, RZ, R21 ;  /* 0x000000ffff067224 */ /* 0x000fc400078e0015 */
[----:B------:R-:W2:Y:S04]  /*bd50*/  LDL.LU.64 R20, [R1+0x3c0] ;  /* 0x0003c00001147983 */ /* 0x000ea80000300a00 */
[----:B------:R-:W2:Y:S04]  /*bd60*/  LDL.LU.64 R22, [R1+0x3c8] ;  /* 0x0003c80001167983 */ /* 0x000ea80000300a00 */
[----:B------:R-:W-:Y:S04]  /*bd70*/  STL.64 [R1+0x70], R16 ;  /* 0x0000701001007387 */ /* 0x000fe80000100a00 */
[----:B------:R0:W-:Y:S04]  /*bd80*/  STL.64 [R1+0x78], R18 ;  /* 0x0000781201007387 */ /* 0x0001e80000100a00 */
[----:B0-----:R-:W4:Y:S04]  /*bd90*/  LDL.LU.64 R18, [R1+0xdd8] ;  /* 0x000dd80001127983 */ /* 0x001f280000300a00 */
[----:B------:R-:W4:Y:S04]  /*bda0*/  LDL.LU.64 R16, [R1+0xdd0] ;  /* 0x000dd00001107983 */ /* 0x000f280000300a00 */
[----:B------:R0:W-:Y:S02]  /*bdb0*/  STL.64 [R1+0xd48], R24 ;  /* 0x000d481801007387 */ /* 0x0001e40000100a00 */
[----:B0-----:R-:W-:-:S02]  /*bdc0*/  IMAD.MOV.U32 R24, RZ, RZ, R7 ;  /* 0x000000ffff187224 */ /* 0x001fc400078e0007 */
[----:B------:R-:W3:Y:S01]  /*bdd0*/  LDL.LU R7, [R1+0xdcc] ;  /* 0x000dcc0001077983 */ /* 0x000ee20000300800 */
[----:B------:R-:W-:-:S03]  /*bde0*/  IMAD.MOV.U32 R25, RZ, RZ, R6 ;  /* 0x000000ffff197224 */ /* 0x000fc600078e0006 */
[----:B------:R-:W3:Y:S04]  /*bdf0*/  LDL.LU R6, [R1+0xdc8] ;  /* 0x000dc80001067983 */ /* 0x000ee80000300800 */
[----:B------:R0:W-:Y:S02]  /*be00*/  STL.64 [R1+0xd60], R24 ;  /* 0x000d601801007387 */ /* 0x0001e40000100a00 */
[----:B0-----:R-:W-:Y:S02]  /*be10*/  IMAD.MOV.U32 R24, RZ, RZ, R10 ;  /* 0x000000ffff187224 */ /* 0x001fe400078e000a */
[----:B------:R-:W-:Y:S01]  /*be20*/  IMAD.MOV.U32 R25, RZ, RZ, R11 ;  /* 0x000000ffff197224 */ /* 0x000fe200078e000b */
[----:B------:R-:W4:Y:S04]  /*be30*/  LDL.LU R10, [R1+0xdc4] ;  /* 0x000dc400010a7983 */ /* 0x000f280000300800 */
[----:B------:R-:W4:Y:S04]  /*be40*/  LDL.LU R11, [R1+0xdc0] ;  /* 0x000dc000010b7983 */ /* 0x000f280000300800 */
[----:B------:R0:W-:Y:S02]  /*be50*/  STL.64 [R1+0xd78], R24 ;  /* 0x000d781801007387 */ /* 0x0001e40000100a00 */
[----:B0-----:R-:W-:-:S02]  /*be60*/  IMAD.MOV.U32 R24, RZ, RZ, R28 ;  /* 0x000000ffff187224 */ /* 0x001fc400078e001c */
[----:B------:R-:W-:-:S05]  /*be70*/  IMAD.MOV.U32 R25, RZ, RZ, R27 ;  /* 0x000000ffff197224 */ /* 0x000fca00078e001b */
[----:B------:R0:W-:Y:S02]  /*be80*/  STL.64 [R1+0xd90], R24 ;  /* 0x000d901801007387 */ /* 0x0001e40000100a00 */
[----:B0-----:R-:W-:Y:S02]  /*be90*/  IMAD.MOV.U32 R24, RZ, RZ, R26 ;  /* 0x000000ffff187224 */ /* 0x001fe400078e001a */
[----:B------:R-:W-:-:S05]  /*bea0*/  IMAD.MOV.U32 R25, RZ, RZ, R3 ;  /* 0x000000ffff197224 */ /* 0x000fca00078e0003 */
[----:B------:R-:W-:Y:S01]  /*beb0*/  STL.64 [R1+0xda8], R24 ;  /* 0x000da81801007387 */ /* 0x000fe20000100a00 */
[C---:B--2---:R-:W-:Y:S11]  /*bec0*/  HMMA.16816.F32 R20, R12.reuse, R4, R20 ;  /* 0x000000040c14723c */ /* 0x044ff60000001814 */
[----:B------:R-:W-:Y:S11]  /*bed0*/  @!UPT UIADD3 URZ, URZ, URZ, URZ ;  /* 0x0000003f3f3ff290 */ /* 0x000ff6000fffe03f */
[----:B------:R-:W-:Y:S01]  /*bee0*/  @!UPT UIADD3 URZ, URZ, URZ, URZ ;  /* 0x0000003f3f3ff290 */ /* 0x000fe2000fffe03f */
[----:B------:R0:W-:Y:S04]  /*bef0*/  STL.64 [R1+0x3c0], R20 ;  /* 0x0003c01401007387 */ /* 0x0001e80000100a00 */
[----:B------:R1:W-:Y:S04]  /*bf00*/  STL.64 [R1+0x3c8], R22 ;  /* 0x0003c81601007387 */ /* 0x0003e80000100a00 */
[----:B0-----:R-:W2:Y:S04]  /*bf10*/  LDL.LU.64 R20, [R1+0x3f0] ;  /* 0x0003f00001147983 */ /* 0x001ea80000300a00 */
[----:B-1----:R-:W2:Y:S04]  /*bf20*/  LDL.LU.64 R22, [R1+0x3f8] ;  /* 0x0003f80001167983 */ /* 0x002ea80000300a00 */
[----:B---3--:R-:W-:Y:S04]  /*bf30*/  STL.64 [R1+0xd40], R6 ;  /* 0x000d400601007387 */ /* 0x008fe80000100a00 */
        /* <DEDUP_REMOVED lines=10> */
[----:B------:R-:W3:Y:S04]  /*bfe0*/  LDL.LU.64 R6, [R1+0x448] ;  /* 0x0004480001067983 */ /* 0x000ee80000300a00 */
[----:B---3--:R-:W-:Y:S04]  /*bff0*/  STL.64 [R1+0xd88], R6 ;  /* 0x000d880601007387 */ /* 0x008fe80000100a00 */
[----:B--2---:R0:W-:Y:S04]  /*c000*/  STL.64 [R1+0xd80], R4 ;  /* 0x000d800401007387 */ /* 0x0041e80000100a00 */
[----:B0-----:R-:W2:Y:S04]  /*c010*/  LDL.LU.64 R4, [R1+0x430] ;  /* 0x0004300001047983 */ /* 0x001ea80000300a00 */
[----:B------:R-:W3:Y:S01]  /*c020*/  LDL.LU.64 R6, [R1+0x438] ;  /* 0x0004380001067983 */ /* 0x000ee20000300a00 */
[----:B------:R-:W-:Y:S01]  /*c030*/  HMMA.16816.F32 R12, R12, R8, R20 ;  /* 0x000000080c0c723c */ /* 0x000fe20000001814 */
[----:B------:R-:W-:-:S02]  /*c040*/  IMAD.MOV.U32 R24, RZ, RZ, R2 ;  /* 0x000000ffff187224 */ /* 0x000fc400078e0002 */
[----:B---3--:R-:W-:Y:S04]  /*c050*/  STL.64 [R1+0xda0], R6 ;  /* 0x000da00601007387 */ /* 0x008fe80000100a00 */
[----:B--2---:R0:W-:Y:S04]  /*c060*/  STL.64 [R1+0xd98], R4 ;  /* 0x000d980401007387 */ /* 0x0041e80000100a00 */
[----:B0-----:R-:W2:Y:S04]  /*c070*/  LDL.LU.64 R4, [R1+0x420] ;  /* 0x0004200001047983 */ /* 0x001ea80000300a00 */
[----:B------:R-:W2:Y:S04]  /*c080*/  LDL.LU.64 R6, [R1+0x428] ;  /* 0x0004280001067983 */ /* 0x000ea80000300a00 */
[----:B------:R-:W4:Y:S04]  /*c090*/  LDL.LU.64 R22, [R1+0xdb8] ;  /* 0x000db80001167983 */ /* 0x000f280000300a00 */
[----:B------:R-:W4:Y:S01]  /*c0a0*/  LDL.LU.64 R20, [R1+0xdb0] ;  /* 0x000db00001147983 */ /* 0x000f220000300a00 */
[----:B------:R-:W-:-:S03]  /*c0b0*/  IMAD.MOV.U32 R25, RZ, RZ, R0 ;  /* 0x000000ffff197224 */ /* 0x000fc600078e0000 */
[----:B------:R-:W-:Y:S04]  /*c0c0*/  STL.64 [R1+0x3f0], R12 ;  /* 0x0003f00c01007387 */ /* 0x000fe80000100a00 */
[----:B------:R-:W-:Y:S04]  /*c0d0*/  STL.64 [R1+0x3f8], R14 ;  /* 0x0003f80e01007387 */ /* 0x000fe80000100a00 */
[----:B------:R-:W-:Y:S01]  /*c0e0*/  LDSM.16.MT88.4 R12, [R29+0x2000] ;  /* 0x002000001d0c783b */ /* 0x000fe20000004200 */
[C---:B----4-:R-:W-:Y:S03]  /*c0f0*/  HMMA.16816.F32 R20, R16.reuse, R24, R20 ;  /* 0x000000181014723c */ /* 0x050fe60000001814 */
[----:B------:R-:W2:Y:S11]  /*c100*/  LDL.LU.64 R24, [R1+0xda8] ;  /* 0x000da80001187983 */ /* 0x000eb60000300a00 */
[----:B------:R-:W-:Y:S09]  /*c110*/  @!UPT UIADD3 URZ, URZ, URZ, URZ ;  /* 0x0000003f3f3ff290 */ /* 0x000ff2000fffe03f */
[----:B------:R-:W-:Y:S04]  /*c120*/  STL.64 [R1+0x410], R20 ;  /* 0x0004101401007387 */ /* 0x000fe80000100a00 */
[----:B------:R-:W-:Y:S04]  /*c130*/  STL.64 [R1+0x418], R22 ;  /* 0x0004181601007387 */ /* 0x000fe80000100a00 */
[----:B------:R-:W0:Y:S04]  /*c140*/  LDSM.16.MT88.4 R20, [R29+0x2080] ;  /* 0x002080001d14783b */ /* 0x000e280000004200 */
[----:B0-----:R-:W-:Y:S04]  /*c150*/  STL.64 [R1+0xc98], R22 ;  /* 0x000c981601007387 */ /* 0x001fe80000100a00 */
[----:B------:R0:W-:Y:S04]  /*c160*/  STL.64 [R1+0xc90], R20 ;  /* 0x000c901401007387 */ /* 0x0001e80000100a00 */
[----:B0-----:R-:W3:Y:S04]  /*c170*/  LDL.LU.64 R20, [R1] ;  /* 0x0000000001147983 */ /* 0x001ee80000300a00 */
[----:B------:R-:W3:Y:S01]  /*c180*/  LDL.LU.64 R22, [R1+0x8] ;  /* 0x0000080001167983 */ /* 0x000ee20000300a00 */
        /* <DEDUP_REMOVED lines=30> */
[----:B------:R-:W3:Y:S11]  /*c370*/  LDL.LU.64 R4, [R1+0xd38] ;  /* 0x000d380001047983 */ /* 0x000ef60000300a00 */
[----:B------:R-:W-:Y:S07]  /*c380*/  @!UPT UIADD3 URZ, URZ, URZ, URZ ;  /* 0x0000003f3f3ff290 */ /* 0x000fee000fffe03f */
[----:B------:R-:W-:Y:S02]  /*c390*/  IMAD.MOV.U32 R28, RZ, RZ, R26 ;  /* 0x000000ffff1c7224 */ /* 0x000fe400078e001a */
[----:B------:R-:W-:Y:S02]  /*c3a0*/  IMAD.MOV.U32 R0, RZ, RZ, R27 ;  /* 0x000000ffff007224 */ /* 0x000fe400078e001b */
[----:B------:R-:W4:Y:S01]  /*c3b0*/  LDL.LU.64 R26, [R1+0xd30] ;  /* 0x000d3000011a7983 */ /* 0x000f220000300a00 */
[----:B------:R-:W-:Y:S02]  /*c3c0*/  IMAD.MOV.U32 R2, RZ, RZ, R24 ;  /* 0x000000ffff027224 */ /* 0x000fe400078e0018 */
[----:B------:R-:W-:Y:S02]  /*c3d0*/  IMAD.MOV.U32 R3, RZ, RZ, R25 ;  /* 0x000000ffff037224 */ /* 0x000fe400078e0019 */
[----:B------:R-:W4:Y:S04]  /*c3e0*/  LDL.LU.64 R24, [R1+0xd28] ;  /* 0x000d280001187983 */ /* 0x000f280000300a00 */
[----:B------:R-:W-:Y:S04]  /*c3f0*/  STL [R1+0x928], R2 ;  /* 0x0009280201007387 */ /* 0x000fe80000100800 */
[----:B------:R-:W-:Y:S04]  /*c400*/  STL [R1+0x900], R3 ;  /* 0x0009000301007387 */ /* 0x000fe80000100800 */
[----:B------:R-:W-:Y:S04]  /*c410*/  STL [R1+0x8fc], R28 ;  /* 0x0008fc1c01007387 */ /* 0x000fe80000100800 */
[----:B------:R-:W-:Y:S01]  /*c420*/  STL [R1+0x8f8], R0 ;  /* 0x0008f80001007387 */ /* 0x000fe20000100800 */
[----:B---3--:R-:W-:Y:S03]  /*c430*/  HMMA.16816.F32 R20, R16, R4, R20 ;  /* 0x000000041014723c */ /* 0x008fe60000001814 */
[----:B--2---:R-:W-:Y:S11]  /*c440*/  STL.64 [R1+0xcf0], R6 ;  /* 0x000cf00601007387 */ /* 0x004ff60000100a00 */
[----:B------:R-:W-:Y:S09]  /*c450*/  @!UPT UIADD3 URZ, URZ, URZ, URZ ;  /* 0x0000003f3f3ff290 */ /* 0x000ff2000fffe03f */
[----:B------:R4:W-:Y:S04]  /*c460*/  STL.64 [R1+0x450], R20 ;  /* 0x0004501401007387 */ /* 0x0009e80000100a00 */
[----:B------:R0:W-:Y:S01]  /*c470*/  STL.64 [R1+0x458], R22 ;  /* 0x0004581601007387 */ /* 0x0001e20000100a00 */
[----:B----4-:R-:W-:-:S03]  /*c480*/  IMAD.MOV.U32 R20, RZ, RZ, R26 ;  /* 0x000000ffff147224 */ /* 0x010fc600078e001a */
[----:B------:R-:W2:Y:S01]  /*c490*/  LDL.LU R26, [R1+0xd20] ;  /* 0x000d2000011a7983 */ /* 0x000ea20000300800 */
[----:B------:R-:W-:Y:S02]  /*c4a0*/  IMAD.MOV.U32 R21, RZ, RZ, R10 ;  /* 0x000000ffff157224 */ /* 0x000fe400078e000a */
[----:B0-----:R-:W-:Y:S01]  /*c4b0*/  IMAD.MOV.U32 R22, RZ, RZ, R27 ;  /* 0x000000ffff167224 */ /* 0x001fe200078e001b */
[----:B------:R-:W3:Y:S04]  /*c4c0*/  LDL.LU R10, [R1+0xd1c] ;  /* 0x000d1c00010a7983 */ /* 0x000ee80000300800 */
[----:B------:R-:W4:Y:S01]  /*c4d0*/  LDL.LU R27, [R1+0xd18] ;  /* 0x000d1800011b7983 */ /* 0x000f220000300800 */
[----:B------:R-:W-:-:S03]  /*c4e0*/  IMAD.MOV.U32 R23, RZ, RZ, R24 ;  /* 0x000000ffff177224 */ /* 0x000fc600078e0018 */
[----:B------:R-:W3:Y:S04]  /*c4f0*/  LDL.LU R24, [R1+0xd14] ;  /* 0x000d140001187983 */ /* 0x000ee80000300800 */
[----:B------:R-:W3:Y:S04]  /*c500*/  LDL.64 R6, [R1+0x68] ;  /* 0x0000680001067983 */ /* 0x000ee80000100a00 */
[----:B------:R0:W-:Y:S04]  /*c510*/  STL.64 [R1+0xcc8], R22 ;  /* 0x000cc81601007387 */ /* 0x0001e80000100a00 */
[----:B------:R-:W-:Y:S01]  /*c520*/  STL.64 [R1+0xcc0], R20 ;  /* 0x000cc01401007387 */ /* 0x000fe20000100a00 */
[----:B0-----:R-:W-:-:S03]  /*c530*/  IMAD.MOV.U32 R22, RZ, RZ, R25 ;  /* 0x000000ffff167224 */ /* 0x001fc600078e0019 */
[----:B------:R-:W3:Y:S01]  /*c540*/  LDL.LU R25, [R1+0xd10] ;  /* 0x000d100001197983 */ /* 0x000ee20000300800 */
[----:B--2---:R-:W-:-:S03]  /*c550*/  IMAD.MOV.U32 R23, RZ, RZ, R26 ;  /* 0x000000ffff177224 */ /* 0x004fc600078e001a */
[----:B------:R-:W3:Y:S04]  /*c560*/  LDL.LU R26, [R1+0xd0c] ;  /* 0x000d0c00011a7983 */ /* 0x000ee80000300800 */
[----:B------:R4:W-:Y:S02]  /*c570*/  STL.64 [R1+0xcd8], R22 ;  /* 0x000cd81601007387 */ /* 0x0009e40000100a00 */
[----:B----4-:R-:W-:Y:S02]  /*c580*/  IMAD.MOV.U32 R22, RZ, RZ, R27 ;  /* 0x000000ffff167224 */ /* 0x010fe400078e001b */
[----:B------:R-:W3:Y:S04]  /*c590*/  LDL.LU R27, [R1+0xd08] ;  /* 0x000d0800011b7983 */ /* 0x000ee80000300800 */
[----:B------:R-:W2:Y:S01]  /*c5a0*/  LDL R23, [R1+0x5c] ;  /* 0x00005c0001177983 */ /* 0x000ea20000100800 */
[----:B---3--:R-:W-:Y:S03]  /*c5b0*/  HMMA.16816.F32 R16, R16, R8, R24 ;  /* 0x000000081010723c */ /* 0x008fe60000001818 */
[----:B--2---:R0:W-:Y:S04]  /*c5c0*/  STL.64 [R1+0xcf8], R22 ;  /* 0x000cf81601007387 */ /* 0x0041e80000100a00 */
[----:B------:R-:W2:Y:S04]  /*c5d0*/  LDL.LU R20, [R1+0x1d0] ;  /* 0x0001d00001147983 */ /* 0x000ea80000300800 */
[----:B------:R-:W2:Y:S04]  /*c5e0*/  LDL.LU R21, [R1+0x1d4] ;  /* 0x0001d40001157983 */ /* 0x000ea80000300800 */
[----:B0-----:R-:W2:Y:S04]  /*c5f0*/  LDL.LU R22, [R1+0x1d8] ;  /* 0x0001d80001167983 */ /* 0x001ea80000300800 */
[----:B------:R-:W2:Y:S04]  /*c600*/  LDL.LU R23, [R1+0x1dc] ;  /* 0x0001dc0001177983 */ /* 0x000ea80000300800 */
[----:B------:R-:W-:Y:S04]  /*c610*/  STL [R1+0x468], R18 ;  /* 0x0004681201007387 */ /* 0x000fe80000100800 */
[----:B------:R-:W3:Y:S04]  /*c620*/  LDL.64 R26, [R1+0x38] ;  /* 0x00003800011a7983 */ /* 0x000ee80000100a00 */
[----:B---3--:R0:W-:Y:S04]  /*c630*/  STL.64 [R1+0xcd0], R26 ;  /* 0x000cd01a01007387 */ /* 0x0081e80000100a00 */
[----:B------:R-:W3:Y:S04]  /*c640*/  LDL.LU R24, [R1+0x1b0] ;  /* 0x0001b00001187983 */ /* 0x000ee80000300800 */
[----:B------:R-:W3:Y:S01]  /*c650*/  LDL.LU R25, [R1+0x1b4] ;  /* 0x0001b40001197983 */ /* 0x000ee20000300800 */
[----:B0-----:R-:W-:-:S03]  /*c660*/  IMAD.MOV.U32 R26, RZ, RZ, R10 ;  /* 0x000000ffff1a7224 */ /* 0x001fc600078e000a */
[----:B------:R-:W4:Y:S01]  /*c670*/  LDL.LU R10, [R1+0xd04] ;  /* 0x000d0400010a7983 */ /* 0x000f220000300800 */
[----:B------:R-:W-:-:S03]  /*c680*/  IMAD.MOV.U32 R27, RZ, RZ, R11 ;  /* 0x000000ffff1b7224 */ /* 0x000fc600078e000b */
[----:B------:R-:W4:Y:S01]  /*c690*/  LDL.LU R11, [R1+0xd00] ;  /* 0x000d0000010b7983 */ /* 0x000f220000300800 */
[----:B--2---:R-:W-:Y:S03]  /*c6a0*/  HMMA.16816.F32 R20, R12, R6, R20 ;  /* 0x000000060c14723c */ /* 0x004fe60000001814 */
[----:B------:R-:W-:Y:S01]  /*c6b0*/  STL.64 [R1+0xce8], R26 ;  /* 0x000ce81a01007387 */ /* 0x000fe20000100a00 */
[----:B------:R-:W-:Y:S02]  /*c6c0*/  IMAD.MOV.U32 R0, RZ, RZ, R19 ;  /* 0x000000ffff007224 */ /* 0x000fe400078e0013 */
[----:B------:R-:W-:Y:S02]  /*c6d0*/  IMAD.MOV.U32 R28, RZ, RZ, R17 ;  /* 0x000000ffff1c7224 */ /* 0x000fe400078e0011 */
[----:B------:R-:W-:Y:S01]  /*c6e0*/  IMAD.MOV.U32 R3, RZ, RZ, R16 ;  /* 0x000000ffff037224 */ /* 0x000fe200078e0010 */
[----:B---3--:R0:W-:Y:S04]  /*c6f0*/  STL.64 [R1+0xce0], R24 ;  /* 0x000ce01801007387 */ /* 0x0081e80000100a00 */
[----:B0-----:R-:W2:Y:S04]  /*c700*/  LDL.LU R24, [R1+0x1c0] ;  /* 0x0001c00001187983 */ /* 0x001ea80000300800 */
[----:B------:R-:W2:Y:S04]  /*c710*/  LDL.LU R25, [R1+0x1c4] ;  /* 0x0001c40001197983 */ /* 0x000ea80000300800 */
[----:B------:R-:W2:Y:S04]  /*c720*/  LDL.LU R26, [R1+0x1c8] ;  /* 0x0001c800011a7983 */ /* 0x000ea80000300800 */
[----:B------:R-:W2:Y:S04]  /*c730*/  LDL.LU R27, [R1+0x1cc] ;  /* 0x0001cc00011b7983 */ /* 0x000ea80000300800 */
[----:B----4-:R0:W-:Y:S04]  /*c740*/  STL.64 [R1+0xca0], R10 ;  /* 0x000ca00a01007387 */ /* 0x0101e80000100a00 */
[----:B------:R-:W3:Y:S04]  /*c750*/  LDL.LU R8, [R1+0x1a0] ;  /* 0x0001a00001087983 */ /* 0x000ee80000300800 */
[----:B------:R-:W3:Y:S04]  /*c760*/  LDL.LU R9, [R1+0x1a4] ;  /* 0x0001a40001097983 */ /* 0x000ee80000300800 */
[----:B0-----:R-:W3:Y:S04]  /*c770*/  LDL.LU R10, [R1+0x1a8] ;  /* 0x0001a800010a7983 */ /* 0x001ee80000300800 */
[----:B------:R-:W3:Y:S04]  /*c780*/  LDL.LU R11, [R1+0x1ac] ;  /* 0x0001ac00010b7983 */ /* 0x000ee80000300800 */
[----:B------:R-:W4:Y:S04]  /*c790*/  LDL R18, [R1+0x28] ;  /* 0x0000280001127983 */ /* 0x000f280000100800 */
[----:B------:R-:W4:Y:S04]  /*c7a0*/  LDL R19, [R1+0x2c] ;  /* 0x00002c0001137983 */ /* 0x000f280000100800 */
[----:B------:R-:W-:Y:S04]  /*c7b0*/  STL [R1+0x990], R0 ;  /* 0x0009900001007387 */ /* 0x000fe80000100800 */
[----:B------:R-:W-:Y:S04]  /*c7c0*/  STL [R1+0x930], R28 ;  /* 0x0009301c01007387 */ /* 0x000fe80000100800 */
[----:B------:R-:W-:Y:S04]  /*c7d0*/  STL [R1+0x92c], R3 ;  /* 0x00092c0301007387 */ /* 0x000fe80000100800 */
[----:B------:R-:W-:Y:S04]  /*c7e0*/  STL.64 [R1+0x1d0], R20 ;  /* 0x0001d01401007387 */ /* 0x000fe80000100a00 */
[----:B------:R0:W-:Y:S04]  /*c7f0*/  STL.64 [R1+0x1d8], R22 ;  /* 0x0001d81601007387 */ /* 0x0001e80000100a00 */
[----:B0-----:R-:W2:Y:S01]  /*c800*/  LDL.LU.64 R22, [R1+0xcf8] ;  /* 0x000cf80001167983 */ /* 0x001ea20000300a00 */
[----:B------:R-:W-:-:S02]  /*c810*/  IMAD.MOV.U32 R28, RZ, RZ, R6 ;  /* 0x000000ffff1c7224 */ /* 0x000fc400078e0006 */
[----:B------:R-:W-:Y:S02]  /*c820*/  IMAD.MOV.U32 R5, RZ, RZ, R7 ;  /* 0x000000ffff057224 */ /* 0x000fe400078e0007 */
[----:B------:R-:W3:Y:S01]  /*c830*/  LDL.LU.64 R6, [R1+0xcf0] ;  /* 0x000cf00001067983 */ /* 0x000ee20000300a00 */
[C---:B--2---:R-:W-:Y:S03]  /*c840*/  HMMA.16816.F32 R20, R12.reuse, R22, R24 ;  /* 0x000000160c14723c */ /* 0x044fe60000001818 */
[----:B------:R-:W2:Y:S04]  /*c850*/  LDL.LU.64 R26, [R1+0xce8] ;  /* 0x000ce800011a7983 */ /* 0x000ea80000300a00 */
[----:B------:R-:W2:Y:S11]  /*c860*/  LDL.LU.64 R24, [R1+0xce0] ;  /* 0x000ce00001187983 */ /* 0x000eb60000300a00 */
[----:B------:R-:W-:Y:S05]  /*c870*/  @!UPT UIADD3 URZ, URZ, URZ, URZ ;  /* 0x0000003f3f3ff290 */ /* 0x000fea000fffe03f */
[----:B------:R-:W-:Y:S04]  /*c880*/  STL.64 [R1+0x1c0], R20 ;  /* 0x0001c01401007387 */ /* 0x000fe80000100a00 */
[----:B------:R0:W-:Y:S04]  /*c890*/  STL.64 [R1+0x1c8], R22 ;  /* 0x0001c81601007387 */ /* 0x0001e80000100a00 */
[----:B0-----:R-:W2:Y:S02]  /*c8a0*/  LDL.LU.64 R22, [R1+0xcd8] ;  /* 0x000cd80001167983 */ /* 0x001ea40000300a00 */
[C---:B--2---:R-:W-:Y:S02]  /*c8b0*/  HMMA.16816.F32 R20, R12.reuse, R22, R24 ;  /* 0x000000160c14723c */ /* 0x044fe40000001818 */
[----:B------:R-:W3:Y:S11]  /*c8c0*/  LDL.LU.64 R26, [R1+0xcd0] ;  /* 0x000cd000011a7983 */ /* 0x000ef60000300a00 */
[----:B------:R-:W-:Y:S10]  /*c8d0*/  @!UPT UIADD3 URZ, URZ, URZ, URZ ;  /* 0x0000003f3f3ff290 */ /* 0x000ff4000fffe03f */
[----:B------:R-:W-:Y:S04]  /*c8e0*/  STL.64 [R1+0x1b0], R20 ;  /* 0x0001b01401007387 */ /* 0x000fe80000100a00 */
[----:B------:R0:W-:Y:S04]  /*c8f0*/  STL.64 [R1+0x1b8], R22 ;  /* 0x0001b81601007387 */ /* 0x0001e80000100a00 */
[----:B0-----:R-:W4:Y:S04]  /*c900*/  LDL.LU.64 R22, [R1+0xcc8] ;  /* 0x000cc80001167983 */ /* 0x001f280000300a00 */
[----:B------:R-:W4:Y:S01]  /*c910*/  LDL.LU.64 R20, [R1+0xcc0] ;  /* 0x000cc00001147983 */ /* 0x000f220000300a00 */
[----:B---3--:R-:W-:Y:S11]  /*c920*/  HMMA.16816.F32 R8, R12, R26, R8 ;  /* 0x0000001a0c08723c */ /* 0x008ff60000001808 */
[----:B------:R-:W-:Y:S11]  /*c930*/  @!UPT UIADD3 URZ, URZ, URZ, URZ ;  /* 0x0000003f3f3ff290 */ /* 0x000ff6000fffe03f */
[----:B------:R-:W-:Y:S01]  /*c940*/  @!UPT UIADD3 URZ, URZ, URZ, URZ ;  /* 0x0000003f3f3ff290 */ /* 0x000fe2000fffe03f */
[----:B------:R-:W-:Y:S04]  /*c950*/  STL.64 [R1+0x1a0], R8 ;  /* 0x0001a00801007387 */ /* 0x000fe80000100a00 */
[----:B------:R-:W-:Y:S04]  /*c960*/  STL.64 [R1+0x1a8], R10 ;  /* 0x0001a80a01007387 */ /* 0x000fe80000100a00 */
[----:B------:R-:W0:Y:S01]  /*c970*/  LDSM.16.MT88.4 R8, [R29+0x2100] ;  /* 0x002100001d08783b */ /* 0x000e220000004200 */
[----:B------:R-:W-:-:S03]  /*c980*/  IMAD.MOV.U32 R2, RZ, RZ, R26 ;  /* 0x000000ffff027224 */ /* 0x000fc600078e001a */
[----:B------:R-:W2:Y:S01]  /*c990*/  LDL.LU R24, [R1+0x2a0] ;  /* 0x0002a00001187983 */ /* 0x000ea20000300800 */
[----:B------:R-:W-:-:S03]  /*c9a0*/  IMAD.MOV.U32 R0, RZ, RZ, R27 ;  /* 0x000000ffff007224 */ /* 0x000fc600078e001b */
[----:B------:R-:W2:Y:S04]  /*c9b0*/  LDL.LU R25, [R1+0x2a4] ;  /* 0x0002a40001197983 */ /* 0x000ea80000300800 */
[----:B------:R-:W2:Y:S04]  /*c9c0*/  LDL.LU R26, [R1+0x2a8] ;  /* 0x0002a800011a7983 */ /* 0x000ea80000300800 */
[----:B------:R-:W2:Y:S04]  /*c9d0*/  LDL.LU R27, [R1+0x2ac] ;  /* 0x0002ac00011b7983 */ /* 0x000ea80000300800 */
[----:B------:R1:W-:Y:S01]  /*c9e0*/  STL.64 [R1+0xcb8], R6 ;  /* 0x000cb80601007387 */ /* 0x0003e20000100a00 */
[----:B0-----:R-:W-:-:S02]  /*c9f0*/  IMAD.MOV.U32 R17, RZ, RZ, R8 ;  /* 0x000000ffff117224 */ /* 0x001fc400078e0008 */
[----:B------:R-:W-:Y:S02]  /*ca00*/  IMAD.MOV.U32 R16, RZ, RZ, R9 ;  /* 0x000000ffff107224 */ /* 0x000fe400078e0009 */
[----:B------:R-:W-:Y:S02]  /*ca10*/  IMAD.MOV.U32 R4, RZ, RZ, R10 ;  /* 0x000000ffff047224 */ /* 0x000fe400078e000a */
[----:B------:R-:W-:Y:S02]  /*ca20*/  IMAD.MOV.U32 R3, RZ, RZ, R11 ;  /* 0x000000ffff037224 */ /* 0x000fe400078e000b */
[C---:B----4-:R-:W-:Y:S01]  /*ca30*/  HMMA.16816.F32 R8, R12.reuse, R18, R20 ;  /* 0x000000120c08723c */ /* 0x050fe20000001814 */
[----:B------:R-:W-:Y:S04]  /*ca40*/  STL [R1+0xcb0], R4 ;  /* 0x000cb00401007387 */ /* 0x000fe80000100800 */
[----:B-1----:R-:W2:Y:S04]  /*ca50*/  LDL.64 R6, [R1+0x18] ;  /* 0x0000180001067983 */ /* 0x002ea80000100a00 */
[----:B------:R-:W-:Y:S04]  /*ca60*/  STL.64 [R1+0xc40], R18 ;  /* 0x000c401201007387 */ /* 0x000fe80000100a00 */
[----:B------:R0:W-:Y:S10]  /*ca70*/  STL.64 [R1+0xc38], R16 ;  /* 0x000c381001007387 */ /* 0x0001f40000100a00 */
[----:B------:R1:W-:Y:S04]  /*ca80*/  STL.64 [R1+0x2b0], R8 ;  /* 0x0002b00801007387 */ /* 0x0003e80000100a00 */
[----:B------:R3:W-:Y:S04]  /*ca90*/  STL.64 [R1+0x2b8], R10 ;  /* 0x0002b80a01007387 */ /* 0x0007e80000100a00 */
[----:B0-----:R-:W4:Y:S04]  /*caa0*/  LDL.LU R16, [R1+0x140] ;  /* 0x0001400001107983 */ /* 0x001f280000300800 */
[----:B------:R-:W4:Y:S04]  /*cab0*/  LDL.LU R17, [R1+0x144] ;  /* 0x0001440001117983 */ /* 0x000f280000300800 */
[----:B------:R-:W2:Y:S04]  /*cac0*/  LDL.LU R18, [R1+0x148] ;  /* 0x0001480001127983 */ /* 0x000ea80000300800 */
[----:B------:R-:W2:Y:S04]  /*cad0*/  LDL.LU R19, [R1+0x14c] ;  /* 0x00014c0001137983 */ /* 0x000ea80000300800 */
[----:B-1----:R-:W4:Y:S04]  /*cae0*/  LDL.LU R8, [R1+0x290] ;  /* 0x0002900001087983 */ /* 0x002f280000300800 */
[----:B------:R-:W4:Y:S04]  /*caf0*/  LDL.LU R9, [R1+0x294] ;  /* 0x0002940001097983 */ /* 0x000f280000300800 */
[----:B---3--:R-:W3:Y:S04]  /*cb00*/  LDL.LU R10, [R1+0x298] ;  /* 0x00029800010a7983 */ /* 0x008ee80000300800 */
[----:B------:R-:W3:Y:S04]  /*cb10*/  LDL.LU R11, [R1+0x29c] ;  /* 0x00029c00010b7983 */ /* 0x000ee80000300800 */
[----:B------:R-:W3:Y:S04]  /*cb20*/  LDL.LU R20, [R1+0x190] ;  /* 0x0001900001147983 */ /* 0x000ee80000300800 */
[----:B------:R-:W3:Y:S04]  /*cb30*/  LDL.LU R21, [R1+0x194] ;  /* 0x0001940001157983 */ /* 0x000ee80000300800 */
[----:B------:R-:W3:Y:S04]  /*cb40*/  LDL.LU R22, [R1+0x198] ;  /* 0x0001980001167983 */ /* 0x000ee80000300800 */
[----:B------:R-:W3:Y:S04]  /*cb50*/  LDL.LU R23, [R1+0x19c] ;  /* 0x00019c0001177983 */ /* 0x000ee80000300800 */
[----:B--2---:R0:W-:Y:S04]  /*cb60*/  STL.64 [R1+0xc50], R18 ;  /* 0x000c501201007387 */ /* 0x0041e80000100a00 */
[----:B----4-:R-:W-:Y:S04]  /*cb70*/  STL.64 [R1+0xc48], R16 ;  /* 0x000c481001007387 */ /* 0x010fe80000100a00 */
[----:B0-----:R-:W2:Y:S04]  /*cb80*/  LDL R18, [R1+0x48] ;  /* 0x0000480001127983 */ /* 0x001ea80000100800 */
[----:B------:R-:W2:Y:S01]  /*cb90*/  LDL R19, [R1+0x4c] ;  /* 0x00004c0001137983 */ /* 0x000ea20000100800 */
[----:B------:R-:W-:Y:S03]  /*cba0*/  HMMA.16816.F32 R24, R12, R6, R24 ;  /* 0x000000060c18723c */ /* 0x000fe60000001818 */
[----:B--2---:R0:W-:Y:S04]  /*cbb0*/  STL.64 [R1+0xc60], R18 ;  /* 0x000c601201007387 */ /* 0x0041e80000100a00 */
[----:B0-----:R-:W2:Y:S04]  /*cbc0*/  LDL.64 R18, [R1+0x58] ;  /* 0x0000580001127983 */ /* 0x001ea80000100a00 */
[----:B--2---:R0:W-:Y:S11]  /*cbd0*/  STL.64 [R1+0xc78], R18 ;  /* 0x000c781201007387 */ /* 0x0041f60000100a00 */
[----:B------:R-:W-:Y:S01]  /*cbe0*/  @!UPT UIADD3 URZ, URZ, URZ, URZ ;  /* 0x0000003f3f3ff290 */ /* 0x000fe2000fffe03f */
[----:B------:R1:W-:Y:S04]  /*cbf0*/  STL.64 [R1+0x2a0], R24 ;  /* 0x0002a01801007387 */ /* 0x0003e80000100a00 */
[----:B------:R-:W-:Y:S01]  /*cc00*/  STL.64 [R1+0x2a8], R26 ;  /* 0x0002a81a01007387 */ /* 0x000fe20000100a00 */
[----:B0-----:R-:W-:Y:S02]  /*cc10*/  IMAD.MOV.U32 R19, RZ, RZ, R5 ;  /* 0x000000ffff137224 */ /* 0x001fe400078e0005 */
[----:B------:R-:W-:Y:S02]  /*cc20*/  IMAD.MOV.U32 R5, RZ, RZ, R7 ;  /* 0x000000ffff057224 */ /* 0x000fe400078e0007 */
[----:B-1----:R-:W-:Y:S02]  /*cc30*/  IMAD.MOV.U32 R24, RZ, RZ, R6 ;  /* 0x000000ffff187224 */ /* 0x002fe400078e0006 */
[----:B------:R-:W2:Y:S04]  /*cc40*/  LDL.LU.64 R6, [R1+0xcb8] ;  /* 0x000cb80001067983 */ /* 0x000ea80000300a00 */
[----:B------:R-:W4:Y:S04]  /*cc50*/  LDL.LU R4, [R1+0xcb0] ;  /* 0x000cb00001047983 */ /* 0x000f280000300800 */
[----:B------:R0:W-:Y:S04]  /*cc60*/  STL [R1+0xc58], R24 ;  /* 0x000c581801007387 */ /* 0x0001e80000100800 */
[----:B0-----:R-:W2:Y:S04]  /*cc70*/  LDL.LU R24, [R1+0x150] ;  /* 0x0001500001187983 */ /* 0x001ea80000300800 */
[----:B------:R-:W2:Y:S04]  /*cc80*/  LDL.LU R25, [R1+0x154] ;  /* 0x0001540001197983 */ /* 0x000ea80000300800 */
[----:B------:R-:W2:Y:S04]  /*cc90*/  LDL.LU R26, [R1+0x158] ;  /* 0x00015800011a7983 */ /* 0x000ea80000300800 */
[----:B------:R-:W2:Y:S04]  /*cca0*/  LDL.LU R27, [R1+0x15c] ;  /* 0x00015c00011b7983 */ /* 0x000ea80000300800 */
[----:B--2---:R0:W-:Y:S04]  /*ccb0*/  STL.64 [R1+0xc70], R26 ;  /* 0x000c701a01007387 */ /* 0x0041e80000100a00 */
[----:B------:R1:W-:Y:S01]  /*ccc0*/  STL.64 [R1+0xc68], R24 ;  /* 0x000c681801007387 */ /* 0x0003e20000100a00 */
[----:B0-----:R-:W-:-:S02]  /*ccd0*/  IMAD.MOV.U32 R26, RZ, RZ, R6 ;  /* 0x000000ffff1a7224 */ /* 0x001fc400078e0006 */
[----:B------:R-:W-:Y:S01]  /*cce0*/  IMAD.MOV.U32 R27, RZ, RZ, R7 ;  /* 0x000000ffff1b7224 */ /* 0x000fe200078e0007 */
[----:B-1----:R-:W2:Y:S04]  /*ccf0*/  LDL.LU R24, [R1+0x160] ;  /* 0x0001600001187983 */ /* 0x002ea80000300800 */
[----:B------:R-:W2:Y:S04]  /*cd00*/  LDL.LU R25, [R1+0x164] ;  /* 0x0001640001197983 */ /* 0x000ea80000300800 */
[----:B------:R-:W3:Y:S04]  /*cd10*/  LDL.LU R6, [R1+0xcac] ;  /* 0x000cac0001067983 */ /* 0x000ee80000300800 */
[----:B------:R-:W3:Y:S04]  /*cd20*/  LDL.LU R7, [R1+0xca8] ;  /* 0x000ca80001077983 */ /* 0x000ee80000300800 */
[----:B------:R-:W-:Y:S01]  /*cd30*/  STL.64 [R1+0xc88], R26 ;  /* 0x000c881a01007387 */ /* 0x000fe20000100a00 */
[C---:B---3--:R-:W-:Y:S03]  /*cd40*/  HMMA.16816.F32 R8, R12.reuse, R6, R8 ;  /* 0x000000060c08723c */ /* 0x048fe60000001808 */
[----:B--2---:R0:W-:Y:S04]  /*cd50*/  STL.64 [R1+0xc80], R24 ;  /* 0x000c801801007387 */ /* 0x0041e80000100a00 */
[----:B0-----:R-:W2:Y:S04]  /*cd60*/  LDL.LU R24, [R1+0x170] ;  /* 0x0001700001187983 */ /* 0x001ea80000300800 */
[----:B------:R-:W2:Y:S04]  /*cd70*/  LDL.LU R25, [R1+0x174] ;  /* 0x0001740001197983 */ /* 0x000ea80000300800 */
[----:B------:R-:W2:Y:S04]  /*cd80*/  LDL.LU R26, [R1+0x178] ;  /* 0x00017800011a7983 */ /* 0x000ea80000300800 */
[----:B------:R-:W2:Y:S04]  /*cd90*/  LDL.LU R27, [R1+0x17c] ;  /* 0x00017c00011b7983 */ /* 0x000ea80000300800 */
[----:B------:R-:W-:Y:S04]  /*cda0*/  STL.64 [R1+0x290], R8 ;  /* 0x0002900801007387 */ /* 0x000fe80000100a00 */
[----:B------:R0:W-:Y:S04]  /*cdb0*/  STL.64 [R1+0x298], R10 ;  /* 0x0002980a01007387 */ /* 0x0001e80000100a00 */
[----:B0-----:R-:W3:Y:S01]  /*cdc0*/  LDL.LU.64 R10, [R1+0xca0] ;  /* 0x000ca000010a7983 */ /* 0x001ee20000300a00 */
[----:B------:R-:W-:Y:S01]  /*cdd0*/  IMAD.MOV.U32 R18, RZ, RZ, R28 ;  /* 0x000000ffff127224 */ /* 0x000fe200078e001c */
[----:B---3--:R-:W-:Y:S02]  /*cde0*/  HMMA.16816.F32 R12, R12, R10, R20 ;  /* 0x0000000a0c0c723c */ /* 0x008fe40000001814 */
[----:B------:R-:W2:Y:S04]  /*cdf0*/  LDL.LU.64 R22, [R1+0xc98] ;  /* 0x000c980001167983 */ /* 0x000ea80000300a00 */
[----:B------:R-:W2:Y:S11]  /*ce00*/  LDL.LU.64 R20, [R1+0xc90] ;  /* 0x000c900001147983 */ /* 0x000eb60000300a00 */
[----:B------:R-:W-:Y:S06]  /*ce10*/  @!UPT UIADD3 URZ, URZ, URZ, URZ ;  /* 0x0000003f3f3ff290 */ /* 0x000fec000fffe03f */
[----:B------:R-:W-:Y:S04]  /*ce20*/  STL.64 [R1+0x190], R12 ;  /* 0x0001900c01007387 */ /* 0x000fe80000100a00 */
[----:B------:R-:W-:Y:S04]  /*ce30*/  STL.64 [R1+0x198], R14 ;  /* 0x0001980e01007387 */ /* 0x000fe80000100a00 */
[----:B------:R0:W-:Y:S04]  /*ce40*/  STL.64 [R1+0xc20], R10 ;  /* 0x000c200a01007387 */ /* 0x0001e80000100a00 */
[----:B------:R-:W3:Y:S04]  /*ce50*/  LDL.LU R8, [R1+0x210] ;  /* 0x0002100001087983 */ /* 0x000ee80000300800 */
[----:B------:R-:W3:Y:S04]  /*ce60*/  LDL.LU R9, [R1+0x214] ;  /* 0x0002140001097983 */ /* 0x000ee80000300800 */
[----:B0-----:R-:W3:Y:S04]  /*ce70*/  LDL.LU R10, [R1+0x218] ;  /* 0x00021800010a7983 */ /* 0x001ee80000300800 */
[----:B------:R-:W3:Y:S01]  /*ce80*/  LDL.LU R11, [R1+0x21c] ;  /* 0x00021c00010b7983 */ /* 0x000ee20000300800 */
[C---:B--2---:R-:W-:Y:S03]  /*ce90*/  HMMA.16816.F32 R16, R20.reuse, R18, R24 ;  /* 0x000000121410723c */ /* 0x044fe60000001818 */
[----:B------:R-:W2:Y:S04]  /*cea0*/  LDL.LU.64 R26, [R1+0xc88] ;  /* 0x000c8800011a7983 */ /* 0x000ea80000300a00 */
[----:B------:R-:W2:Y:S11]  /*ceb0*/  LDL.LU.64 R24, [R1+0xc80] ;  /* 0x000c800001187983 */ /* 0x000eb60000300a00 */
[----:B------:R-:W-:Y:S05]  /*cec0*/  @!UPT UIADD3 URZ, URZ, URZ, URZ ;  /* 0x0000003f3f3ff290 */ /* 0x000fea000fffe03f */
[----:B------:R-:W-:Y:S04]  /*ced0*/  STL.64 [R1+0x170], R16 ;  /* 0x0001701001007387 */ /* 0x000fe80000100a00 */
[----:B------:R0:W-:Y:S04]  /*cee0*/  STL.64 [R1+0x178], R18 ;  /* 0x0001781201007387 */ /* 0x0001e80000100a00 */
[----:B0-----:R-:W2:Y:S01]  /*cef0*/  LDL.LU.64 R18, [R1+0xc78] ;  /* 0x000c780001127983 */ /* 0x001ea20000300a00 */
[----:B------:R-:W-:Y:S02]  /*cf00*/  IMAD.MOV.U32 R14, RZ, RZ, R2 ;  /* 0x000000ffff0e7224 */ /* 0x000fe400078e0002 */
[----:B------:R-:W-:Y:S01]  /*cf10*/  IMAD.MOV.U32 R15, RZ, RZ, R0 ;  /* 0x000000ffff0f7224 */ /* 0x000fe200078e0000 */
[----:B--2---:R-:W-:Y:S01]  /*cf20*/  HMMA.16816.F32 R24, R20, R18, R24 ;  /* 0x000000121418723c */ /* 0x004fe20000001818 */
[----:B------:R-:W-:-:S02]  /*cf30*/  IMAD.MOV.U32 R2, RZ, RZ, R18 ;  /* 0x000000ffff027224 */ /* 0x000fc400078e0012 */
[----:B------:R-:W-:Y:S11]  /*cf40*/  IMAD.MOV.U32 R0, RZ, RZ, R19 ;  /* 0x000000ffff007224 */ /* 0x000ff600078e0013 */
[----:B------:R-:W-:Y:S09]  /*cf50*/  @!UPT UIADD3 URZ, URZ, URZ, URZ ;  /* 0x0000003f3f3ff290 */ /* 0x000ff2000fffe03f */
[----:B------:R-:W-:Y:S04]  /*cf60*/  STL.64 [R1+0x160], R24 ;  /* 0x0001601801007387 */ /* 0x000fe80000100a00 */
[----:B------:R0:W-:Y:S04]  /*cf70*/  STL.64 [R1+0x168], R26 ;  /* 0x0001681a01007387 */ /* 0x0001e80000100a00 */
[----:B0-----:R-:W2:Y:S04]  /*cf80*/  LDL.LU.64 R26, [R1+0xc70] ;  /* 0x000c7000011a7983 */ /* 0x001ea80000300a00 */
[----:B------:R-:W2:Y:S04]  /*cf90*/  LDL.LU.64 R24, [R1+0xc68] ;  /* 0x000c680001187983 */ /* 0x000ea80000300a00 */
[----:B------:R-:W2:Y:S02]  /*cfa0*/  LDL.LU.64 R18, [R1+0xc60] ;  /* 0x000c600001127983 */ /* 0x000ea40000300a00 */
[C---:B--2---:R-:W-:Y:S02]  /*cfb0*/  HMMA.16816.F32 R16, R20.reuse, R18, R24 ;  /* 0x000000121410723c */ /* 0x044fe40000001818 */
[----:B------:R-:W2:Y:S11]  /*cfc0*/  LDL.LU R24, [R1+0xc58] ;  /* 0x000c580001187983 */ /* 0x000eb60000300800 */
[----:B------:R-:W-:Y:S10]  /*cfd0*/  @!UPT UIADD3 URZ, URZ, URZ, URZ ;  /* 0x0000003f3f3ff290 */ /* 0x000ff4000fffe03f */
[----:B------:R-:W-:Y:S04]  /*cfe0*/  STL.64 [R1+0x150], R16 ;  /* 0x0001501001007387 */ /* 0x000fe80000100a00 */
[----:B------:R0:W-:Y:S04]  /*cff0*/  STL.64 [R1+0x158], R18 ;  /* 0x0001581201007387 */ /* 0x0001e80000100a00 */
[----:B0-----:R-:W2:Y:S04]  /*d000*/  LDL.LU.64 R18, [R1+0xc50] ;  /* 0x000c500001127983 */ /* 0x001ea80000300a00 */
[----:B------:R-:W2:Y:S02]  /*d010*/  LDL.LU.64 R16, [R1+0xc48] ;  /* 0x000c480001107983 */ /* 0x000ea40000300a00 */
[----:B--2---:R-:W-:Y:S02]  /*d020*/  HMMA.16816.F32 R12, R20, R14, R16 ;  /* 0x0000000e140c723c */ /* 0x004fe40000001810 */
[----:B------:R-:W3:Y:S04]  /*d030*/  LDL.LU.64 R18, [R1+0xc40] ;  /* 0x000c400001127983 */ /* 0x000ee80000300a00 */
[----:B------:R-:W2:Y:S11]  /*d040*/  LDL.LU.64 R16, [R1+0xc38] ;  /* 0x000c380001107983 */ /* 0x000eb60000300a00 */
[----:B------:R-:W-:Y:S06]  /*d050*/  @!UPT UIADD3 URZ, URZ, URZ, URZ ;  /* 0x0000003f3f3ff290 */ /* 0x000fec000fffe03f */
[----:B------:R-:W-:Y:S04]  /*d060*/  STL.64 [R1+0x140], R12 ;  /* 0x0001400c01007387 */ /* 0x000fe80000100a00 */
[----:B------:R0:W-:Y:S02]  /*d070*/  STL.64 [R1+0x148], R14 ;  /* 0x0001480e01007387 */ /* 0x0001e40000100a00 */
[----:B0-----:R-:W-:Y:S02]  /*d080*/  IMAD.MOV.U32 R14, RZ, RZ, R24 ;  /* 0x000000ffff0e7224 */ /* 0x001fe400078e0018 */
[----:B------:R-:W0:Y:S04]  /*d090*/  LDSM.16.MT88.4 R24, [R29+0x2180] ;  /* 0x002180001d18783b */ /* 0x000e280000004200 */
[----:B0-----:R4:W-:Y:S04]  /*d0a0*/  STL.64 [R1+0xbb0], R26 ;  /* 0x000bb01a01007387 */ /* 0x0019e80000100a00 */
[----:B------:R2:W-:Y:S01]  /*d0b0*/  STL.64 [R1+0xba8], R24 ;  /* 0x000ba81801007387 */ /* 0x0005e20000100a00 */
[----:B----4-:R-:W-:-:S02]  /*d0c0*/  IMAD.MOV.U32 R26, RZ, RZ, R4 ;  /* 0x000000ffff1a7224 */ /* 0x010fc400078e0004 */
[----:B------:R-:W-:-:S05]  /*d0d0*/  IMAD.MOV.U32 R27, RZ, RZ, R3 ;  /* 0x000000ffff1b7224 */ /* 0x000fca00078e0003 */
[----:B------:R-:W-:Y:S01]  /*d0e0*/  STL.64 [R1+0xc18], R26 ;  /* 0x000c181a01007387 */ /* 0x000fe20000100a00 */
[----:B---3--:R-:W-:Y:S01]  /*d0f0*/  HMMA.16816.F32 R8, R20, R18, R8 ;  /* 0x000000121408723c */ /* 0x008fe20000001808 */
[----:B--2---:R-:W-:Y:S02]  /*d100*/  IMAD.MOV.U32 R24, RZ, RZ, R17 ;  /* 0x000000ffff187224 */ /* 0x004fe400078e0011 */
[----:B------:R-:W-:-:S05]  /*d110*/  IMAD.MOV.U32 R25, RZ, RZ, R16 ;  /* 0x000000ffff197224 */ /* 0x000fca00078e0010 */
[----:B------:R0:W-:Y:S04]  /*d120*/  STL.64 [R1+0xc10], R24 ;  /* 0x000c101801007387 */ /* 0x0001e80000100a00 */
[----:B------:R-:W-:Y:S04]  /*d130*/  STL [R1+0x994], R29 ;  /* 0x0009941d01007387 */ /* 0x000fe80000100800 */
[----:B0-----:R-:W2:Y:S07]  /*d140*/  LDL.LU R24, [R1+0x3a0] ;  /* 0x0003a00001187983 */ /* 0x001eae0000300800 */
[----:B------:R-:W-:Y:S04]  /*d150*/  STL.64 [R1+0x210], R8 ;  /* 0x0002100801007387 */ /* 0x000fe80000100a00 */
[----:B------:R-:W-:Y:S04]  /*d160*/  STL.64 [R1+0x218], R10 ;  /* 0x0002180a01007387 */ /* 0x000fe80000100a00 */
[----:B------:R-:W2:Y:S04]  /*d170*/  LDL.LU R25, [R1+0x3a4] ;  /* 0x0003a40001197983 */ /* 0x000ea80000300800 */
[----:B------:R-:W3:Y:S04]  /*d180*/  LDL.LU R26, [R1+0x3a8] ;  /* 0x0003a800011a7983 */ /* 0x000ee80000300800 */
[----:B------:R-:W3:Y:S01]  /*d190*/  LDL.LU R27, [R1+0x3ac] ;  /* 0x0003ac00011b7983 */ /* 0x000ee20000300800 */
[----:B------:R-:W-:Y:S01]  /*d1a0*/  IMAD.MOV.U32 R15, RZ, RZ, R5 ;  /* 0x000000ffff0f7224 */ /* 0x000fe200078e0005 */
[----:B------:R-:W-:-:S05]  /*d1b0*/  LOP3.LUT R5, R29, 0x40, RZ, 0x3c, !PT ;  /* 0x000000401d057812 */ /* 0x000fca00078e3cff */
[----:B------:R-:W0:Y:S04]  /*d1c0*/  LDSM.16.MT88.4 R16, [R5+0x2000] ;  /* 0x002000000510783b */ /* 0x000e280000004200 */
[----:B---3--:R-:W-:Y:S04]  /*d1d0*/  STL.64 [R1+0xc30], R26 ;  /* 0x000c301a01007387 */ /* 0x008fe80000100a00 */
[----:B--2---:R1:W-:Y:S04]  /*d1e0*/  STL.64 [R1+0xc28], R24 ;  /* 0x000c281801007387 */ /* 0x0043e80000100a00 */
[----:B-1----:R-:W2:Y:S04]  /*d1f0*/  LDL.LU R24, [R1+0x3b0] ;  /* 0x0003b00001187983 */ /* 0x002ea80000300800 */
[----:B------:R-:W2:Y:S04]  /*d200*/  LDL.LU R25, [R1+0x3b4] ;  /* 0x0003b40001197983 */ /* 0x000ea80000300800 */
[----:B------:R-:W2:Y:S04]  /*d210*/  LDL.LU R26, [R1+0x3b8] ;  /* 0x0003b800011a7983 */ /* 0x000ea80000300800 */
[----:B------:R-:W2:Y:S04]  /*d220*/  LDL.LU R27, [R1+0x3bc] ;  /* 0x0003bc00011b7983 */ /* 0x000ea80000300800 */
[----:B------:R-:W3:Y:S04]  /*d230*/  LDL.LU R8, [R1+0x3e0] ;  /* 0x0003e00001087983 */ /* 0x000ee80000300800 */
[----:B------:R-:W3:Y:S04]  /*d240*/  LDL.LU R9, [R1+0x3e4] ;  /* 0x0003e40001097983 */ /* 0x000ee80000300800 */
[----:B------:R-:W3:Y:S04]  /*d250*/  LDL.LU R10, [R1+0x3e8] ;  /* 0x0003e800010a7983 */ /* 0x000ee80000300800 */
[----:B------:R-:W3:Y:S04]  /*d260*/  LDL.LU R11, [R1+0x3ec] ;  /* 0x0003ec00010b7983 */ /* 0x000ee80000300800 */
[----:B0-----:R0:W-:Y:S04]  /*d270*/  STL.64 [R1+0xb30], R18 ;  /* 0x000b301201007387 */ /* 0x0011e80000100a00 */
[----:B------:R1:W-:Y:S04]  /*d280*/  STL.64 [R1+0xb28], R16 ;  /* 0x000b281001007387 */ /* 0x0003e80000100a00 */
[----:B0-----:R-:W4:Y:S04]  /*d290*/  LDL.64 R18, [R1+0x28] ;  /* 0x0000280001127983 */ /* 0x001f280000100a00 */
[----:B----4-:R0:W-:Y:S04]  /*d2a0*/  STL.64 [R1+0xbc8], R18 ;  /* 0x000bc81201007387 */ /* 0x0101e80000100a00 */
[----:B-1----:R-:W4:Y:S04]  /*d2b0*/  LDL.LU R16, [R1+0x360] ;  /* 0x0003600001107983 */ /* 0x002f280000300800 */
[----:B------:R-:W4:Y:S04]  /*d2c0*/  LDL.LU R17, [R1+0x364] ;  /* 0x0003640001117983 */ /* 0x000f280000300800 */
[----:B0-----:R-:W3:Y:S04]  /*d2d0*/  LDL.LU R18, [R1+0x368] ;  /* 0x0003680001127983 */ /* 0x001ee80000300800 */
[----:B------:R-:W3:Y:S01]  /*d2e0*/  LDL.LU R19, [R1+0x36c] ;  /* 0x00036c0001137983 */ /* 0x000ee20000300800 */
[----:B--2---:R-:W-:Y:S03]  /*d2f0*/  HMMA.16816.F32 R12, R20, R14, R24 ;  /* 0x0000000e140c723c */ /* 0x004fe60000001818 */
[----:B---3--:R0:W-:Y:S04]  /*d300*/  STL.64 [R1+0xbd8], R18 ;  /* 0x000bd81201007387 */ /* 0x0081e80000100a00 */
[----:B----4-:R-:W-:Y:S04]  /*d310*/  STL.64 [R1+0xbd0], R16 ;  /* 0x000bd01001007387 */ /* 0x010fe80000100a00 */
[----:B0-----:R-:W2:Y:S04]  /*d320*/  LDL.64 R18, [R1+0x48] ;  /* 0x0000480001127983 */ /* 0x001ea80000100a00 */
[----:B--2---:R0:W-:Y:S02]  /*d330*/  STL.64 [R1+0xbf0], R18 ;  /* 0x000bf01201007387 */ /* 0x0041e40000100a00 */
[----:B0-----:R-:W-:-:S02]  /*d340*/  IMAD.MOV.U32 R18, RZ, RZ, R2 ;  /* 0x000000ffff127224 */ /* 0x001fc400078e0002 */
[----:B------:R-:W-:-:S05]  /*d350*/  IMAD.MOV.U32 R19, RZ, RZ, R0 ;  /* 0x000000ffff137224 */ /* 0x000fca00078e0000 */
[----:B------:R0:W-:Y:S04]  /*d360*/  STL.64 [R1+0xc08], R18 ;  /* 0x000c081201007387 */ /* 0x0001e80000100a00 */
[----:B0-----:R-:W2:Y:S04]  /*d370*/  LDL.64 R18, [R1+0x68] ;  /* 0x0000680001127983 */ /* 0x001ea80000100a00 */
[----:B------:R-:W3:Y:S04]  /*d380*/  LDL.LU.64 R26, [R1+0xc30] ;  /* 0x000c3000011a7983 */ /* 0x000ee80000300a00 */
[----:B------:R-:W3:Y:S04]  /*d390*/  LDL.LU.64 R24, [R1+0xc28] ;  /* 0x000c280001187983 */ /* 0x000ee80000300a00 */
[----:B------:R-:W-:Y:S04]  /*d3a0*/  STL.64 [R1+0x3b0], R12 ;  /* 0x0003b00c01007387 */ /* 0x000fe80000100a00 */
[----:B------:R-:W-:Y:S04]  /*d3b0*/  STL.64 [R1+0x3b8], R14 ;  /* 0x0003b80e01007387 */ /* 0x000fe80000100a00 */
[----:B------:R-:W0:Y:S04]  /*d3c0*/  LDSM.16.MT88.4 R12, [R5+0x2080] ;  /* 0x00208000050c783b */ /* 0x000e280000004200 */
[----:B0-----:R-:W-:Y:S04]  /*d3d0*/  STL.64 [R1+0xac0], R14 ;  /* 0x000ac00e01007387 */ /* 0x001fe80000100a00 */
[----:B------:R0:W-:Y:S04]  /*d3e0*/  STL.64 [R1+0xab8], R12 ;  /* 0x000ab80c01007387 */ /* 0x0001e80000100a00 */
[----:B0-----:R-:W4:Y:S04]  /*d3f0*/  LDL.LU R12, [R1+0x350] ;  /* 0x00035000010c7983 */ /* 0x001f280000300800 */
[----:B------:R-:W4:Y:S04]  /*d400*/  LDL.LU R13, [R1+0x354] ;  /* 0x00035400010d7983 */ /* 0x000f280000300800 */
[----:B------:R-:W2:Y:S04]  /*d410*/  LDL.LU R14, [R1+0x358] ;  /* 0x00035800010e7983 */ /* 0x000ea80000300800 */
[----:B------:R-:W2:Y:S01]  /*d420*/  LDL.LU R15, [R1+0x35c] ;  /* 0x00035c00010f7983 */ /* 0x000ea20000300800 */
[C---:B------:R-:W-:Y:S03]  /*d430*/  HMMA.16816.F32 R8, R20.reuse, R6, R8 ;  /* 0x000000061408723c */ /* 0x040fe60000001808 */
[----:B--2---:R-:W-:Y:S04]  /*d440*/  STL.64 [R1+0xbe8], R14 ;  /* 0x000be80e01007387 */ /* 0x004fe80000100a00 */
[----:B----4-:R0:W-:Y:S04]  /*d450*/  STL.64 [R1+0xbe0], R12 ;  /* 0x000be00c01007387 */ /* 0x0101e80000100a00 */
[----:B0-----:R-:W2:Y:S04]  /*d460*/  LDL.LU R12, [R1+0x370] ;  /* 0x00037000010c7983 */ /* 0x001ea80000300800 */
[----:B------:R-:W2:Y:S04]  /*d470*/  LDL.LU R13, [R1+0x374] ;  /* 0x00037400010d7983 */ /* 0x000ea80000300800 */
[----:B------:R-:W4:Y:S04]  /*d480*/  LDL.LU R14, [R1+0x378] ;  /* 0x00037800010e7983 */ /* 0x000f280000300800 */
[----:B------:R-:W4:Y:S04]  /*d490*/  LDL.LU R15, [R1+0x37c] ;  /* 0x00037c00010f7983 */ /* 0x000f280000300800 */
[----:B----4-:R-:W-:Y:S04]  /*d4a0*/  STL.64 [R1+0xc00], R14 ;  /* 0x000c000e01007387 */ /* 0x010fe80000100a00 */
[----:B--2---:R0:W-:Y:S04]  /*d4b0*/  STL.64 [R1+0xbf8], R12 ;  /* 0x000bf80c01007387 */ /* 0x0041e80000100a00 */
[----:B0-----:R-:W2:Y:S04]  /*d4c0*/  LDL.LU R12, [R1+0x380] ;  /* 0x00038000010c7983 */ /* 0x001ea80000300800 */
[----:B------:R-:W2:Y:S04]  /*d4d0*/  LDL.LU R13, [R1+0x384] ;  /* 0x00038400010d7983 */ /* 0x000ea80000300800 */
[----:B------:R-:W2:Y:S04]  /*d4e0*/  LDL.LU R14, [R1+0x388] ;  /* 0x00038800010e7983 */ /* 0x000ea80000300800 */
[----:B------:R-:W2:Y:S04]  /*d4f0*/  LDL.LU R15, [R1+0x38c] ;  /* 0x00038c00010f7983 */ /* 0x000ea80000300800 */
[----:B------:R-:W-:Y:S04]  /*d500*/  STL.64 [R1+0x3e0], R8 ;  /* 0x0003e00801007387 */ /* 0x000fe80000100a00 */
[----:B------:R0:W-:Y:S04]  /*d510*/  STL.64 [R1+0x3e8], R10 ;  /* 0x0003e80a01007387 */ /* 0x0001e80000100a00 */
[----:B0-----:R-:W3:Y:S02]  /*d520*/  LDL.LU.64 R10, [R1+0xc20] ;  /* 0x000c2000010a7983 */ /* 0x001ee40000300a00 */
[----:B---3--:R-:W-:Y:S02]  /*d530*/  HMMA.16816.F32 R20, R20, R10, R24 ;  /* 0x0000000a1414723c */ /* 0x008fe40000001818 */
[----:B------:R-:W3:Y:S04]  /*d540*/  LDL.LU.64 R26, [R1+0xc18] ;  /* 0x000c1800011a7983 */ /* 0x000ee80000300a00 */
[----:B------:R-:W3:Y:S11]  /*d550*/  LDL.LU.64 R24, [R1+0xc10] ;  /* 0x000c100001187983 */ /* 0x000ef60000300a00 */
[----:B------:R-:W-:Y:S06]  /*d560*/  @!UPT UIADD3 URZ, URZ, URZ, URZ ;  /* 0x0000003f3f3ff290 */ /* 0x000fec000fffe03f */
[----:B------:R0:W-:Y:S04]  /*d570*/  STL.64 [R1+0x3a0], R20 ;  /* 0x0003a01401007387 */ /* 0x0001e80000100a00 */
[----:B------:R1:W-:Y:S04]  /*d580*/  STL.64 [R1+0x3a8], R22 ;  /* 0x0003a81601007387 */ /* 0x0003e80000100a00 */
[----:B0-----:R-:W3:Y:S04]  /*d590*/  LDL.LU R20, [R1+0x390] ;  /* 0x0003900001147983 */ /* 0x001ee80000300800 */
[----:B------:R-:W3:Y:S04]  /*d5a0*/  LDL.LU R21, [R1+0x394] ;  /* 0x0003940001157983 */ /* 0x000ee80000300800 */
[----:B-1----:R-:W3:Y:S04]  /*d5b0*/  LDL.LU R22, [R1+0x398] ;  /* 0x0003980001167983 */ /* 0x002ee80000300800 */
[----:B------:R-:W3:Y:S04]  /*d5c0*/  LDL.LU R23, [R1+0x39c] ;  /* 0x00039c0001177983 */ /* 0x000ee80000300800 */
[----:B------:R0:W-:Y:S04]  /*d5d0*/  STL.64 [R1+0xbc0], R10 ;  /* 0x000bc00a01007387 */ /* 0x0001e80000100a00 */
[----:B0-----:R-:W4:Y:S01]  /*d5e0*/  LDL.64 R10, [R1+0x38] ;  /* 0x00003800010a7983 */ /* 0x001f220000100a00 */
[C---:B---3--:R-:W-:Y:S11]  /*d5f0*/  HMMA.16816.F32 R20, R24.reuse, R18, R20 ;  /* 0x000000121814723c */ /* 0x048ff60000001814 */
[----:B------:R-:W-:Y:S11]  /*d600*/  @!UPT UIADD3 URZ, URZ, URZ, URZ ;  /* 0x0000003f3f3ff290 */ /* 0x000ff6000fffe03f */
[----:B------:R-:W-:Y:S01]  /*d610*/  @!UPT UIADD3 URZ, URZ, URZ, URZ ;  /* 0x0000003f3f3ff290 */ /* 0x000fe2000fffe03f */
[----:B------:R0:W-:Y:S04]  /*d620*/  STL.64 [R1+0x390], R20 ;  /* 0x0003901401007387 */ /* 0x0001e80000100a00 */
[----:B------:R-:W-:Y:S01]  /*d630*/  STL.64 [R1+0x398], R22 ;  /* 0x0003981601007387 */ /* 0x000fe20000100a00 */
[----:B0-----:R-:W-:Y:S02]  /*d640*/  IMAD.MOV.U32 R21, RZ, RZ, R18 ;  /* 0x000000ffff157224 */ /* 0x001fe400078e0012 */
[----:B------:R-:W-:Y:S02]  /*d650*/  IMAD.MOV.U32 R20, RZ, RZ, R19 ;  /* 0x000000ffff147224 */ /* 0x000fe400078e0013 */
[----:B------:R-:W2:Y:S02]  /*d660*/  LDL.LU.64 R18, [R1+0xc08] ;  /* 0x000c080001127983 */ /* 0x000ea40000300a00 */
[C---:B--2---:R-:W-:Y:S02]  /*d670*/  HMMA.16816.F32 R16, R24.reuse, R18, R12 ;  /* 0x000000121810723c */ /* 0x044fe4000000180c */
[----:B------:R-:W2:Y:S04]  /*d680*/  LDL.LU.64 R14, [R1+0xc00] ;  /* 0x000c0000010e7983 */ /* 0x000ea80000300a00 */
[----:B------:R-:W2:Y:S11]  /*d690*/  LDL.LU.64 R12, [R1+0xbf8] ;  /* 0x000bf800010c7983 */ /* 0x000eb60000300a00 */
[----:B------:R-:W-:Y:S06]  /*d6a0*/  @!UPT UIADD3 URZ, URZ, URZ, URZ ;  /* 0x0000003f3f3ff290 */ /* 0x000fec000fffe03f */
[----:B------:R-:W-:Y:S04]  /*d6b0*/  STL.64 [R1+0x380], R16 ;  /* 0x0003801001007387 */ /* 0x000fe80000100a00 */
[----:B------:R0:W-:Y:S04]  /*d6c0*/  STL.64 [R1+0x388], R18 ;  /* 0x0003881201007387 */ /* 0x0001e80000100a00 */
[----:B0-----:R-:W2:Y:S02]  /*d6d0*/  LDL.LU.64 R18, [R1+0xbf0] ;  /* 0x000bf00001127983 */ /* 0x001ea40000300a00 */
        /* <DEDUP_REMOVED lines=8> */
[----:B------:R-:W4:Y:S04]  /*d760*/  LDL.LU.64 R18, [R1+0xbd8] ;  /* 0x000bd80001127983 */ /* 0x000f280000300a00 */
[----:B------:R-:W4:Y:S02]  /*d770*/  LDL.LU.64 R16, [R1+0xbd0] ;  /* 0x000bd00001107983 */ /* 0x000f240000300a00 */
[----:B----4-:R-:W-:Y:S11]  /*d780*/  HMMA.16816.F32 R16, R24, R10, R16 ;  /* 0x0000000a1810723c */ /* 0x010ff60000001810 */
[----:B------:R-:W-:Y:S11]  /*d790*/  @!UPT UIADD3 URZ, URZ, URZ, URZ ;  /* 0x0000003f3f3ff290 */ /* 0x000ff6000fffe03f */
[----:B------:R-:W-:Y:S01]  /*d7a0*/  @!UPT UIADD3 URZ, URZ, URZ, URZ ;  /* 0x0000003f3f3ff290 */ /* 0x000fe2000fffe03f */
[----:B------:R-:W-:Y:S04]  /*d7b0*/  STL.64 [R1+0x360], R16 ;  /* 0x0003601001007387 */ /* 0x000fe80000100a00 */
[----:B------:R0:W-:Y:S04]  /*d7c0*/  STL.64 [R1+0x368], R18 ;  /* 0x0003681201007387 */ /* 0x0001e80000100a00 */
[----:B0-----:R-:W2:Y:S01]  /*d7d0*/  LDL.LU.64 R18, [R1+0xbc8] ;  /* 0x000bc80001127983 */ /* 0x001ea20000300a00 */
[----:B------:R-:W-:Y:S02]  /*d7e0*/  IMAD.MOV.U32 R29, RZ, RZ, R10 ;  /* 0x000000ffff1d7224 */ /* 0x000fe400078e000a */
[----:B------:R-:W-:-:S02]  /*d7f0*/  IMAD.MOV.U32 R28, RZ, RZ, R11 ;  /* 0x000000ffff1c7224 */ /* 0x000fc400078e000b */
[----:B--2---:R-:W-:Y:S01]  /*d800*/  HMMA.16816.F32 R8, R24, R18, R12 ;  /* 0x000000121808723c */ /* 0x004fe2000000180c */
[----:B------:R-:W-:Y:S02]  /*d810*/  IMAD.MOV.U32 R4, RZ, RZ, R18 ;  /* 0x000000ffff047224 */ /* 0x000fe400078e0012 */
[----:B------:R-:W-:Y:S11]  /*d820*/  IMAD.MOV.U32 R3, RZ, RZ, R19 ;  /* 0x000000ffff037224 */ /* 0x000ff600078e0013 */
[----:B------:R-:W-:Y:S09]  /*d830*/  @!UPT UIADD3 URZ, URZ, URZ, URZ ;  /* 0x0000003f3f3ff290 */ /* 0x000ff2000fffe03f */
[----:B------:R0:W-:Y:S04]  /*d840*/  STL.64 [R1+0x350], R8 ;  /* 0x0003500801007387 */ /* 0x0001e80000100a00 */
[----:B------:R1:W-:Y:S04]  /*d850*/  STL.64 [R1+0x358], R10 ;  /* 0x0003580a01007387 */ /* 0x0003e80000100a00 */
[----:B------:R-:W2:Y:S04]  /*d860*/  LDL.LU R12, [R1+0x230] ;  /* 0x00023000010c7983 */ /* 0x000ea80000300800 */
[----:B------:R-:W2:Y:S04]  /*d870*/  LDL.LU R13, [R1+0x234] ;  /* 0x00023400010d7983 */ /* 0x000ea80000300800 */
[----:B------:R-:W3:Y:S04]  /*d880*/  LDL.LU R14, [R1+0x238] ;  /* 0x00023800010e7983 */ /* 0x000ee80000300800 */
[----:B------:R-:W3:Y:S04]  /*d890*/  LDL.LU R15, [R1+0x23c] ;  /* 0x00023c00010f7983 */ /* 0x000ee80000300800 */
[----:B------:R-:W4:Y:S04]  /*d8a0*/  LDL.LU R16, [R1+0x2f0] ;  /* 0x0002f00001107983 */ /* 0x000f280000300800 */
[----:B------:R-:W4:Y:S04]  /*d8b0*/  LDL.LU R17, [R1+0x2f4] ;  /* 0x0002f40001117983 */ /* 0x000f280000300800 */
[----:B------:R-:W2:Y:S04]  /*d8c0*/  LDL.LU R18, [R1+0x2f8] ;  /* 0x0002f80001127983 */ /* 0x000ea80000300800 */
[----:B------:R-:W2:Y:S04]  /*d8d0*/  LDL.LU R19, [R1+0x2fc] ;  /* 0x0002fc0001137983 */ /* 0x000ea80000300800 */
[----:B0-----:R-:W3:Y:S04]  /*d8e0*/  LDL.LU R8, [R1+0x340] ;  /* 0x0003400001087983 */ /* 0x001ee80000300800 */
[----:B------:R-:W3:Y:S04]  /*d8f0*/  LDL.LU R9, [R1+0x344] ;  /* 0x0003440001097983 */ /* 0x000ee80000300800 */
[----:B-1----:R-:W3:Y:S04]  /*d900*/  LDL.LU R10, [R1+0x348] ;  /* 0x00034800010a7983 */ /* 0x002ee80000300800 */
[----:B------:R-:W3:Y:S04]  /*d910*/  LDL.LU R11, [R1+0x34c] ;  /* 0x00034c00010b7983 */ /* 0x000ee80000300800 */
[----:B------:R-:W3:Y:S04]  /*d920*/  LDL.64 R22, [R1+0x18] ;  /* 0x0000180001167983 */ /* 0x000ee80000100a00 */
[----:B--2---:R-:W-:Y:S04]  /*d930*/  STL.64 [R1+0xb70], R18 ;  /* 0x000b701201007387 */ /* 0x004fe80000100a00 */
[----:B----4-:R-:W-:Y:S04]  /*d940*/  STL.64 [R1+0xb68], R16 ;  /* 0x000b681001007387 */ /* 0x010fe80000100a00 */
[----:B---3--:R0:W-:Y:S04]  /*d950*/  STL.64 [R1+0xad8], R14 ;  /* 0x000ad80e01007387 */ /* 0x0081e80000100a00 */
[----:B------:R-:W-:Y:S01]  /*d960*/  STL.64 [R1+0xad0], R12 ;  /* 0x000ad00c01007387 */ /* 0x000fe20000100a00 */
[----:B0-----:R-:W-:-:S02]  /*d970*/  IMAD.MOV.U32 R14, RZ, RZ, R29 ;  /* 0x000000ffff0e7224 */ /* 0x001fc400078e001d */
[----:B------:R-:W-:-:S05]  /*d980*/  IMAD.MOV.U32 R15, RZ, RZ, R28 ;  /* 0x000000ffff0f7224 */ /* 0x000fca00078e001c */
[----:B------:R0:W-:Y:S04]  /*d990*/  STL.64 [R1+0xb78], R14 ;  /* 0x000b780e01007387 */ /* 0x0001e80000100a00 */
[----:B0-----:R-:W2:Y:S04]  /*d9a0*/  LDL.64 R14, [R1+0x58] ;  /* 0x00005800010e7983 */ /* 0x001ea80000100a00 */
[----:B--2---:R0:W-:Y:S04]  /*d9b0*/  STL.64 [R1+0xb90], R14 ;  /* 0x000b900e01007387 */ /* 0x0041e80000100a00 */
[----:B------:R-:W2:Y:S04]  /*d9c0*/  LDL.LU R16, [R1+0x300] ;  /* 0x0003000001107983 */ /* 0x000ea80000300800 */
[----:B------:R-:W2:Y:S04]  /*d9d0*/  LDL.LU R17, [R1+0x304] ;  /* 0x0003040001117983 */ /* 0x000ea80000300800 */
[----:B------:R-:W3:Y:S04]  /*d9e0*/  LDL.LU R18, [R1+0x308] ;  /* 0x0003080001127983 */ /* 0x000ee80000300800 */
[----:B------:R-:W3:Y:S01]  /*d9f0*/  LDL.LU R19, [R1+0x30c] ;  /* 0x00030c0001137983 */ /* 0x000ee20000300800 */
[----:B0-----:R-:W-:-:S02]  /*da00*/  IMAD.MOV.U32 R14, RZ, RZ, R21 ;  /* 0x000000ffff0e7224 */ /* 0x001fc400078e0015 */
[----:B------:R-:W-:-:S05]  /*da10*/  IMAD.MOV.U32 R15, RZ, RZ, R20 ;  /* 0x000000ffff0f7224 */ /* 0x000fca00078e0014 */
[----:B------:R0:W-:Y:S04]  /*da20*/  STL.64 [R1+0xbb8], R14 ;  /* 0x000bb80e01007387 */ /* 0x0001e80000100a00 */
[----:B------:R-:W4:Y:S04]  /*da30*/  LDL.LU R12, [R1+0x330] ;  /* 0x00033000010c7983 */ /* 0x000f280000300800 */
[----:B------:R-:W4:Y:S04]  /*da40*/  LDL.LU R13, [R1+0x334] ;  /* 0x00033400010d7983 */ /* 0x000f280000300800 */
[----:B0-----:R-:W4:Y:S04]  /*da50*/  LDL.LU R14, [R1+0x338] ;  /* 0x00033800010e7983 */ /* 0x001f280000300800 */
[----:B------:R-:W4:Y:S04]  /*da60*/  LDL.LU R15, [R1+0x33c] ;  /* 0x00033c00010f7983 */ /* 0x000f280000300800 */
[----:B---3--:R-:W-:Y:S04]  /*da70*/  STL.64 [R1+0xb88], R18 ;  /* 0x000b881201007387 */ /* 0x008fe80000100a00 */
[----:B--2---:R0:W-:Y:S04]  /*da80*/  STL.64 [R1+0xb80], R16 ;  /* 0x000b801001007387 */ /* 0x0041e80000100a00 */
[----:B0-----:R-:W2:Y:S04]  /*da90*/  LDL.LU R16, [R1+0x310] ;  /* 0x0003100001107983 */ /* 0x001ea80000300800 */
[----:B------:R-:W2:Y:S04]  /*daa0*/  LDL.LU R17, [R1+0x314] ;  /* 0x0003140001117983 */ /* 0x000ea80000300800 */
[----:B------:R-:W3:Y:S04]  /*dab0*/  LDL.LU R18, [R1+0x318] ;  /* 0x0003180001127983 */ /* 0x000ee80000300800 */
[----:B------:R-:W3:Y:S01]  /*dac0*/  LDL.LU R19, [R1+0x31c] ;  /* 0x00031c0001137983 */ /* 0x000ee20000300800 */
[----:B------:R-:W-:Y:S03]  /*dad0*/  HMMA.16816.F32 R8, R24, R22, R8 ;  /* 0x000000161808723c */ /* 0x000fe60000001808 */
[----:B---3--:R-:W-:Y:S04]  /*dae0*/  STL.64 [R1+0xba0], R18 ;  /* 0x000ba01201007387 */ /* 0x008fe80000100a00 */
[----:B--2---:R0:W-:Y:S04]  /*daf0*/  STL.64 [R1+0xb98], R16 ;  /* 0x000b981001007387 */ /* 0x0041e80000100a00 */
[----:B0-----:R-:W2:Y:S04]  /*db00*/  LDL.LU R16, [R1+0x320] ;  /* 0x0003200001107983 */ /* 0x001ea80000300800 */
[----:B------:R-:W2:Y:S04]  /*db10*/  LDL.LU R17, [R1+0x324] ;  /* 0x0003240001117983 */ /* 0x000ea80000300800 */
[----:B------:R-:W2:Y:S04]  /*db20*/  LDL.LU R18, [R1+0x328] ;  /* 0x0003280001127983 */ /* 0x000ea80000300800 */
[----:B------:R-:W2:Y:S04]  /*db30*/  LDL.LU R19, [R1+0x32c] ;  /* 0x00032c0001137983 */ /* 0x000ea80000300800 */
[----:B------:R0:W-:Y:S02]  /*db40*/  STL.64 [R1+0x340], R8 ;  /* 0x0003400801007387 */ /* 0x0001e40000100a00 */
[----:B0-----:R-:W-:-:S02]  /*db50*/  IMAD.MOV.U32 R9, RZ, RZ, R22 ;  /* 0x000000ffff097224 */ /* 0x001fc400078e0016 */
[----:B------:R-:W-:Y:S02]  /*db60*/  IMAD.MOV.U32 R8, RZ, RZ, R23 ;  /* 0x000000ffff087224 */ /* 0x000fe400078e0017 */
[----:B------:R-:W0:Y:S04]  /*db70*/  LDSM.16.MT88.4 R20, [R5+0x2100] ;  /* 0x002100000514783b */ /* 0x000e280000004200 */
[----:B------:R1:W-:Y:S04]  /*db80*/  STL.64 [R1+0x348], R10 ;  /* 0x0003480a01007387 */ /* 0x0003e80000100a00 */
[----:B-1----:R-:W4:Y:S04]  /*db90*/  LDL.LU.64 R10, [R1+0xbc0] ;  /* 0x000bc000010a7983 */ /* 0x002f280000300a00 */
[----:B0-----:R0:W-:Y:S04]  /*dba0*/  STL.64 [R1+0xa48], R22 ;  /* 0x000a481601007387 */ /* 0x0011e80000100a00 */
[----:B------:R1:W-:Y:S01]  /*dbb0*/  STL.64 [R1+0xa40], R20 ;  /* 0x000a401401007387 */ /* 0x0003e20000100a00 */
[----:B0-----:R-:W-:-:S02]  /*dbc0*/  IMAD.MOV.U32 R22, RZ, RZ, R9 ;  /* 0x000000ffff167224 */ /* 0x001fc400078e0009 */
[----:B------:R-:W-:-:S05]  /*dbd0*/  IMAD.MOV.U32 R23, RZ, RZ, R8 ;  /* 0x000000ffff177224 */ /* 0x000fca00078e0008 */
[----:B------:R0:W-:Y:S04]  /*dbe0*/  STL.64 [R1+0xb50], R22 ;  /* 0x000b501601007387 */ /* 0x0001e80000100a00 */
[----:B-1----:R-:W3:Y:S04]  /*dbf0*/  LDL.LU R20, [R1+0x3d0] ;  /* 0x0003d00001147983 */ /* 0x002ee80000300800 */
[----:B------:R-:W3:Y:S04]  /*dc00*/  LDL.LU R21, [R1+0x3d4] ;  /* 0x0003d40001157983 */ /* 0x000ee80000300800 */
[----:B0-----:R-:W3:Y:S04]  /*dc10*/  LDL.LU R22, [R1+0x3d8] ;  /* 0x0003d80001167983 */ /* 0x001ee80000300800 */
[----:B------:R-:W3:Y:S02]  /*dc20*/  LDL.LU R23, [R1+0x3dc] ;  /* 0x0003dc0001177983 */ /* 0x000ee40000300800 */
[----:B---3--:R-:W-:Y:S11]  /*dc30*/  HMMA.16816.F32 R20, R24, R6, R20 ;  /* 0x000000061814723c */ /* 0x008ff60000001814 */
[----:B------:R-:W-:Y:S11]  /*dc40*/  @!UPT UIADD3 URZ, URZ, URZ, URZ ;  /* 0x0000003f3f3ff290 */ /* 0x000ff6000fffe03f */
[----:B------:R-:W-:Y:S01]  /*dc50*/  @!UPT UIADD3 URZ, URZ, URZ, URZ ;  /* 0x0000003f3f3ff290 */ /* 0x000fe2000fffe03f */
[----:B------:R-:W-:Y:S04]  /*dc60*/  STL.64 [R1+0x3d0], R20 ;  /* 0x0003d01401007387 */ /* 0x000fe80000100a00 */
[----:B------:R0:W-:Y:S04]  /*dc70*/  STL.64 [R1+0x3d8], R22 ;  /* 0x0003d81601007387 */ /* 0x0001e80000100a00 */
[----:B------:R-:W-:Y:S04]  /*dc80*/  STL.64 [R1+0xb48], R6 ;  /* 0x000b480601007387 */ /* 0x000fe80000100a00 */
[----:B------:R1:W-:Y:S01]  /*dc90*/  STL [R1+0xb40], R5 ;  /* 0x000b400501007387 */ /* 0x0003e20000100800 */
[----:B0-----:R-:W-:-:S03]  /*dca0*/  IMAD.MOV.U32 R22, RZ, RZ, R4 ;  /* 0x000000ffff167224 */ /* 0x001fc600078e0004 */
[----:B------:R-:W3:Y:S04]  /*dcb0*/  LDL.LU R4, [R1+0x2d0] ;  /* 0x0002d00001047983 */ /* 0x000ee80000300800 */
[----:B-1----:R-:W3:Y:S04]  /*dcc0*/  LDL.LU R5, [R1+0x2d4] ;  /* 0x0002d40001057983 */ /* 0x002ee80000300800 */
[----:B------:R-:W2:Y:S04]  /*dcd0*/  LDL.LU R6, [R1+0x2d8] ;  /* 0x0002d80001067983 */ /* 0x000ea80000300800 */
[----:B------:R-:W2:Y:S01]  /*dce0*/  LDL.LU R7, [R1+0x2dc] ;  /* 0x0002dc0001077983 */ /* 0x000ea20000300800 */
[----:B----4-:R-:W-:Y:S03]  /*dcf0*/  HMMA.16816.F32 R24, R24, R10, R12 ;  /* 0x0000000a1818723c */ /* 0x010fe6000000180c */
[----:B--2---:R-:W-:Y:S04]  /*dd00*/  STL.64 [R1+0xb60], R6 ;  /* 0x000b600601007387 */ /* 0x004fe80000100a00 */
[----:B---3--:R0:W-:Y:S04]  /*dd10*/  STL.64 [R1+0xb58], R4 ;  /* 0x000b580401007387 */ /* 0x0081e80000100a00 */
[----:B0-----:R-:W2:Y:S04]  /*dd20*/  LDL.LU R4, [R1+0x2e0] ;  /* 0x0002e00001047983 */ /* 0x001ea80000300800 */
[----:B------:R-:W2:Y:S04]  /*dd30*/  LDL.LU R5, [R1+0x2e4] ;  /* 0x0002e40001057983 */ /* 0x000ea80000300800 */
[----:B------:R-:W2:Y:S04]  /*dd40*/  LDL.LU R6, [R1+0x2e8] ;  /* 0x0002e80001067983 */ /* 0x000ea80000300800 */
[----:B------:R-:W2:Y:S04]  /*dd50*/  LDL.LU R7, [R1+0x2ec] ;  /* 0x0002ec0001077983 */ /* 0x000ea80000300800 */
[----:B------:R-:W3:Y:S04]  /*dd60*/  LDL.LU.64 R14, [R1+0xbb8] ;  /* 0x000bb800010e7983 */ /* 0x000ee80000300a00 */
[----:B------:R-:W-:Y:S04]  /*dd70*/  STL.64 [R1+0x330], R24 ;  /* 0x0003301801007387 */ /* 0x000fe80000100a00 */
[----:B------:R0:W-:Y:S04]  /*dd80*/  STL.64 [R1+0x338], R26 ;  /* 0x0003381a01007387 */ /* 0x0001e80000100a00 */
[----:B0-----:R-:W3:Y:S04]  /*dd90*/  LDL.LU.64 R26, [R1+0xbb0] ;  /* 0x000bb000011a7983 */ /* 0x001ee80000300a00 */
[----:B------:R-:W3:Y:S04]  /*dda0*/  LDL.LU.64 R24, [R1+0xba8] ;  /* 0x000ba80001187983 */ /* 0x000ee80000300a00 */
[----:B------:R-:W-:Y:S01]  /*ddb0*/  STL.64 [R1+0xb38], R10 ;  /* 0x000b380a01007387 */ /* 0x000fe20000100a00 */
[C---:B---3--:R-:W-:Y:S03]  /*ddc0*/  HMMA.16816.F32 R12, R24.reuse, R14, R16 ;  /* 0x0000000e180c723c */ /* 0x048fe60000001810 */
[----:B------:R-:W3:Y:S04]  /*ddd0*/  LDL.LU.64 R18, [R1+0xba0] ;  /* 0x000ba00001127983 */ /* 0x000ee80000300a00 */
[----:B------:R-:W3:Y:S11]  /*dde0*/  LDL.LU.64 R16, [R1+0xb98] ;  /* 0x000b980001107983 */ /* 0x000ef60000300a00 */
[----:B------:R-:W-:Y:S05]  /*ddf0*/  @!UPT UIADD3 URZ, URZ, URZ, URZ ;  /* 0x0000003f3f3ff290 */ /* 0x000fea000fffe03f */
[----:B------:R-:W-:Y:S04]  /*de00*/  STL.64 [R1+0x320], R12 ;  /* 0x0003200c01007387 */ /* 0x000fe80000100a00 */
[----:B------:R0:W-:Y:S04]  /*de10*/  STL.64 [R1+0x328], R14 ;  /* 0x0003280e01007387 */ /* 0x0001e80000100a00 */
[----:B0-----:R-:W3:Y:S02]  /*de20*/  LDL.LU.64 R14, [R1+0xb90] ;  /* 0x000b9000010e7983 */ /* 0x001ee40000300a00 */
[----:B---3--:R-:W-:Y:S11]  /*de30*/  HMMA.16816.F32 R16, R24, R14, R16 ;  /* 0x0000000e1810723c */ /* 0x008ff60000001810 */
[----:B------:R-:W-:Y:S11]  /*de40*/  @!UPT UIADD3 URZ, URZ, URZ, URZ ;  /* 0x0000003f3f3ff290 */ /* 0x000ff6000fffe03f */
[----:B------:R-:W-:Y:S01]  /*de50*/  @!UPT UIADD3 URZ, URZ, URZ, URZ ;  /* 0x0000003f3f3ff290 */ /* 0x000fe2000fffe03f */
[----:B------:R-:W-:Y:S04]  /*de60*/  STL.64 [R1+0x310], R16 ;  /* 0x0003101001007387 */ /* 0x000fe80000100a00 */
[----:B------:R0:W-:Y:S04]  /*de70*/  STL.64 [R1+0x318], R18 ;  /* 0x0003181201007387 */ /* 0x0001e80000100a00 */
[----:B0-----:R-:W3:Y:S04]  /*de80*/  LDL.LU.64 R18, [R1+0xb88] ;  /* 0x000b880001127983 */ /* 0x001ee80000300a00 */
[----:B------:R-:W3:Y:S01]  /*de90*/  LDL.LU.64 R16, [R1+0xb80] ;  /* 0x000b800001107983 */ /* 0x000ee20000300a00 */
[----:B------:R-:W-:-:S02]  /*dea0*/  IMAD.MOV.U32 R10, RZ, RZ, R2 ;  /* 0x000000ffff0a7224 */ /* 0x000fc400078e0002 */
[----:B------:R-:W-:Y:S02]  /*deb0*/  IMAD.MOV.U32 R11, RZ, RZ, R0 ;  /* 0x000000ffff0b7224 */ /* 0x000fe400078e0000 */
[----:B------:R-:W-:Y:S02]  /*dec0*/  IMAD.MOV.U32 R2, RZ, RZ, R14 ;  /* 0x000000ffff027224 */ /* 0x000fe400078e000e */
[----:B------:R-:W-:Y:S02]  /*ded0*/  IMAD.MOV.U32 R0, RZ, RZ, R15 ;  /* 0x000000ffff007224 */ /* 0x000fe400078e000f */
[----:B------:R-:W4:Y:S01]  /*dee0*/  LDL.LU.64 R14, [R1+0xb78] ;  /* 0x000b7800010e7983 */ /* 0x000f220000300a00 */
[C---:B---3--:R-:W-:Y:S03]  /*def0*/  HMMA.16816.F32 R8, R24.reuse, R10, R16 ;  /* 0x0000000a1808723c */ /* 0x048fe60000001810 */
[----:B------:R-:W4:Y:S04]  /*df00*/  LDL.LU.64 R18, [R1+0xb70] ;  /* 0x000b700001127983 */ /* 0x000f280000300a00 */
[----:B------:R-:W4:Y:S11]  /*df10*/  LDL.LU.64 R16, [R1+0xb68] ;  /* 0x000b680001107983 */ /* 0x000f360000300a00 */
[----:B------:R-:W-:Y:S05]  /*df20*/  @!UPT UIADD3 URZ, URZ, URZ, URZ ;  /* 0x0000003f3f3ff290 */ /* 0x000fea000fffe03f */
[----:B------:R-:W-:Y:S04]  /*df30*/  STL.64 [R1+0x300], R8 ;  /* 0x0003000801007387 */ /* 0x000fe80000100a00 */
[----:B------:R4:W-:Y:S02]  /*df40*/  STL.64 [R1+0x308], R10 ;  /* 0x0003080a01007387 */ /* 0x0009e40000100a00 */
[----:B----4-:R-:W-:Y:S02]  /*df50*/  HMMA.16816.F32 R8, R24, R14, R16 ;  /* 0x0000000e1808723c */ /* 0x010fe40000001810 */
[----:B------:R-:W3:Y:S11]  /*df60*/  LDL.LU R16, [R1+0x1e0] ;  /* 0x0001e00001107983 */ /* 0x000ef60000300800 */
[----:B------:R-:W-:Y:S10]  /*df70*/  @!UPT UIADD3 URZ, URZ, URZ, URZ ;  /* 0x0000003f3f3ff290 */ /* 0x000ff4000fffe03f */
[----:B------:R0:W-:Y:S04]  /*df80*/  STL.64 [R1+0x2f0], R8 ;  /* 0x0002f00801007387 */ /* 0x0001e80000100a00 */
[----:B------:R1:W-:Y:S04]  /*df90*/  STL.64 [R1+0x2f8], R10 ;  /* 0x0002f80a01007387 */ /* 0x0003e80000100a00 */
[----:B------:R-:W3:Y:S04]  /*dfa0*/  LDL.LU R17, [R1+0x1e4] ;  /* 0x0001e40001117983 */ /* 0x000ee80000300800 */
[----:B------:R-:W3:Y:S04]  /*dfb0*/  LDL.LU R18, [R1+0x1e8] ;  /* 0x0001e80001127983 */ /* 0x000ee80000300800 */
[----:B------:R-:W3:Y:S04]  /*dfc0*/  LDL.LU R19, [R1+0x1ec] ;  /* 0x0001ec0001137983 */ /* 0x000ee80000300800 */
[----:B0-----:R-:W4:Y:S04]  /*dfd0*/  LDL.LU R8, [R1+0x2c0] ;  /* 0x0002c00001087983 */ /* 0x001f280000300800 */
[----:B------:R-:W4:Y:S04]  /*dfe0*/  LDL.LU R9, [R1+0x2c4] ;  /* 0x0002c40001097983 */ /* 0x000f280000300800 */
[----:B-1----:R-:W4:Y:S04]  /*dff0*/  LDL.LU R10, [R1+0x2c8] ;  /* 0x0002c800010a7983 */ /* 0x002f280000300800 */
[----:B------:R-:W4:Y:S04]  /*e000*/  LDL.LU R11, [R1+0x2cc] ;  /* 0x0002cc00010b7983 */ /* 0x000f280000300800 */
[----:B------:R0:W-:Y:S04]  /*e010*/  STL.64 [R1+0xae8], R14 ;  /* 0x000ae80e01007387 */ /* 0x0001e80000100a00 */
[----:B------:R-:W3:Y:S04]  /*e020*/  LDL.LU R12, [R1+0x260] ;  /* 0x00026000010c7983 */ /* 0x000ee80000300800 */
[----:B------:R-:W3:Y:S04]  /*e030*/  LDL.LU R13, [R1+0x264] ;  /* 0x00026400010d7983 */ /* 0x000ee80000300800 */
[----:B0-----:R-:W3:Y:S04]  /*e040*/  LDL.LU R14, [R1+0x268] ;  /* 0x00026800010e7983 */ /* 0x001ee80000300800 */
[----:B------:R-:W3:Y:S01]  /*e050*/  LDL.LU R15, [R1+0x26c] ;  /* 0x00026c00010f7983 */ /* 0x000ee20000300800 */
[----:B------:R-:W-:-:S07]  /*e060*/  IMAD.MOV.U32 R23, RZ, RZ, R3 ;  /* 0x000000ffff177224 */ /* 0x000fce00078e0003 */
[----:B--2---:R-:W-:Y:S01]  /*e070*/  HMMA.16816.F32 R20, R24, R22, R4 ;  /* 0x000000161814723c */ /* 0x004fe20000001804 */
[----:B---3--:R0:W-:Y:S04]  /*e080*/  STL.64 [R1+0xaf8], R14 ;  /* 0x000af80e01007387 */ /* 0x0081e80000100a00 */
[----:B------:R-:W-:Y:S01]  /*e090*/  STL.64 [R1+0xaf0], R12 ;  /* 0x000af00c01007387 */ /* 0x000fe20000100a00 */
[----:B0-----:R-:W-:Y:S02]  /*e0a0*/  IMAD.MOV.U32 R14, RZ, RZ, R2 ;  /* 0x000000ffff0e7224 */ /* 0x001fe400078e0002 */
[----:B------:R-:W-:-:S05]  /*e0b0*/  IMAD.MOV.U32 R15, RZ, RZ, R0 ;  /* 0x000000ffff0f7224 */ /* 0x000fca00078e0000 */
[----:B------:R0:W-:Y:S04]  /*e0c0*/  STL.64 [R1+0xb10], R14 ;  /* 0x000b100e01007387 */ /* 0x0001e80000100a00 */
[----:B0-----:R-:W2:Y:S04]  /*e0d0*/  LDL.64 R14, [R1+0x68] ;  /* 0x00006800010e7983 */ /* 0x001ea80000100a00 */
[----:B------:R-:W3:Y:S04]  /*e0e0*/  LDL.LU.64 R6, [R1+0xb60] ;  /* 0x000b600001067983 */ /* 0x000ee80000300a00 */
[----:B------:R-:W3:Y:S04]  /*e0f0*/  LDL.LU.64 R4, [R1+0xb58] ;  /* 0x000b580001047983 */ /* 0x000ee80000300a00 */
[----:B------:R-:W-:Y:S04]  /*e100*/  STL.64 [R1+0x2e0], R20 ;  /* 0x0002e01401007387 */ /* 0x000fe80000100a00 */
[----:B------:R0:W-:Y:S04]  /*e110*/  STL.64 [R1+0x2e8], R22 ;  /* 0x0002e81601007387 */ /* 0x0001e80000100a00 */
[----:B0-----:R-:W3:Y:S02]  /*e120*/  LDL.LU.64 R22, [R1+0xb50] ;  /* 0x000b500001167983 */ /* 0x001ee40000300a00 */
[C---:B---3--:R-:W-:Y:S11]  /*e130*/  HMMA.16816.F32 R4, R24.reuse, R22, R4 ;  /* 0x000000161804723c */ /* 0x048ff60000001804 */
[----:B------:R-:W-:Y:S11]  /*e140*/  @!UPT UIADD3 URZ, URZ, URZ, URZ ;  /* 0x0000003f3f3ff290 */ /* 0x000ff6000fffe03f */
[----:B------:R-:W-:Y:S01]  /*e150*/  @!UPT UIADD3 URZ, URZ, URZ, URZ ;  /* 0x0000003f3f3ff290 */ /* 0x000fe2000fffe03f */
[----:B------:R-:W-:Y:S04]  /*e160*/  STL.64 [R1+0x2d0], R4 ;  /* 0x0002d00401007387 */ /* 0x000fe80000100a00 */
[----:B------:R0:W-:Y:S04]  /*e170*/  STL.64 [R1+0x2d8], R6 ;  /* 0x0002d80601007387 */ /* 0x0001e80000100a00 */
[----:B0-----:R-:W4:Y:S04]  /*e180*/  LDL.LU.64 R6, [R1+0xb48] ;  /* 0x000b480001067983 */ /* 0x001f280000300a00 */
[----:B------:R-:W3:Y:S04]  /*e190*/  LDL.LU R5, [R1+0xb40] ;  /* 0x000b400001057983 */ /* 0x000ee80000300800 */
[----:B------:R0:W-:Y:S04]  /*e1a0*/  STL.64 [R1+0xae0], R22 ;  /* 0x000ae01601007387 */ /* 0x0001e80000100a00 */
[----:B------:R-:W2:Y:S04]  /*e1b0*/  LDL.LU R20, [R1+0x250] ;  /* 0x0002500001147983 */ /* 0x000ea80000300800 */
[----:B------:R-:W2:Y:S04]  /*e1c0*/  LDL.LU R21, [R1+0x254] ;  /* 0x0002540001157983 */ /* 0x000ea80000300800 */
[----:B0-----:R-:W2:Y:S04]  /*e1d0*/  LDL.LU R22, [R1+0x258] ;  /* 0x0002580001167983 */ /* 0x001ea80000300800 */
[----:B------:R-:W2:Y:S04]  /*e1e0*/  LDL.LU R23, [R1+0x25c] ;  /* 0x00025c0001177983 */ /* 0x000ea80000300800 */
[----:B--2---:R-:W-:Y:S04]  /*e1f0*/  STL.64 [R1+0xb08], R22 ;  /* 0x000b081601007387 */ /* 0x004fe80000100a00 */
[----:B------:R0:W-:Y:S04]  /*e200*/  STL.64 [R1+0xb00], R20 ;  /* 0x000b001401007387 */ /* 0x0001e80000100a00 */
[----:B0-----:R-:W2:Y:S04]  /*e210*/  LDL.LU R20, [R1+0x270] ;  /* 0x0002700001147983 */ /* 0x001ea80000300800 */
[----:B------:R-:W2:Y:S04]  /*e220*/  LDL.LU R21, [R1+0x274] ;  /* 0x0002740001157983 */ /* 0x000ea80000300800 */
[----:B------:R-:W2:Y:S04]  /*e230*/  LDL.LU R22, [R1+0x278] ;  /* 0x0002780001167983 */ /* 0x000ea80000300800 */
[----:B------:R-:W2:Y:S01]  /*e240*/  LDL.LU R23, [R1+0x27c] ;  /* 0x00027c0001177983 */ /* 0x000ea20000300800 */
[C---:B----4-:R-:W-:Y:S03]  /*e250*/  HMMA.16816.F32 R8, R24.reuse, R6, R8 ;  /* 0x000000061808723c */ /* 0x050fe60000001808 */
[----:B--2---:R-:W-:Y:S04]  /*e260*/  STL.64 [R1+0xb20], R22 ;  /* 0x000b201601007387 */ /* 0x004fe80000100a00 */
[----:B------:R0:W-:Y:S04]  /*e270*/  STL.64 [R1+0xb18], R20 ;  /* 0x000b181401007387 */ /* 0x0001e80000100a00 */
[----:B0-----:R-:W2:Y:S04]  /*e280*/  LDL.LU R20, [R1+0x280] ;  /* 0x0002800001147983 */ /* 0x001ea80000300800 */
[----:B------:R-:W2:Y:S04]  /*e290*/  LDL.LU R21, [R1+0x284] ;  /* 0x0002840001157983 */ /* 0x000ea80000300800 */
[----:B------:R-:W2:Y:S04]  /*e2a0*/  LDL.LU R22, [R1+0x288] ;  /* 0x0002880001167983 */ /* 0x000ea80000300800 */
[----:B------:R-:W2:Y:S04]  /*e2b0*/  LDL.LU R23, [R1+0x28c] ;  /* 0x00028c0001177983 */ /* 0x000ea80000300800 */
[----:B------:R-:W-:Y:S04]  /*e2c0*/  STL.64 [R1+0x2c0], R8 ;  /* 0x0002c00801007387 */ /* 0x000fe80000100a00 */
[----:B------:R0:W-:Y:S04]  /*e2d0*/  STL.64 [R1+0x2c8], R10 ;  /* 0x0002c80a01007387 */ /* 0x0001e80000100a00 */
[----:B0-----:R-:W4:Y:S02]  /*e2e0*/  LDL.LU.64 R10, [R1+0xb38] ;  /* 0x000b3800010a7983 */ /* 0x001f240000300a00 */
[----:B----4-:R-:W-:Y:S02]  /*e2f0*/  HMMA.16816.F32 R24, R24, R10, R16 ;  /* 0x0000000a1818723c */ /* 0x010fe40000001810 */
[----:B------:R-:W2:Y:S04]  /*e300*/  LDL.LU.64 R18, [R1+0xb30] ;  /* 0x000b300001127983 */ /* 0x000ea80000300a00 */
[----:B------:R-:W2:Y:S04]  /*e310*/  LDL.LU.64 R16, [R1+0xb28] ;  /* 0x000b280001107983 */ /* 0x000ea80000300a00 */
[----:B------:R0:W-:Y:S01]  /*e320*/  STL.64 [R1+0xac8], R10 ;  /* 0x000ac80a01007387 */ /* 0x0001e20000100a00 */
[----:B------:R-:W-:-:S02]  /*e330*/  IMAD.MOV.U32 R4, RZ, RZ, R14 ;  /* 0x000000ffff047224 */ /* 0x000fc400078e000e */
[----:B------:R-:W-:Y:S01]  /*e340*/  IMAD.MOV.U32 R3, RZ, RZ, R15 ;  /* 0x000000ffff037224 */ /* 0x000fe200078e000f */
[----:B0-----:R-:W4:Y:S09]  /*e350*/  LDL.64 R10, [R1+0x28] ;  /* 0x00002800010a7983 */ /* 0x001f320000100a00 */
[----:B------:R-:W-:Y:S04]  /*e360*/  STL.64 [R1+0x1e0], R24 ;  /* 0x0001e01801007387 */ /* 0x000fe80000100a00 */
[----:B------:R0:W-:Y:S04]  /*e370*/  STL.64 [R1+0x1e8], R26 ;  /* 0x0001e81a01007387 */ /* 0x0001e80000100a00 */
[----:B0-----:R-:W3:Y:S01]  /*e380*/  LDL.LU.64 R26, [R1+0x48] ;  /* 0x00004800011a7983 */ /* 0x001ee20000300a00 */
[C---:B--2---:R-:W-:Y:S11]  /*e390*/  HMMA.16816.F32 R20, R16.reuse, R14, R20 ;  /* 0x0000000e1014723c */ /* 0x044ff60000001814 */
[----:B------:R-:W-:Y:S11]  /*e3a0*/  @!UPT UIADD3 URZ, URZ, URZ, URZ ;  /* 0x0000003f3f3ff290 */ /* 0x000ff6000fffe03f */
[----:B------:R-:W-:Y:S01]  /*e3b0*/  @!UPT UIADD3 URZ, URZ, URZ, URZ ;  /* 0x0000003f3f3ff290 */ /* 0x000fe2000fffe03f */
[----:B------:R-:W-:Y:S04]  /*e3c0*/  STL.64 [R1+0x280], R20 ;  /* 0x0002801401007387 */ /* 0x000fe80000100a00 */
[----:B------:R0:W-:Y:S04]  /*e3d0*/  STL.64 [R1+0x288], R22 ;  /* 0x0002881601007387 */ /* 0x0001e80000100a00 */
[----:B0-----:R-:W2:Y:S04]  /*e3e0*/  LDL.LU.64 R22, [R1+0xb20] ;  /* 0x000b200001167983 */ /* 0x001ea80000300a00 */
[----:B------:R-:W2:Y:S04]  /*e3f0*/  LDL.LU.64 R20, [R1+0xb18] ;  /* 0x000b180001147983 */ /* 0x000ea80000300a00 */
[----:B------:R-:W2:Y:S02]  /*e400*/  LDL.LU.64 R14, [R1+0xb10] ;  /* 0x000b1000010e7983 */ /* 0x000ea40000300a00 */
[C---:B--2---:R-:W-:Y:S02]  /*e410*/  HMMA.16816.F32 R12, R16.reuse, R14, R20 ;  /* 0x0000000e100c723c */ /* 0x044fe40000001814 */
[----:B------:R-:W2:Y:S04]  /*e420*/  LDL.LU.64 R22, [R1+0xb08] ;  /* 0x000b080001167983 */ /* 0x000ea80000300a00 */
[----:B------:R-:W2:Y:S11]  /*e430*/  LDL.LU.64 R20, [R1+0xb00] ;  /* 0x000b000001147983 */ /* 0x000eb60000300a00 */
[----:B------:R-:W-:Y:S06]  /*e440*/  @!UPT UIADD3 URZ, URZ, URZ, URZ ;  /* 0x0000003f3f3ff290 */ /* 0x000fec000fffe03f */
[----:B------:R-:W-:Y:S04]  /*e450*/  STL.64 [R1+0x270], R12 ;  /* 0x0002700c01007387 */ /* 0x000fe80000100a00 */
[----:B------:R0:W-:Y:S04]  /*e460*/  STL.64 [R1+0x278], R14 ;  /* 0x0002780e01007387 */ /* 0x0001e80000100a00 */
[----:B0-----:R-:W3:Y:S04]  /*e470*/  LDL.LU.64 R14, [R1+0xaf8] ;  /* 0x000af800010e7983 */ /* 0x001ee80000300a00 */
[----:B------:R-:W3:Y:S02]  /*e480*/  LDL.LU.64 R12, [R1+0xaf0] ;  /* 0x000af000010c7983 */ /* 0x000ee40000300a00 */
[C---:B---3--:R-:W-:Y:S11]  /*e490*/  HMMA.16816.F32 R12, R16.reuse, R26, R12 ;  /* 0x0000001a100c723c */ /* 0x048ff6000000180c */
[----:B------:R-:W-:Y:S11]  /*e4a0*/  @!UPT UIADD3 URZ, URZ, URZ, URZ ;  /* 0x0000003f3f3ff290 */ /* 0x000ff6000fffe03f */
[----:B------:R-:W-:Y:S01]  /*e4b0*/  @!UPT UIADD3 URZ, URZ, URZ, URZ ;  /* 0x0000003f3f3ff290 */ /* 0x000fe2000fffe03f */
[----:B------:R-:W-:Y:S04]  /*e4c0*/  STL.64 [R1+0x260], R12 ;  /* 0x0002600c01007387 */ /* 0x000fe80000100a00 */
[----:B------:R0:W-:Y:S04]  /*e4d0*/  STL.64 [R1+0x268], R14 ;  /* 0x0002680e01007387 */ /* 0x0001e80000100a00 */
[----:B0-----:R-:W2:Y:S04]  /*e4e0*/  LDL.LU.64 R14, [R1+0xae8] ;  /* 0x000ae800010e7983 */ /* 0x001ea80000300a00 */
[----:B------:R0:W-:Y:S04]  /*e4f0*/  STL.64 [R1+0xa88], R26 ;  /* 0x000a881a01007387 */ /* 0x0001e80000100a00 */
[----:B------:R-:W4:Y:S04]  /*e500*/  LDL.LU R24, [R1+0x240] ;  /* 0x0002400001187983 */ /* 0x000f280000300800 */
[----:B------:R-:W4:Y:S04]  /*e510*/  LDL.LU R25, [R1+0x244] ;  /* 0x0002440001197983 */ /* 0x000f280000300800 */
[----:B0-----:R-:W4:Y:S04]  /*e520*/  LDL.LU R26, [R1+0x248] ;  /* 0x00024800011a7983 */ /* 0x001f280000300800 */
[----:B------:R-:W4:Y:S01]  /*e530*/  LDL.LU R27, [R1+0x24c] ;  /* 0x00024c00011b7983 */ /* 0x000f220000300800 */
[C---:B--2---:R-:W-:Y:S03]  /*e540*/  HMMA.16816.F32 R12, R16.reuse, R14, R20 ;  /* 0x0000000e100c723c */ /* 0x044fe60000001814 */
[----:B------:R-:W2:Y:S05]  /*e550*/  LDL.LU.64 R22, [R1+0xae0] ;  /* 0x000ae00001167983 */ /* 0x000eaa0000300a00 */
[----:B----4-:R-:W-:Y:S11]  /*e560*/  HMMA.16816.F32 R24, R16, R10, R24 ;  /* 0x0000000a1018723c */ /* 0x010ff60000001818 */
[----:B------:R-:W-:Y:S04]  /*e570*/  @!UPT UIADD3 URZ, URZ, URZ, URZ ;  /* 0x0000003f3f3ff290 */ /* 0x000fe8000fffe03f */
[----:B------:R-:W-:Y:S04]  /*e580*/  STL.64 [R1+0x250], R12 ;  /* 0x0002500c01007387 */ /* 0x000fe80000100a00 */
[----:B------:R0:W-:Y:S04]  /*e590*/  STL.64 [R1+0x258], R14 ;  /* 0x0002580e01007387 */ /* 0x0001e80000100a00 */
[----:B0-----:R-:W2:Y:S04]  /*e5a0*/  LDL.LU.64 R14, [R1+0xad8] ;  /* 0x000ad800010e7983 */ /* 0x001ea80000300a00 */
[----:B------:R-:W2:Y:S04]  /*e5b0*/  LDL.LU.64 R12, [R1+0xad0] ;  /* 0x000ad000010c7983 */ /* 0x000ea80000300a00 */
[----:B------:R-:W-:Y:S04]  /*e5c0*/  STL.64 [R1+0x240], R24 ;  /* 0x0002401801007387 */ /* 0x000fe80000100a00 */
[----:B------:R0:W-:Y:S04]  /*e5d0*/  STL.64 [R1+0x248], R26 ;  /* 0x0002481a01007387 */ /* 0x0001e80000100a00 */
[----:B0-----:R-:W3:Y:S01]  /*e5e0*/  LDL.64 R26, [R1+0x58] ;  /* 0x00005800011a7983 */ /* 0x001ee20000100a00 */
[----:B------:R-:W-:-:S02]  /*e5f0*/  IMAD.MOV.U32 R2, RZ, RZ, R10 ;  /* 0x000000ffff027224 */ /* 0x000fc400078e000a */
[----:B------:R-:W-:Y:S01]  /*e600*/  IMAD.MOV.U32 R0, RZ, RZ, R11 ;  /* 0x000000ffff007224 */ /* 0x000fe200078e000b */
[C---:B--2---:R-:W-:Y:S01]  /*e610*/  HMMA.16816.F32 R12, R16.reuse, R22, R12 ;  /* 0x00000016100c723c */ /* 0x044fe2000000180c */
[----:B---3--:R-:W-:Y:S04]  /*e620*/  STL.64 [R1+0xaa0], R26 ;  /* 0x000aa01a01007387 */ /* 0x008fe80000100a00 */
[----:B------:R-:W2:Y:S11]  /*e630*/  LDL.LU R8, [R1+0x220] ;  /* 0x0002200001087983 */ /* 0x000eb60000300800 */
[----:B------:R-:W-:Y:S07]  /*e640*/  @!UPT UIADD3 URZ, URZ, URZ, URZ ;  /* 0x0000003f3f3ff290 */ /* 0x000fee000fffe03f */
[----:B------:R0:W-:Y:S04]  /*e650*/  STL.64 [R1+0x230], R12 ;  /* 0x0002300c01007387 */ /* 0x0001e80000100a00 */
[----:B------:R1:W-:Y:S04]  /*e660*/  STL.64 [R1+0x238], R14 ;  /* 0x0002380e01007387 */ /* 0x0003e80000100a00 */
[----:B------:R-:W2:Y:S04]  /*e670*/  LDL.LU R9, [R1+0x224] ;  /* 0x0002240001097983 */ /* 0x000ea80000300800 */
[----:B------:R-:W2:Y:S04]  /*e680*/  LDL.LU R10, [R1+0x228] ;  /* 0x00022800010a7983 */ /* 0x000ea80000300800 */
[----:B------:R-:W2:Y:S04]  /*e690*/  LDL.LU R11, [R1+0x22c] ;  /* 0x00022c00010b7983 */ /* 0x000ea80000300800 */
[----:B0-----:R-:W3:Y:S04]  /*e6a0*/  LDL.LU R12, [R1+0x180] ;  /* 0x00018000010c7983 */ /* 0x001ee80000300800 */
[----:B------:R-:W3:Y:S04]  /*e6b0*/  LDL.LU R13, [R1+0x184] ;  /* 0x00018400010d7983 */ /* 0x000ee80000300800 */
[----:B-1----:R-:W3:Y:S04]  /*e6c0*/  LDL.LU R14, [R1+0x188] ;  /* 0x00018800010e7983 */ /* 0x002ee80000300800 */
[----:B------:R-:W3:Y:S04]  /*e6d0*/  LDL.LU R15, [R1+0x18c] ;  /* 0x00018c00010f7983 */ /* 0x000ee80000300800 */
[----:B------:R0:W-:Y:S04]  /*e6e0*/  STL.64 [R1+0xa58], R22 ;  /* 0x000a581601007387 */ /* 0x0001e80000100a00 */
[----:B------:R-:W4:Y:S04]  /*e6f0*/  LDL.LU R20, [R1+0xf0] ;  /* 0x0000f00001147983 */ /* 0x000f280000300800 */
[----:B------:R-:W4:Y:S04]  /*e700*/  LDL.LU R21, [R1+0xf4] ;  /* 0x0000f40001157983 */ /* 0x000f280000300800 */
[----:B0-----:R-:W2:Y:S04]  /*e710*/  LDL.LU R22, [R1+0xf8] ;  /* 0x0000f80001167983 */ /* 0x001ea80000300800 */
[----:B------:R-:W2:Y:S04]  /*e720*/  LDL.LU R23, [R1+0xfc] ;  /* 0x0000fc0001177983 */ /* 0x000ea80000300800 */
[----:B--2---:R0:W-:Y:S04]  /*e730*/  STL.64 [R1+0xa68], R22 ;  /* 0x000a681601007387 */ /* 0x0041e80000100a00 */
[----:B----4-:R1:W-:Y:S04]  /*e740*/  STL.64 [R1+0xa60], R20 ;  /* 0x000a601401007387 */ /* 0x0103e80000100a00 */
[----:B0-----:R-:W2:Y:S04]  /*e750*/  LDL.64 R22, [R1+0x38] ;  /* 0x0000380001167983 */ /* 0x001ea80000100a00 */
[----:B--2---:R0:W-:Y:S04]  /*e760*/  STL.64 [R1+0xa80], R22 ;  /* 0x000a801601007387 */ /* 0x0041e80000100a00 */
[----:B-1----:R-:W2:Y:S04]  /*e770*/  LDL.LU R20, [R1+0x110] ;  /* 0x0001100001147983 */ /* 0x002ea80000300800 */
[----:B------:R-:W2:Y:S04]  /*e780*/  LDL.LU R21, [R1+0x114] ;  /* 0x0001140001157983 */ /* 0x000ea80000300800 */
[----:B0-----:R-:W4:Y:S04]  /*e790*/  LDL.LU R22, [R1+0x118] ;  /* 0x0001180001167983 */ /* 0x001f280000300800 */
[----:B------:R-:W4:Y:S01]  /*e7a0*/  LDL.LU R23, [R1+0x11c] ;  /* 0x00011c0001177983 */ /* 0x000f220000300800 */
[----:B------:R-:W-:Y:S03]  /*e7b0*/  HMMA.16816.F32 R8, R16, R6, R8 ;  /* 0x000000061008723c */ /* 0x000fe60000001808 */
[----:B----4-:R-:W-:Y:S04]  /*e7c0*/  STL.64 [R1+0xa98], R22 ;  /* 0x000a981601007387 */ /* 0x010fe80000100a00 */
[----:B--2---:R0:W-:Y:S04]  /*e7d0*/  STL.64 [R1+0xa90], R20 ;  /* 0x000a901401007387 */ /* 0x0041e80000100a00 */
        /* <DEDUP_REMOVED lines=13> */
[----:B------:R-:W-:-:S03]  /*e8b0*/  IMAD.MOV.U32 R26, RZ, RZ, R4 ;  /* 0x000000ffff1a7224 */ /* 0x000fc600078e0004 */
[----:B------:R-:W-:Y:S04]  /*e8c0*/  STL.64 [R1+0xa78], R6 ;  /* 0x000a780601007387 */ /* 0x000fe80000100a00 */
[----:B------:R0:W-:Y:S04]  /*e8d0*/  STL [R1+0xa70], R5 ;  /* 0x000a700501007387 */ /* 0x0001e80000100800 */
[----:B------:R-:W4:Y:S04]  /*e8e0*/  LDL.LU R4, [R1+0x100] ;  /* 0x0001000001047983 */ /* 0x000f280000300800 */
[----:B0-----:R-:W4:Y:S04]  /*e8f0*/  LDL.LU R5, [R1+0x104] ;  /* 0x0001040001057983 */ /* 0x001f280000300800 */
[----:B------:R-:W4:Y:S04]  /*e900*/  LDL.LU R6, [R1+0x108] ;  /* 0x0001080001067983 */ /* 0x000f280000300800 */
[----:B------:R-:W4:Y:S01]  /*e910*/  LDL.LU R7, [R1+0x10c] ;  /* 0x00010c0001077983 */ /* 0x000f220000300800 */
[----:B---3--:R-:W-:Y:S03]  /*e920*/  HMMA.16816.F32 R16, R16, R10, R12 ;  /* 0x0000000a1010723c */ /* 0x008fe6000000180c */
[----:B------:R-:W2:Y:S04]  /*e930*/  LDL.LU.64 R14, [R1+0xac0] ;  /* 0x000ac000010e7983 */ /* 0x000ea80000300a00 */
[----:B------:R-:W2:Y:S01]  /*e940*/  LDL.LU.64 R12, [R1+0xab8] ;  /* 0x000ab800010c7983 */ /* 0x000ea20000300a00 */
[----:B------:R-:W-:Y:S11]  /*e950*/  IMAD.MOV.U32 R27, RZ, RZ, R3 ;  /* 0x000000ffff1b7224 */ /* 0x000ff600078e0003 */
[----:B------:R-:W-:Y:S04]  /*e960*/  @!UPT UIADD3 URZ, URZ, URZ, URZ ;  /* 0x0000003f3f3ff290 */ /* 0x000fe8000fffe03f */
        /* <DEDUP_REMOVED lines=25> */
[C---:B--2---:R-:W-:Y:S11]  /*eb00*/  HMMA.16816.F32 R20, R12.reuse, R26, R20 ;  /* 0x0000001a0c14723c */ /* 0x044ff60000001814 */
[----:B------:R-:W-:Y:S11]  /*eb10*/  @!UPT UIADD3 URZ, URZ, URZ, URZ ;  /* 0x0000003f3f3ff290 */ /* 0x000ff6000fffe03f */
[----:B------:R-:W-:Y:S01]  /*eb20*/  @!UPT UIADD3 URZ, URZ, URZ, URZ ;  /* 0x0000003f3f3ff290 */ /* 0x000fe2000fffe03f */
[----:B------:R-:W-:Y:S04]  /*eb30*/  STL.64 [R1+0x110], R20 ;  /* 0x0001101401007387 */ /* 0x000fe80000100a00 */
[----:B------:R0:W-:Y:S04]  /*eb40*/  STL.64 [R1+0x118], R22 ;  /* 0x0001181601007387 */ /* 0x0001e80000100a00 */
[----:B0-----:R-:W4:Y:S04]  /*eb50*/  LDL.LU.64 R22, [R1+0xa80] ;  /* 0x000a800001167983 */ /* 0x001f280000300a00 */
[----:B------:R0:W-:Y:S04]  /*eb60*/  STL.64 [R1+0xa18], R26 ;  /* 0x000a181a01007387 */ /* 0x0001e80000100a00 */
[----:B------:R-:W2:Y:S04]  /*eb70*/  LDL.LU R24, [R1+0xe0] ;  /* 0x0000e00001187983 */ /* 0x000ea80000300800 */
[----:B------:R-:W2:Y:S04]  /*eb80*/  LDL.LU R25, [R1+0xe4] ;  /* 0x0000e40001197983 */ /* 0x000ea80000300800 */
[----:B0-----:R-:W2:Y:S04]  /*eb90*/  LDL.LU R26, [R1+0xe8] ;  /* 0x0000e800011a7983 */ /* 0x001ea80000300800 */
[----:B------:R-:W2:Y:S01]  /*eba0*/  LDL.LU R27, [R1+0xec] ;  /* 0x0000ec00011b7983 */ /* 0x000ea20000300800 */
[----:B----4-:R-:W-:Y:S01]  /*ebb0*/  HMMA.16816.F32 R4, R12, R22, R4 ;  /* 0x000000160c04723c */ /* 0x010fe20000001804 */
[----:B------:R-:W-:Y:S11]  /*ebc0*/  IMAD.MOV.U32 R3, RZ, RZ, R23 ;  /* 0x000000ffff037224 */ /* 0x000ff600078e0017 */
[----:B------:R-:W-:Y:S11]  /*ebd0*/  @!UPT UIADD3 URZ, URZ, URZ, URZ ;  /* 0x0000003f3f3ff290 */ /* 0x000ff6000fffe03f */
[----:B------:R0:W-:Y:S04]  /*ebe0*/  STL.64 [R1+0x100], R4 ;  /* 0x0001000401007387 */ /* 0x0001e80000100a00 */
[----:B------:R1:W-:Y:S01]  /*ebf0*/  STL.64 [R1+0x108], R6 ;  /* 0x0001080601007387 */ /* 0x0003e20000100a00 */
[----:B0-----:R-:W-:-:S03]  /*ec00*/  IMAD.MOV.U32 R4, RZ, RZ, R22 ;  /* 0x000000ffff047224 */ /* 0x001fc600078e0016 */
[----:B-1----:R-:W4:Y:S04]  /*ec10*/  LDL.LU.64 R6, [R1+0xa78] ;  /* 0x000a780001067983 */ /* 0x002f280000300a00 */
[----:B------:R-:W2:Y:S04]  /*ec20*/  LDL.LU R5, [R1+0xa70] ;  /* 0x000a700001057983 */ /* 0x000ea80000300800 */
[----:B------:R-:W2:Y:S04]  /*ec30*/  LDL.LU.64 R22, [R1+0xa68] ;  /* 0x000a680001167983 */ /* 0x000ea80000300a00 */
[----:B------:R-:W2:Y:S02]  /*ec40*/  LDL.LU.64 R20, [R1+0xa60] ;  /* 0x000a600001147983 */ /* 0x000ea40000300a00 */
[C---:B--2---:R-:W-:Y:S02]  /*ec50*/  HMMA.16816.F32 R16, R12.reuse, R18, R20 ;  /* 0x000000120c10723c */ /* 0x044fe40000001814 */
[----:B------:R-:W3:Y:S11]  /*ec60*/  LDL.LU.64 R22, [R1+0xa58] ;  /* 0x000a580001167983 */ /* 0x000ef60000300a00 */
[----:B------:R-:W-:Y:S10]  /*ec70*/  @!UPT UIADD3 URZ, URZ, URZ, URZ ;  /* 0x0000003f3f3ff290 */ /* 0x000ff4000fffe03f */
[----:B------:R-:W-:Y:S04]  /*ec80*/  STL.64 [R1+0xf0], R16 ;  /* 0x0000f01001007387 */ /* 0x000fe80000100a00 */
[----:B------:R-:W-:Y:S04]  /*ec90*/  STL.64 [R1+0xf8], R18 ;  /* 0x0000f81201007387 */ /* 0x000fe80000100a00 */
[----:B------:R-:W0:Y:S04]  /*eca0*/  LDSM.16.MT88.4 R16, [R5+0x2180] ;  /* 0x002180000510783b */ /* 0x000e280000004200 */
[----:B0-----:R-:W-:Y:S04]  /*ecb0*/  STL [R1+0x99c], R18 ;  /* 0x00099c1201007387 */ /* 0x001fe80000100800 */
[----:B------:R-:W-:Y:S04]  /*ecc0*/  STL [R1+0x998], R19 ;  /* 0x0009981301007387 */ /* 0x000fe80000100800 */
[----:B------:R0:W-:Y:S04]  /*ecd0*/  STL.64 [R1+0xa38], R16 ;  /* 0x000a381001007387 */ /* 0x0001e80000100a00 */
[----:B0-----:R-:W4:Y:S04]  /*ece0*/  LDL.LU R16, [R1+0x1f0] ;  /* 0x0001f00001107983 */ /* 0x001f280000300800 */
[----:B------:R-:W4:Y:S04]  /*ecf0*/  LDL.LU R17, [R1+0x1f4] ;  /* 0x0001f40001117983 */ /* 0x000f280000300800 */
[----:B------:R-:W4:Y:S04]  /*ed00*/  LDL.LU R18, [R1+0x1f8] ;  /* 0x0001f80001127983 */ /* 0x000f280000300800 */
[----:B------:R-:W4:Y:S01]  /*ed10*/  LDL.LU R19, [R1+0x1fc] ;  /* 0x0001fc0001137983 */ /* 0x000f220000300800 */
[C---:B---3--:R-:W-:Y:S03]  /*ed20*/  HMMA.16816.F32 R20, R12.reuse, R22, R8 ;  /* 0x000000160c14723c */ /* 0x048fe60000001808 */
[----:B------:R-:W2:Y:S11]  /*ed30*/  LDL.LU.64 R10, [R1+0xa50] ;  /* 0x000a5000010a7983 */ /* 0x000eb60000300a00 */
[----:B------:R-:W-:Y:S09]  /*ed40*/  @!UPT UIADD3 URZ, URZ, URZ, URZ ;  /* 0x0000003f3f3ff290 */ /* 0x000ff2000fffe03f */
[----:B------:R-:W-:Y:S04]  /*ed50*/  STL.64 [R1+0x200], R20 ;  /* 0x0002001401007387 */ /* 0x000fe80000100a00 */
[----:B------:R0:W-:Y:S04]  /*ed60*/  STL.64 [R1+0x208], R22 ;  /* 0x0002081601007387 */ /* 0x0001e80000100a00 */
[----:B0-----:R-:W3:Y:S04]  /*ed70*/  LDL.LU.64 R22, [R1+0xa48] ;  /* 0x000a480001167983 */ /* 0x001ee80000300a00 */
[----:B------:R-:W3:Y:S04]  /*ed80*/  LDL.LU.64 R20, [R1+0xa40] ;  /* 0x000a400001147983 */ /* 0x000ee80000300a00 */
[----:B------:R-:W3:Y:S01]  /*ed90*/  LDL.LU.64 R8, [R1+0x480] ;  /* 0x0004800001087983 */ /* 0x000ee20000300a00 */
[C---:B----4-:R-:W-:Y:S11]  /*eda0*/  HMMA.16816.F32 R16, R12.reuse, R6, R16 ;  /* 0x000000060c10723c */ /* 0x050ff60000001810 */
[----:B------:R-:W-:Y:S11]  /*edb0*/  @!UPT UIADD3 URZ, URZ, URZ, URZ ;  /* 0x0000003f3f3ff290 */ /* 0x000ff6000fffe03f */
[----:B------:R-:W-:Y:S01]  /*edc0*/  @!UPT UIADD3 URZ, URZ, URZ, URZ ;  /* 0x0000003f3f3ff290 */ /* 0x000fe2000fffe03f */
[----:B------:R-:W-:Y:S04]  /*edd0*/  STL.64 [R1+0x1f0], R16 ;  /* 0x0001f01001007387 */ /* 0x000fe80000100a00 */
[----:B------:R-:W-:Y:S01]  /*ede0*/  STL.64 [R1+0x1f8], R18 ;  /* 0x0001f81201007387 */ /* 0x000fe20000100a00 */
[----:B--2---:R-:W-:Y:S03]  /*edf0*/  HMMA.16816.F32 R12, R12, R10, R24 ;  /* 0x0000000a0c0c723c */ /* 0x004fe60000001818 */
[----:B------:R0:W-:Y:S11]  /*ee00*/  STL.64 [R1+0x9c8], R10 ;  /* 0x0009c80a01007387 */ /* 0x0001f60000100a00 */
[----:B------:R-:W-:Y:S09]  /*ee10*/  @!UPT UIADD3 URZ, URZ, URZ, URZ ;  /* 0x0000003f3f3ff290 */ /* 0x000ff2000fffe03f */
[----:B------:R-:W-:Y:S04]  /*ee20*/  STL.64 [R1+0xe0], R12 ;  /* 0x0000e00c01007387 */ /* 0x000fe80000100a00 */
[----:B------:R-:W-:Y:S04]  /*ee30*/  STL.64 [R1+0xe8], R14 ;  /* 0x0000e80e01007387 */ /* 0x000fe80000100a00 */
[----:B---3--:R-:W-:Y:S04]  /*ee40*/  STL.64 [R1+0x9c0], R8 ;  /* 0x0009c00801007387 */ /* 0x008fe80000100a00 */
[----:B0-----:R-:W2:Y:S04]  /*ee50*/  LDL.LU.64 R10, [R1+0x18] ;  /* 0x00001800010a7983 */ /* 0x001ea80000300a00 */
[----:B--2---:R0:W-:Y:S04]  /*ee60*/  STL.64 [R1+0x9e0], R10 ;  /* 0x0009e00a01007387 */ /* 0x0041e80000100a00 */
[----:B0-----:R-:W2:Y:S04]  /*ee70*/  LDL.LU.64 R10, [R1+0x28] ;  /* 0x00002800010a7983 */ /* 0x001ea80000300a00 */
[----:B--2---:R0:W-:Y:S04]  /*ee80*/  STL.64 [R1+0x9f8], R10 ;  /* 0x0009f80a01007387 */ /* 0x0041e80000100a00 */
[----:B------:R-:W2:Y:S04]  /*ee90*/  LDL.LU R16, [R1+0xd0] ;  /* 0x0000d00001107983 */ /* 0x000ea80000300800 */
[----:B------:R-:W2:Y:S01]  /*eea0*/  LDL.LU R17, [R1+0xd4] ;  /* 0x0000d40001117983 */ /* 0x000ea20000300800 */
[----:B0-----:R-:W-:-:S03]  /*eeb0*/  IMAD.MOV.U32 R10, RZ, RZ, R4 ;  /* 0x000000ffff0a7224 */ /* 0x001fc600078e0004 */
[----:B------:R-:W2:Y:S01]  /*eec0*/  LDL.LU R18, [R1+0xd8] ;  /* 0x0000d80001127983 */ /* 0x000ea20000300800 */
[----:B------:R-:W-:-:S03]  /*eed0*/  IMAD.MOV.U32 R11, RZ, RZ, R3 ;  /* 0x000000ffff0b7224 */ /* 0x000fc600078e0003 */
[----:B------:R-:W2:Y:S04]  /*eee0*/  LDL.LU R19, [R1+0xdc] ;  /* 0x0000dc0001137983 */ /* 0x000ea80000300800 */
[----:B------:R-:W-:Y:S04]  /*eef0*/  STL.64 [R1+0xa10], R10 ;  /* 0x000a100a01007387 */ /* 0x000fe80000100a00 */
[----:B------:R-:W3:Y:S01]  /*ef00*/  LDL.LU.64 R4, [R1+0x488] ;  /* 0x0004880001047983 */ /* 0x000ee20000300a00 */
[----:B------:R-:W-:Y:S02]  /*ef10*/  IMAD.MOV.U32 R26, RZ, RZ, R2 ;  /* 0x000000ffff1a7224 */ /* 0x000fe400078e0002 */
[----:B------:R-:W-:Y:S01]  /*ef20*/  IMAD.MOV.U32 R27, RZ, RZ, R0 ;  /* 0x000000ffff1b7224 */ /* 0x000fe200078e0000 */
[----:B------:R-:W-:Y:S04]  /*ef30*/  STL.64 [R1+0x9d8], R6 ;  /* 0x0009d80601007387 */ /* 0x000fe80000100a00 */
[----:B---3--:R0:W-:Y:S04]  /*ef40*/  STL.64 [R1+0x9d0], R4 ;  /* 0x0009d00401007387 */ /* 0x0081e80000100a00 */
[----:B0-----:R-:W3:Y:S04]  /*ef50*/  LDL.LU R4, [R1+0x70] ;  /* 0x0000700001047983 */ /* 0x001ee80000300800 */
[----:B------:R-:W3:Y:S04]  /*ef60*/  LDL.LU R5, [R1+0x74] ;  /* 0x0000740001057983 */ /* 0x000ee80000300800 */
[----:B------:R-:W4:Y:S04]  /*ef70*/  LDL.LU R6, [R1+0x78] ;  /* 0x0000780001067983 */ /* 0x000f280000300800 */
[----:B------:R-:W4:Y:S04]  /*ef80*/  LDL.LU R7, [R1+0x7c] ;  /* 0x00007c0001077983 */ /* 0x000f280000300800 */
[----:B------:R0:W-:Y:S04]  /*ef90*/  STL.64 [R1+0xa30], R26 ;  /* 0x000a301a01007387 */ /* 0x0001e80000100a00 */
[----:B0-----:R-:W2:Y:S04]  /*efa0*/  LDL.LU.64 R26, [R1+0x68] ;  /* 0x00006800011a7983 */ /* 0x001ea80000300a00 */
[----:B------:R-:W2:Y:S04]  /*efb0*/  LDL.LU R8, [R1+0xa0] ;  /* 0x0000a00001087983 */ /* 0x000ea80000300800 */
[----:B------:R-:W2:Y:S04]  /*efc0*/  LDL.LU R9, [R1+0xa4] ;  /* 0x0000a40001097983 */ /* 0x000ea80000300800 */
[----:B------:R-:W2:Y:S04]  /*efd0*/  LDL.LU R10, [R1+0xa8] ;  /* 0x0000a800010a7983 */ /* 0x000ea80000300800 */
[----:B------:R-:W2:Y:S04]  /*efe0*/  LDL.LU R11, [R1+0xac] ;  /* 0x0000ac00010b7983 */ /* 0x000ea80000300800 */
[----:B--2---:R-:W-:Y:S04]  /*eff0*/  STL.64 [R1+0xa28], R10 ;  /* 0x000a280a01007387 */ /* 0x004fe80000100a00 */
[----:B------:R0:W-:Y:S04]  /*f000*/  STL.64 [R1+0xa20], R8 ;  /* 0x000a200801007387 */ /* 0x0001e80000100a00 */
[----:B0-----:R-:W2:Y:S04]  /*f010*/  LDL.LU R8, [R1+0xc0] ;  /* 0x0000c00001087983 */ /* 0x001ea80000300800 */
[----:B------:R-:W2:Y:S04]  /*f020*/  LDL.LU R9, [R1+0xc4] ;  /* 0x0000c40001097983 */ /* 0x000ea80000300800 */
[----:B------:R-:W2:Y:S04]  /*f030*/  LDL.LU R10, [R1+0xc8] ;  /* 0x0000c800010a7983 */ /* 0x000ea80000300800 */
[----:B------:R-:W2:Y:S04]  /*f040*/  LDL.LU R11, [R1+0xcc] ;  /* 0x0000cc00010b7983 */ /* 0x000ea80000300800 */
[----:B----4-:R-:W-:Y:S04]  /*f050*/  STL.64 [R1+0x9f0], R6 ;  /* 0x0009f00601007387 */ /* 0x010fe80000100a00 */
[----:B---3--:R0:W-:Y:S04]  /*f060*/  STL.64 [R1+0x9e8], R4 ;  /* 0x0009e80401007387 */ /* 0x0081e80000100a00 */
[----:B0-----:R-:W3:Y:S04]  /*f070*/  LDL.LU R4, [R1+0x80] ;  /* 0x0000800001047983 */ /* 0x001ee80000300800 */
[----:B------:R-:W3:Y:S04]  /*f080*/  LDL.LU R5, [R1+0x84] ;  /* 0x0000840001057983 */ /* 0x000ee80000300800 */
[----:B------:R-:W4:Y:S04]  /*f090*/  LDL.LU R6, [R1+0x88] ;  /* 0x0000880001067983 */ /* 0x000f280000300800 */
[----:B------:R-:W4:Y:S01]  /*f0a0*/  LDL.LU R7, [R1+0x8c] ;  /* 0x00008c0001077983 */ /* 0x000f220000300800 */
[----:B------:R-:W-:Y:S03]  /*f0b0*/  HMMA.16816.F32 R16, R20, R26, R16 ;  /* 0x0000001a1410723c */ /* 0x000fe60000001810 */
[----:B----4-:R-:W-:Y:S04]  /*f0c0*/  STL.64 [R1+0xa08], R6 ;  /* 0x000a080601007387 */ /* 0x010fe80000100a00 */
[----:B---3--:R0:W-:Y:S04]  /*f0d0*/  STL.64 [R1+0xa00], R4 ;  /* 0x000a000401007387 */ /* 0x0081e80000100a00 */
[----:B0-----:R-:W3:Y:S04]  /*f0e0*/  LDL.LU R4, [R1+0x90] ;  /* 0x0000900001047983 */ /* 0x001ee80000300800 */
[----:B------:R-:W3:Y:S04]  /*f0f0*/  LDL.LU R5, [R1+0x94] ;  /* 0x0000940001057983 */ /* 0x000ee80000300800 */
[----:B------:R-:W3:Y:S04]  /*f100*/  LDL.LU R6, [R1+0x98] ;  /* 0x0000980001067983 */ /* 0x000ee80000300800 */
[----:B------:R-:W3:Y:S04]  /*f110*/  LDL.LU R7, [R1+0x9c] ;  /* 0x00009c0001077983 */ /* 0x000ee80000300800 */
[----:B------:R-:W4:Y:S04]  /*f120*/  LDL.LU.64 R14, [R1+0x490] ;  /* 0x00049000010e7983 */ /* 0x000f280000300a00 */
[----:B------:R0:W-:Y:S04]  /*f130*/  STL.64 [R1+0xd0], R16 ;  /* 0x0000d01001007387 */ /* 0x0001e80000100a00 */
[----:B------:R1:W-:Y:S04]  /*f140*/  STL.64 [R1+0xd8], R18 ;  /* 0x0000d81201007387 */ /* 0x0003e80000100a00 */
[----:B0-----:R-:W2:Y:S01]  /*f150*/  LDL.LU.64 R16, [R1+0xa38] ;  /* 0x000a380001107983 */ /* 0x001ea20000300a00 */
[----:B-1----:R-:W-:-:S02]  /*f160*/  IMAD.MOV.U32 R18, RZ, RZ, R26 ;  /* 0x000000ffff127224 */ /* 0x002fc400078e001a */
[----:B------:R-:W-:Y:S02]  /*f170*/  IMAD.MOV.U32 R19, RZ, RZ, R27 ;  /* 0x000000ffff137224 */ /* 0x000fe400078e001b */
[----:B------:R-:W3:Y:S04]  /*f180*/  LDL.LU.64 R26, [R1+0xa30] ;  /* 0x000a3000011a7983 */ /* 0x000ee80000300a00 */
[----:B------:R-:W3:Y:S04]  /*f190*/  LDL.LU.64 R12, [R1+0x498] ;  /* 0x00049800010c7983 */ /* 0x000ee80000300a00 */
[----:B------:R-:W-:Y:S04]  /*f1a0*/  STL.64 [R1+0x9a8], R18 ;  /* 0x0009a81201007387 */ /* 0x000fe80000100a00 */
[----:B--2---:R0:W-:Y:S04]  /*f1b0*/  STL.64 [R1+0x9a0], R16 ;  /* 0x0009a01001007387 */ /* 0x0041e80000100a00 */
[----:B0-----:R-:W2:Y:S04]  /*f1c0*/  LDL.LU R16, [R1+0x3f0] ;  /* 0x0003f00001107983 */ /* 0x001ea80000300800 */
[----:B------:R-:W2:Y:S04]  /*f1d0*/  LDL.LU R17, [R1+0x3f4] ;  /* 0x0003f40001117983 */ /* 0x000ea80000300800 */
[----:B------:R-:W2:Y:S04]  /*f1e0*/  LDL.LU R18, [R1+0x3f8] ;  /* 0x0003f80001127983 */ /* 0x000ea80000300800 */
[----:B------:R-:W2:Y:S01]  /*f1f0*/  LDL.LU R19, [R1+0x3fc] ;  /* 0x0003fc0001137983 */ /* 0x000ea20000300800 */
[C---:B---3--:R-:W-:Y:S03]  /*f200*/  HMMA.16816.F32 R24, R20.reuse, R26, R8 ;  /* 0x0000001a1418723c */ /* 0x048fe60000001808 */
[----:B--2---:R-:W-:Y:S04]  /*f210*/  STL.64 [R1+0x9b8], R18 ;  /* 0x0009b81201007387 */ /* 0x004fe80000100a00 */
[----:B------:R0:W-:Y:S04]  /*f220*/  STL.64 [R1+0x9b0], R16 ;  /* 0x0009b01001007387 */ /* 0x0001e80000100a00 */
[----:B0-----:R-:W2:Y:S04]  /*f230*/  LDL.LU R16, [R1+0x3c0] ;  /* 0x0003c00001107983 */ /* 0x001ea80000300800 */
[----:B------:R-:W2:Y:S04]  /*f240*/  LDL.LU R17, [R1+0x3c4] ;  /* 0x0003c40001117983 */ /* 0x000ea80000300800 */
[----:B------:R-:W2:Y:S04]  /*f250*/  LDL.LU R18, [R1+0x3c8] ;  /* 0x0003c80001127983 */ /* 0x000ea80000300800 */
[----:B------:R-:W2:Y:S04]  /*f260*/  LDL.LU R19, [R1+0x3cc] ;  /* 0x0003cc0001137983 */ /* 0x000ea80000300800 */
        /* <DEDUP_REMOVED lines=10> */
[----:B0-----:R-:W3:Y:S02]  /*f310*/  LDL.LU.64 R10, [R1+0xa10] ;  /* 0x000a1000010a7983 */ /* 0x001ee40000300a00 */
[C---:B---3--:R-:W-:Y:S02]  /*f320*/  HMMA.16816.F32 R8, R20.reuse, R10, R4 ;  /* 0x0000000a1408723c */ /* 0x048fe40000001804 */
[----:B------:R-:W3:Y:S04]  /*f330*/  LDL.LU.64 R6, [R1+0xa08] ;  /* 0x000a080001067983 */ /* 0x000ee80000300a00 */
[----:B------:R-:W3:Y:S11]  /*f340*/  LDL.LU.64 R4, [R1+0xa00] ;  /* 0x000a000001047983 */ /* 0x000ef60000300a00 */
[----:B------:R-:W-:Y:S06]  /*f350*/  @!UPT UIADD3 URZ, URZ, URZ, URZ ;  /* 0x0000003f3f3ff290 */ /* 0x000fec000fffe03f */
[----:B------:R-:W-:Y:S04]  /*f360*/  STL.64 [R1+0x90], R8 ;  /* 0x0000900801007387 */ /* 0x000fe80000100a00 */
[----:B------:R0:W-:Y:S04]  /*f370*/  STL.64 [R1+0x98], R10 ;  /* 0x0000980a01007387 */ /* 0x0001e80000100a00 */
[----:B0-----:R-:W3:Y:S02]  /*f380*/  LDL.LU.64 R10, [R1+0x9f8] ;  /* 0x0009f800010a7983 */ /* 0x001ee40000300a00 */
[----:B---3--:R-:W-:Y:S01]  /*f390*/  HMMA.16816.F32 R4, R20, R10, R4 ;  /* 0x0000000a1404723c */ /* 0x008fe20000001804 */
[----:B------:R-:W-:-:S02]  /*f3a0*/  IMAD.MOV.U32 R2, RZ, RZ, R10 ;  /* 0x000000ffff027224 */ /* 0x000fc400078e000a */
[----:B------:R-:W-:Y:S11]  /*f3b0*/  IMAD.MOV.U32 R25, RZ, RZ, R11 ;  /* 0x000000ffff197224 */ /* 0x000ff600078e000b */
[----:B------:R-:W-:Y:S09]  /*f3c0*/  @!UPT UIADD3 URZ, URZ, URZ, URZ ;  /* 0x0000003f3f3ff290 */ /* 0x000ff2000fffe03f */
[----:B------:R-:W-:Y:S04]  /*f3d0*/  STL.64 [R1+0x80], R4 ;  /* 0x0000800401007387 */ /* 0x000fe80000100a00 */
[----:B------:R0:W-:Y:S04]  /*f3e0*/  STL.64 [R1+0x88], R6 ;  /* 0x0000880601007387 */ /* 0x0001e80000100a00 */
[----:B0-----:R-:W3:Y:S04]  /*f3f0*/  LDL.LU.64 R6, [R1+0x9f0] ;  /* 0x0009f00001067983 */ /* 0x001ee80000300a00 */
[----:B------:R-:W3:Y:S04]  /*f400*/  LDL.LU.64 R4, [R1+0x9e8] ;  /* 0x0009e80001047983 */ /* 0x000ee80000300a00 */
[----:B------:R-:W3:Y:S01]  /*f410*/  LDL.LU.64 R10, [R1+0x9e0] ;  /* 0x0009e000010a7983 */ /* 0x000ee20000300a00 */
[----:B------:R-:W-:-:S02]  /*f420*/  IMAD.MOV.U32 R29, RZ, RZ, R26 ;  /* 0x000000ffff1d7224 */ /* 0x000fc400078e001a */
[----:B------:R-:W-:Y:S02]  /*f430*/  IMAD.MOV.U32 R0, RZ, RZ, R27 ;  /* 0x000000ffff007224 */ /* 0x000fe400078e001b */
[----:B------:R-:W2:Y:S01]  /*f440*/  LDL.LU.64 R26, [R1+0x4d0] ;  /* 0x0004d000011a7983 */ /* 0x000ea20000300a00 */
[----:B---3--:R-:W-:Y:S01]  /*f450*/  HMMA.16816.F32 R4, R20, R10, R4 ;  /* 0x0000000a1404723c */ /* 0x008fe20000001804 */
[----:B------:R-:W-:Y:S02]  /*f460*/  IMAD.MOV.U32 R28, RZ, RZ, R10 ;  /* 0x000000ffff1c7224 */ /* 0x000fe400078e000a */
[----:B------:R-:W-:Y:S11]  /*f470*/  IMAD.MOV.U32 R3, RZ, RZ, R11 ;  /* 0x000000ffff037224 */ /* 0x000ff600078e000b */
[----:B------:R-:W-:Y:S09]  /*f480*/  @!UPT UIADD3 URZ, URZ, URZ, URZ ;  /* 0x0000003f3f3ff290 */ /* 0x000ff2000fffe03f */
[----:B------:R-:W-:Y:S04]  /*f490*/  STL.64 [R1+0x70], R4 ;  /* 0x0000700401007387 */ /* 0x000fe80000100a00 */
[----:B------:R0:W-:Y:S04]  /*f4a0*/  STL.64 [R1+0x78], R6 ;  /* 0x0000780601007387 */ /* 0x0001e80000100a00 */
[----:B0-----:R-:W2:Y:S04]  /*f4b0*/  LDL.LU.64 R6, [R1+0x9d8] ;  /* 0x0009d80001067983 */ /* 0x001ea80000300a00 */
[----:B------:R-:W3:Y:S04]  /*f4c0*/  LDL.LU.64 R4, [R1+0x9d0] ;  /* 0x0009d00001047983 */ /* 0x000ee80000300a00 */
[----:B------:R-:W3:Y:S04]  /*f4d0*/  LDL.LU.64 R10, [R1+0x9c8] ;  /* 0x0009c800010a7983 */ /* 0x000ee80000300a00 */
[----:B------:R-:W3:Y:S01]  /*f4e0*/  LDL.LU.64 R8, [R1+0x9c0] ;  /* 0x0009c00001087983 */ /* 0x000ee20000300a00 */
[----:B------:R-:W-:-:S04]  /*f4f0*/  IMAD.MOV.U32 R24, RZ, RZ, c[0x0][0x18c] ;  /* 0x00006300ff187624 */ /* 0x000fc800078e00ff */
[----:B------:R-:W-:Y:S01]  /*f500*/  IMAD.SHL.U32 R24, R24, 0x20, RZ ;  /* 0x0000002018187824 */ /* 0x000fe200078e00ff */
[----:B--2---:R-:W-:Y:S03]  /*f510*/  HMMA.16816.F32 R16, R20, R6, R16 ;  /* 0x000000061410723c */ /* 0x004fe60000001810 */
[----:B---3--:R-:W-:-:S05]  /*f520*/  IMAD.WIDE R8, R24, 0x2, R8 ;  /* 0x0000000218087825 */ /* 0x008fca00078e0208 */
[----:B------:R-:W-:Y:S11]  /*f530*/  STL [R1+0x85c], R8 ;  /* 0x00085c0801007387 */ /* 0x000ff60000100800 */
[----:B------:R-:W-:Y:S04]  /*f540*/  @!UPT UIADD3 URZ, URZ, URZ, URZ ;  /* 0x0000003f3f3ff290 */ /* 0x000fe8000fffe03f */
[----:B------:R-:W-:Y:S04]  /*f550*/  STL.64 [R1+0x3c0], R16 ;  /* 0x0003c01001007387 */ /* 0x000fe80000100a00 */
[----:B------:R0:W-:Y:S04]  /*f560*/  STL.64 [R1+0x3c8], R18 ;  /* 0x0003c81201007387 */ /* 0x0001e80000100a00 */
[----:B0-----:R-:W2:Y:S04]  /*f570*/  LDL.LU.64 R18, [R1+0x9b8] ;  /* 0x0009b80001127983 */ /* 0x001ea80000300a00 */
[----:B------:R-:W2:Y:S01]  /*f580*/  LDL.LU.64 R16, [R1+0x9b0] ;  /* 0x0009b00001107983 */ /* 0x000ea20000300a00 */
[----:B------:R-:W-:-:S03]  /*f590*/  IMAD.WIDE R4, R24, 0x2, R4 ;  /* 0x0000000218047825 */ /* 0x000fc600078e0204 */
[----:B------:R0:W-:Y:S01]  /*f5a0*/  STL [R1+0x858], R9 ;  /* 0x0008580901007387 */ /* 0x0001e20000100800 */
[----:B----4-:R-:W-:-:S03]  /*f5b0*/  IMAD.WIDE R14, R24, 0x2, R14 ;  /* 0x00000002180e7825 */ /* 0x010fc600078e020e */
[----:B0-----:R-:W3:Y:S04]  /*f5c0*/  LDL.LU.64 R8, [R1+0x4b8] ;  /* 0x0004b80001087983 */ /* 0x001ee80000300a00 */
[----:B------:R-:W-:Y:S04]  /*f5d0*/  STL [R1+0x854], R4 ;  /* 0x0008540401007387 */ /* 0x000fe80000100800 */
[----:B------:R0:W-:Y:S04]  /*f5e0*/  STL [R1+0x850], R5 ;  /* 0x0008500501007387 */ /* 0x0001e80000100800 */
[----:B0-----:R-:W4:Y:S04]  /*f5f0*/  LDL.LU.64 R4, [R1+0x4b0] ;  /* 0x0004b00001047983 */ /* 0x001f280000300a00 */
[----:B------:R-:W-:Y:S04]  /*f600*/  STL [R1+0x84c], R14 ;  /* 0x00084c0e01007387 */ /* 0x000fe80000100800 */
[----:B------:R-:W-:Y:S01]  /*f610*/  STL [R1+0x848], R15 ;  /* 0x0008480f01007387 */ /* 0x000fe20000100800 */
[----:B--2---:R-:W-:Y:S03]  /*f620*/  HMMA.16816.F32 R20, R20, R10, R16 ;  /* 0x0000000a1414723c */ /* 0x004fe60000001810 */
[----:B------:R-:W2:Y:S01]  /*f630*/  LDL.LU.64 R18, [R1+0x9a8] ;  /* 0x0009a80001127983 */ /* 0x000ea20000300a00 */
[----:B------:R-:W-:-:S03]  /*f640*/  IMAD.WIDE R12, R24, 0x2, R12 ;  /* 0x00000002180c7825 */ /* 0x000fc600078e020c */
[----:B------:R-:W3:Y:S11]  /*f650*/  LDL.LU.64 R16, [R1+0x9a0] ;  /* 0x0009a00001107983 */ /* 0x000ef60000300a00 */
[----:B------:R-:W-:Y:S05]  /*f660*/  @!UPT UIADD3 URZ, URZ, URZ, URZ ;  /* 0x0000003f3f3ff290 */ /* 0x000fea000fffe03f */
[----:B------:R0:W-:Y:S04]  /*f670*/  STL.64 [R1+0x3f0], R20 ;  /* 0x0003f01401007387 */ /* 0x0001e80000100a00 */
[----:B------:R2:W-:Y:S04]  /*f680*/  STL.64 [R1+0x3f8], R22 ;  /* 0x0003f81601007387 */ /* 0x0005e80000100a00 */
[----:B0-----:R-:W3:Y:S01]  /*f690*/  LDL.LU.64 R20, [R1+0x4c8] ;  /* 0x0004c80001147983 */ /* 0x001ee20000300a00 */
[----:B----4-:R-:W-:-:S04]  /*f6a0*/  IMAD.WIDE R4, R24, 0x2, R4 ;  /* 0x0000000218047825 */ /* 0x010fc800078e0204 */
[----:B--2---:R-:W-:Y:S02]  /*f6b0*/  IMAD.MOV.U32 R22, RZ, RZ, R18 ;  /* 0x000000ffff167224 */ /* 0x004fe400078e0012 */
[----:B------:R-:W2:Y:S01]  /*f6c0*/  LDL.LU R18, [R1+0x99c] ;  /* 0x00099c0001127983 */ /* 0x000ea20000300800 */
[----:B------:R-:W-:-:S03]  /*f6d0*/  IMAD.MOV.U32 R23, RZ, RZ, R19 ;  /* 0x000000ffff177224 */ /* 0x000fc600078e0013 */
[----:B------:R-:W2:Y:S04]  /*f6e0*/  LDL.LU R19, [R1+0x998] ;  /* 0x0009980001137983 */ /* 0x000ea80000300800 */
[----:B------:R0:W-:Y:S04]  /*f6f0*/  STL [R1+0x844], R12 ;  /* 0x0008440c01007387 */ /* 0x0001e80000100800 */
[----:B------:R1:W-:Y:S04]  /*f700*/  STL [R1+0x840], R13 ;  /* 0x0008400d01007387 */ /* 0x0003e80000100800 */
[----:B0-----:R-:W2:Y:S04]  /*f710*/  LDL.LU R12, [R1+0x410] ;  /* 0x00041000010c7983 */ /* 0x001ea80000300800 */
[----:B-1----:R-:W2:Y:S04]  /*f720*/  LDL.LU R13, [R1+0x414] ;  /* 0x00041400010d7983 */ /* 0x002ea80000300800 */
[----:B------:R-:W2:Y:S04]  /*f730*/  LDL.LU R14, [R1+0x418] ;  /* 0x00041800010e7983 */ /* 0x000ea80000300800 */
[----:B------:R-:W2:Y:S04]  /*f740*/  LDL.LU R15, [R1+0x41c] ;  /* 0x00041c00010f7983 */ /* 0x000ea80000300800 */
[----:B------:R-:W-:Y:S04]  /*f750*/  STL [R1+0x83c], R4 ;  /* 0x00083c0401007387 */ /* 0x000fe80000100800 */
[----:B------:R0:W-:Y:S04]  /*f760*/  STL [R1+0x838], R5 ;  /* 0x0008380501007387 */ /* 0x0001e80000100800 */
[----:B0-----:R-:W4:Y:S01]  /*f770*/  LDL.LU.64 R4, [R1+0x4c0] ;  /* 0x0004c00001047983 */ /* 0x001f220000300a00 */
[----:B---3--:R-:W-:-:S05]  /*f780*/  IMAD.WIDE R8, R24, 0x2, R8 ;  /* 0x0000000218087825 */ /* 0x008fca00078e0208 */
[----:B------:R-:W-:Y:S04]  /*f790*/  STL [R1+0x834], R8 ;  /* 0x0008340801007387 */ /* 0x000fe80000100800 */
[----:B------:R0:W-:Y:S02]  /*f7a0*/  STL [R1+0x830], R9 ;  /* 0x0008300901007387 */ /* 0x0001e40000100800 */
[C---:B0-----:R-:W-:Y:S02]  /*f7b0*/  IMAD.WIDE R8, R24.reuse, 0x2, R20 ;  /* 0x0000000218087825 */ /* 0x041fe400078e0214 */
[----:B--2---:R-:W-:Y:S01]  /*f7c0*/  HMMA.16816.F32 R20, R16, R22, R12 ;  /* 0x000000161014723c */ /* 0x004fe2000000180c */
[----:B------:R-:W2:Y:S06]  /*f7d0*/  LDL.LU.64 R14, [R1+0x4e0] ;  /* 0x0004e000010e7983 */ /* 0x000eac0000300a00 */
[----:B------:R-:W-:-:S04]  /*f7e0*/  IMAD.WIDE R12, R24, 0x2, R26 ;  /* 0x00000002180c7825 */ /* 0x000fc800078e021a */
[C---:B----4-:R-:W-:Y:S11]  /*f7f0*/  IMAD.WIDE R4, R24.reuse, 0x2, R4 ;  /* 0x0000000218047825 */ /* 0x050ff600078e0204 */
[----:B------:R-:W-:Y:S01]  /*f800*/  @!UPT UIADD3 URZ, URZ, URZ, URZ ;  /* 0x0000003f3f3ff290 */ /* 0x000fe2000fffe03f */
[----:B------:R-:W-:Y:S04]  /*f810*/  STL.64 [R1+0x8a8], R22 ;  /* 0x0008a81601007387 */ /* 0x000fe80000100a00 */
[----:B------:R0:W-:Y:S04]  /*f820*/  STL.64 [R1+0x8a0], R20 ;  /* 0x0008a01401007387 */ /* 0x0001e80000100a00 */
[----:B0-----:R-:W3:Y:S04]  /*f830*/  LDL.LU.64 R20, [R1+0x4d8] ;  /* 0x0004d80001147983 */ /* 0x001ee80000300a00 */
[----:B------:R-:W-:Y:S04]  /*f840*/  STL [R1+0x82c], R4 ;  /* 0x00082c0401007387 */ /* 0x000fe80000100800 */
[----:B------:R3:W-:Y:S04]  /*f850*/  STL [R1+0x828], R5 ;  /* 0x0008280501007387 */ /* 0x0007e80000100800 */
[----:B------:R-:W4:Y:S04]  /*f860*/  LDL.LU.64 R26, [R1+0x4f8] ;  /* 0x0004f800011a7983 */ /* 0x000f280000300a00 */
[----:B------:R-:W2:Y:S01]  /*f870*/  LDL.LU.64 R22, [R1+0x518] ;  /* 0x0005180001167983 */ /* 0x000ea20000300a00 */
[----:B---3--:R-:W-:-:S03]  /*f880*/  IMAD.WIDE R4, R24, 0x2, R20 ;  /* 0x0000000218047825 */ /* 0x008fc600078e0214 */
[----:B--2---:R0:W-:Y:S04]  /*f890*/  STL.64 [R1+0x938], R22 ;  /* 0x0009381601007387 */ /* 0x0041e80000100a00 */
[----:B0-----:R-:W2:Y:S04]  /*f8a0*/  LDL.LU R22, [R1+0x38] ;  /* 0x0000380001167983 */ /* 0x001ea80000300800 */
[----:B------:R-:W2:Y:S04]  /*f8b0*/  LDL.LU R23, [R1+0x3c] ;  /* 0x00003c0001177983 */ /* 0x000ea80000300800 */
[----:B------:R-:W-:Y:S04]  /*f8c0*/  STL [R1+0x824], R8 ;  /* 0x0008240801007387 */ /* 0x000fe80000100800 */
[----:B------:R-:W-:Y:S04]  /*f8d0*/  STL [R1+0x820], R9 ;  /* 0x0008200901007387 */ /* 0x000fe80000100800 */
[----:B------:R0:W-:Y:S04]  /*f8e0*/  STL.64 [R1+0x978], R6 ;  /* 0x0009780601007387 */ /* 0x0001e80000100a00 */
[----:B------:R-:W-:Y:S04]  /*f8f0*/  STL.64 [R1+0x970], R4 ;  /* 0x0009700401007387 */ /* 0x000fe80000100a00 */
[----:B0-----:R-:W3:Y:S04]  /*f900*/  LDL.LU R6, [R1+0x58] ;  /* 0x0000580001067983 */ /* 0x001ee80000300800 */
[----:B------:R-:W3:Y:S04]  /*f910*/  LDL.LU R7, [R1+0x5c] ;  /* 0x00005c0001077983 */ /* 0x000ee80000300800 */
[----:B------:R-:W-:Y:S04]  /*f920*/  STL [R1+0x81c], R12 ;  /* 0x00081c0c01007387 */ /* 0x000fe80000100800 */
[----:B------:R-:W3:Y:S04]  /*f930*/  LDL.LU.64 R20, [R1+0x510] ;  /* 0x0005100001147983 */ /* 0x000ee80000300a00 */
[----:B--2---:R-:W-:Y:S04]  /*f940*/  STL.64 [R1+0x958], R22 ;  /* 0x0009581601007387 */ /* 0x004fe80000100a00 */
[----:B---3--:R0:W-:Y:S04]  /*f950*/  STL.64 [R1+0x950], R20 ;  /* 0x0009501401007387 */ /* 0x0081e80000100a00 */
[----:B0-----:R-:W2:Y:S01]  /*f960*/  LDL.LU.64 R20, [R1+0x4f0] ;  /* 0x0004f00001147983 */ /* 0x001ea20000300a00 */
[----:B------:R-:W-:-:S02]  /*f970*/  IMAD.MOV.U32 R22, RZ, RZ, R29 ;  /* 0x000000ffff167224 */ /* 0x000fc400078e001d */
[----:B------:R-:W-:Y:S01]  /*f980*/  IMAD.MOV.U32 R23, RZ, RZ, R0 ;  /* 0x000000ffff177224 */ /* 0x000fe200078e0000 */
[----:B------:R0:W5:Y:S04]  /*f990*/  LDL.LU R29, [R1+0x994] ;  /* 0x00099400011d7983 */ /* 0x0001680000300800 */
[----:B------:R-:W3:Y:S04]  /*f9a0*/  LDL.LU R0, [R1+0x990] ;  /* 0x0009900001007983 */ /* 0x000ee80000300800 */
[----:B------:R-:W-:Y:S04]  /*f9b0*/  STL.64 [R1+0x988], R22 ;  /* 0x0009881601007387 */ /* 0x000fe80000100a00 */
[----:B--2---:R1:W-:Y:S04]  /*f9c0*/  STL.64 [R1+0x980], R20 ;  /* 0x0009801401007387 */ /* 0x0043e80000100a00 */
[----:B-1----:R-:W2:Y:S04]  /*f9d0*/  LDL.LU R20, [R1+0x420] ;  /* 0x0004200001147983 */ /* 0x002ea80000300800 */
[----:B------:R-:W2:Y:S04]  /*f9e0*/  LDL.LU R21, [R1+0x424] ;  /* 0x0004240001157983 */ /* 0x000ea80000300800 */
[----:B------:R-:W2:Y:S04]  /*f9f0*/  LDL.LU R22, [R1+0x428] ;  /* 0x0004280001167983 */ /* 0x000ea80000300800 */
[----:B------:R-:W2:Y:S04]  /*fa00*/  LDL.LU R23, [R1+0x42c] ;  /* 0x00042c0001177983 */ /* 0x000ea80000300800 */
[----:B------:R1:W-:Y:S01]  /*fa10*/  STL [R1+0x818], R13 ;  /* 0x0008180d01007387 */ /* 0x0003e20000100800 */
[----:B------:R-:W-:-:S03]  /*fa20*/  IMAD.WIDE R8, R24, 0x2, R14 ;  /* 0x0000000218087825 */ /* 0x000fc600078e020e */
[----:B-1----:R-:W3:Y:S01]  /*fa30*/  LDL.LU.64 R12, [R1+0x4e8] ;  /* 0x0004e800010c7983 */ /* 0x002ee20000300a00 */
[----:B--2---:R-:W-:Y:S03]  /*fa40*/  HMMA.16816.F32 R4, R16, R6, R20 ;  /* 0x000000061004723c */ /* 0x004fe60000001814 */
[----:B------:R-:W2:Y:S04]  /*fa50*/  LDL.LU.64 R22, [R1+0x988] ;  /* 0x0009880001167983 */ /* 0x000ea80000300a00 */
[----:B------:R-:W2:Y:S11]  /*fa60*/  LDL.LU.64 R20, [R1+0x980] ;  /* 0x0009800001147983 */ /* 0x000eb60000300a00 */
[----:B------:R-:W-:Y:S05]  /*fa70*/  @!UPT UIADD3 URZ, URZ, URZ, URZ ;  /* 0x0000003f3f3ff290 */ /* 0x000fea000fffe03f */
[----:B------:R-:W-:Y:S01]  /*fa80*/  STL.64 [R1+0x420], R4 ;  /* 0x0004200401007387 */ /* 0x000fe20000100a00 */
[----:B------:R-:W-:Y:S02]  /*fa90*/  IMAD.MOV.U32 R15, RZ, RZ, R7 ;  /* 0x000000ffff0f7224 */ /* 0x000fe400078e0007 */
[----:B------:R-:W-:Y:S01]  /*faa0*/  IMAD.MOV.U32 R14, RZ, RZ, R6 ;  /* 0x000000ffff0e7224 */ /* 0x000fe200078e0006 */
[----:B------:R1:W-:Y:S04]  /*fab0*/  STL.64 [R1+0x428], R6 ;  /* 0x0004280601007387 */ /* 0x0003e80000100a00 */
[----:B-1----:R-:W2:Y:S04]  /*fac0*/  LDL.LU.64 R6, [R1+0x978] ;  /* 0x0009780001067983 */ /* 0x002ea80000300a00 */
[----:B------:R-:W2:Y:S04]  /*fad0*/  LDL.LU.64 R4, [R1+0x970] ;  /* 0x0009700001047983 */ /* 0x000ea80000300a00 */
[----:B--2---:R-:W-:Y:S04]  /*fae0*/  STL [R1+0x814], R4 ;  /* 0x0008140401007387 */ /* 0x004fe80000100800 */
[----:B------:R1:W-:Y:S04]  /*faf0*/  STL [R1+0x810], R5 ;  /* 0x0008100501007387 */ /* 0x0003e80000100800 */
[----:B------:R-:W-:Y:S01]  /*fb00*/  STL [R1+0x80c], R8 ;  /* 0x00080c0801007387 */ /* 0x000fe20000100800 */
[----:B-1----:R-:W-:-:S03]  /*fb10*/  IMAD.WIDE R4, R24, 0x2, R20 ;  /* 0x0000000218047825 */ /* 0x002fc600078e0214 */
[----:B------:R-:W-:Y:S04]  /*fb20*/  STL [R1+0x808], R9 ;  /* 0x0008080901007387 */ /* 0x000fe80000100800 */
[----:B------:R-:W-:Y:S04]  /*fb30*/  STL.64 [R1+0x968], R6 ;  /* 0x0009680601007387 */ /* 0x000fe80000100a00 */
[----:B------:R1:W-:Y:S04]  /*fb40*/  STL.64 [R1+0x960], R4 ;  /* 0x0009600401007387 */ /* 0x0003e80000100a00 */
[----:B-1----:R-:W2:Y:S04]  /*fb50*/  LDL.LU R4, [R1+0x430] ;  /* 0x0004300001047983 */ /* 0x002ea80000300800 */
[----:B------:R-:W2:Y:S04]  /*fb60*/  LDL.LU R5, [R1+0x434] ;  /* 0x0004340001057983 */ /* 0x000ea80000300800 */
[----:B------:R-:W2:Y:S04]  /*fb70*/  LDL.LU R6, [R1+0x438] ;  /* 0x0004380001067983 */ /* 0x000ea80000300800 */
[----:B------:R-:W2:Y:S01]  /*fb80*/  LDL.LU R7, [R1+0x43c] ;  /* 0x00043c0001077983 */ /* 0x000ea20000300800 */
[----:B---3--:R-:W-:-:S05]  /*fb90*/  IMAD.WIDE R12, R24, 0x2, R12 ;  /* 0x00000002180c7825 */ /* 0x008fca00078e020c */
[----:B------:R-:W-:Y:S01]  /*fba0*/  STL [R1+0x804], R12 ;  /* 0x0008040c01007387 */ /* 0x000fe20000100800 */
[----:B----4-:R-:W-:-:S03]  /*fbb0*/  IMAD.WIDE R8, R24, 0x2, R26 ;  /* 0x0000000218087825 */ /* 0x010fc600078e021a */
[----:B------:R1:W-:Y:S04]  /*fbc0*/  STL [R1+0x800], R13 ;  /* 0x0008000d01007387 */ /* 0x0003e80000100800 */
[----:B-1----:R-:W3:Y:S04]  /*fbd0*/  LDL.LU.64 R12, [R1+0x500] ;  /* 0x00050000010c7983 */ /* 0x002ee80000300a00 */
[----:B------:R-:W4:Y:S01]  /*fbe0*/  LDL.LU.64 R26, [R1+0x530] ;  /* 0x00053000011a7983 */ /* 0x000f220000300a00 */
[----:B--2---:R-:W-:Y:S03]  /*fbf0*/  HMMA.16816.F32 R20, R16, R22, R4 ;  /* 0x000000161014723c */ /* 0x004fe60000001804 */
[----:B------:R-:W2:Y:S04]  /*fc00*/  LDL.LU.64 R6, [R1+0x968] ;  /* 0x0009680001067983 */ /* 0x000ea80000300a00 */
[----:B------:R-:W2:Y:S11]  /*fc10*/  LDL.LU.64 R4, [R1+0x960] ;  /* 0x0009600001047983 */ /* 0x000eb60000300a00 */
[----:B------:R-:W-:Y:S05]  /*fc20*/  @!UPT UIADD3 URZ, URZ, URZ, URZ ;  /* 0x0000003f3f3ff290 */ /* 0x000fea000fffe03f */
[----:B------:R-:W-:Y:S04]  /*fc30*/  STL.64 [R1+0x430], R20 ;  /* 0x0004301401007387 */ /* 0x000fe80000100a00 */
[----:B------:R1:W-:Y:S04]  /*fc40*/  STL.64 [R1+0x438], R22 ;  /* 0x0004381601007387 */ /* 0x0003e80000100a00 */
[----:B-1----:R-:W3:Y:S04]  /*fc50*/  LDL.LU.64 R22, [R1+0x958] ;  /* 0x0009580001167983 */ /* 0x002ee80000300a00 */
[----:B------:R-:W3:Y:S04]  /*fc60*/  LDL.LU.64 R20, [R1+0x950] ;  /* 0x0009500001147983 */ /* 0x000ee80000300a00 */
[----:B--2---:R-:W-:Y:S04]  /*fc70*/  STL [R1+0x7fc], R4 ;  /* 0x0007fc0401007387 */ /* 0x004fe80000100800 */
[----:B------:R1:W-:Y:S04]  /*fc80*/  STL [R1+0x7f8], R5 ;  /* 0x0007f80501007387 */ /* 0x0003e80000100800 */
[----:B-1----:R-:W2:Y:S04]  /*fc90*/  LDL.LU.64 R4, [R1+0x508] ;  /* 0x0005080001047983 */ /* 0x002ea80000300a00 */
[----:B------:R-:W-:Y:S04]  /*fca0*/  STL [R1+0x7f0], R8 ;  /* 0x0007f00801007387 */ /* 0x000fe80000100800 */
[----:B------:R-:W-:Y:S04]  /*fcb0*/  STL [R1+0x7ec], R9 ;  /* 0x0007ec0901007387 */ /* 0x000fe80000100800 */
[----:B------:R-:W-:Y:S01]  /*fcc0*/  STL.64 [R1+0x948], R6 ;  /* 0x0009480601007387 */ /* 0x000fe20000100a00 */
[----:B--2---:R-:W-:-:S05]  /*fcd0*/  IMAD.WIDE R4, R24, 0x2, R4 ;  /* 0x0000000218047825 */ /* 0x004fca00078e0204 */
[----:B------:R1:W-:Y:S04]  /*fce0*/  STL.64 [R1+0x940], R4 ;  /* 0x0009400401007387 */ /* 0x0003e80000100a00 */
[----:B-1----:R-:W2:Y:S04]  /*fcf0*/  LDL.LU R4, [R1+0x440] ;  /* 0x0004400001047983 */ /* 0x002ea80000300800 */
[----:B------:R-:W2:Y:S04]  /*fd00*/  LDL.LU R5, [R1+0x444] ;  /* 0x0004440001057983 */ /* 0x000ea80000300800 */
[----:B------:R-:W2:Y:S04]  /*fd10*/  LDL.LU R6, [R1+0x448] ;  /* 0x0004480001067983 */ /* 0x000ea80000300800 */
[----:B------:R-:W2:Y:S01]  /*fd20*/  LDL.LU R7, [R1+0x44c] ;  /* 0x00044c0001077983 */ /* 0x000ea20000300800 */
[----:B---3--:R-:W-:-:S04]  /*fd30*/  IMAD.WIDE R8, R24, 0x2, R20 ;  /* 0x0000000218087825 */ /* 0x008fc800078e0214 */
[----:B------:R-:W-:-:S05]  /*fd40*/  IMAD.WIDE R12, R24, 0x2, R12 ;  /* 0x00000002180c7825 */ /* 0x000fca00078e020c */
[----:B------:R-:W-:Y:S04]  /*fd50*/  STL [R1+0x504], R12 ;  /* 0x0005040c01007387 */ /* 0x000fe80000100800 */
[----:B------:R-:W-:Y:S01]  /*fd60*/  STL [R1+0x500], R13 ;  /* 0x0005000d01007387 */ /* 0x000fe20000100800 */
[----:B--2---:R-:W-:Y:S03]  /*fd70*/  HMMA.16816.F32 R20, R16, R22, R4 ;  /* 0x000000161014723c */ /* 0x004fe60000001804 */
[----:B------:R-:W2:Y:S04]  /*fd80*/  LDL.LU.64 R6, [R1+0x948] ;  /* 0x0009480001067983 */ /* 0x000ea80000300a00 */
[----:B------:R-:W3:Y:S11]  /*fd90*/  LDL.LU.64 R4, [R1+0x940] ;  /* 0x0009400001047983 */ /* 0x000ef60000300a00 */
[----:B------:R-:W-:Y:S05]  /*fda0*/  @!UPT UIADD3 URZ, URZ, URZ, URZ ;  /* 0x0000003f3f3ff290 */ /* 0x000fea000fffe03f */
[----:B------:R-:W-:Y:S04]  /*fdb0*/  STL.64 [R1+0x440], R20 ;  /* 0x0004401401007387 */ /* 0x000fe80000100a00 */
[----:B------:R1:W-:Y:S04]  /*fdc0*/  STL.64 [R1+0x448], R22 ;  /* 0x0004481601007387 */ /* 0x0003e80000100a00 */
[----:B-1----:R-:W2:Y:S04]  /*fdd0*/  LDL.LU.64 R22, [R1+0x938] ;  /* 0x0009380001167983 */ /* 0x002ea80000300a00 */
[----:B---3--:R-:W-:Y:S04]  /*fde0*/  STL [R1+0x4fc], R4 ;  /* 0x0004fc0401007387 */ /* 0x008fe80000100800 */
[----:B------:R1:W-:Y:S04]  /*fdf0*/  STL [R1+0x4f8], R5 ;  /* 0x0004f80501007387 */ /* 0x0003e80000100800 */
[----:B-1----:R-:W3:Y:S04]  /*fe00*/  LDL.LU.64 R4, [R1+0x520] ;  /* 0x0005200001047983 */ /* 0x002ee80000300a00 */
[----:B------:R-:W3:Y:S04]  /*fe10*/  LDL.LU R20, [R1+0x450] ;  /* 0x0004500001147983 */ /* 0x000ee80000300800 */
[----:B------:R-:W3:Y:S01]  /*fe20*/  LDL.LU R21, [R1+0x454] ;  /* 0x0004540001157983 */ /* 0x000ee20000300800 */
[----:B--2---:R-:W-:-:S03]  /*fe30*/  IMAD.WIDE R12, R24, 0x2, R22 ;  /* 0x00000002180c7825 */ /* 0x004fc600078e0216 */
[----:B------:R-:W2:Y:S04]  /*fe40*/  LDL.LU R22, [R1+0x458] ;  /* 0x0004580001167983 */ /* 0x000ea80000300800 */
[----:B------:R-:W2:Y:S04]  /*fe50*/  LDL.LU R23, [R1+0x45c] ;  /* 0x00045c0001177983 */ /* 0x000ea80000300800 */
[----:B--2---:R-:W-:Y:S04]  /*fe60*/  STL.64 [R1+0x8c8], R22 ;  /* 0x0008c81601007387 */ /* 0x004fe80000100a00 */
[----:B---3--:R1:W-:Y:S04]  /*fe70*/  STL.64 [R1+0x8c0], R20 ;  /* 0x0008c01401007387 */ /* 0x0083e80000100a00 */
[----:B-1----:R-:W2:Y:S01]  /*fe80*/  LDL.LU.64 R20, [R1+0x540] ;  /* 0x0005400001147983 */ /* 0x002ea20000300a00 */
[----:B------:R-:W-:-:S02]  /*fe90*/  IMAD.MOV.U32 R22, RZ, RZ, R28 ;  /* 0x000000ffff167224 */ /* 0x000fc400078e001c */
[----:B------:R-:W-:Y:S01]  /*fea0*/  IMAD.MOV.U32 R23, RZ, RZ, R3 ;  /* 0x000000ffff177224 */ /* 0x000fe200078e0003 */
[----:B------:R-:W3:Y:S01]  /*feb0*/  LDL.LU R28, [R1+0x930] ;  /* 0x00093000011c7983 */ /* 0x000ee20000300800 */
[----:B------:R-:W-:-:S03]  /*fec0*/  IMAD.WIDE R4, R24, 0x2, R4 ;  /* 0x0000000218047825 */ /* 0x000fc600078e0204 */
[----:B------:R-:W3:Y:S04]  /*fed0*/  LDL.LU R3, [R1+0x92c] ;  /* 0x00092c0001037983 */ /* 0x000ee80000300800 */
[----:B------:R1:W-:Y:S02]  /*fee0*/  STL.64 [R1+0x910], R22 ;  /* 0x0009101601007387 */ /* 0x0003e40000100a00 */
[----:B-1----:R-:W-:Y:S02]  /*fef0*/  IMAD.MOV.U32 R22, RZ, RZ, R2 ;  /* 0x000000ffff167224 */ /* 0x002fe400078e0002 */
[----:B--2---:R1:W-:Y:S04]  /*ff00*/  STL.64 [R1+0x908], R20 ;  /* 0x0009081401007387 */ /* 0x0043e80000100a00 */
[----:B-1----:R-:W2:Y:S04]  /*ff10*/  LDL.LU.64 R20, [R1+0x528] ;  /* 0x0005280001147983 */ /* 0x002ea80000300a00 */
[----:B------:R-:W3:Y:S04]  /*ff20*/  LDL.LU R2, [R1+0x928] ;  /* 0x0009280001027983 */ /* 0x000ee80000300800 */
[----:B------:R-:W-:Y:S04]  /*ff30*/  STL [R1+0x4f4], R8 ;  /* 0x0004f40801007387 */ /* 0x000fe80000100800 */
[----:B------:R-:W-:Y:S04]  /*ff40*/  STL [R1+0x4f0], R9 ;  /* 0x0004f00901007387 */ /* 0x000fe80000100800 */
[----:B------:R-:W-:Y:S04]  /*ff50*/  STL.64 [R1+0x920], R6 ;  /* 0x0009200601007387 */ /* 0x000fe80000100a00 */
[----:B------:R1:W-:Y:S04]  /*ff60*/  STL.64 [R1+0x918], R4 ;  /* 0x0009180401007387 */ /* 0x0003e80000100a00 */
[----:B-1----:R-:W3:Y:S04]  /*ff70*/  LDL.LU R4, [R1+0x400] ;  /* 0x0004000001047983 */ /* 0x002ee80000300800 */
[----:B------:R-:W3:Y:S04]  /*ff80*/  LDL.LU R5, [R1+0x404] ;  /* 0x0004040001057983 */ /* 0x000ee80000300800 */
[----:B------:R-:W3:Y:S04]  /*ff90*/  LDL.LU R6, [R1+0x408] ;  /* 0x0004080001067983 */ /* 0x000ee80000300800 */
[----:B------:R-:W3:Y:S01]  /*ffa0*/  LDL.LU R7, [R1+0x40c] ;  /* 0x00040c0001077983 */ /* 0x000ee20000300800 */
[----:B------:R-:W-:-:S03]  /*ffb0*/  IMAD.MOV.U32 R23, RZ, RZ, R25 ;  /* 0x000000ffff177224 */ /* 0x000fc600078e0019 */
[----:B------:R-:W-:Y:S04]  /*ffc0*/  STL [R1+0x4ec], R12 ;  /* 0x0004ec0c01007387 */ /* 0x000fe80000100800 */
[----:B------:R4:W-:Y:S01]  /*ffd0*/  STL [R1+0x4e8], R13 ;  /* 0x0004e80d01007387 */ /* 0x0009e20000100800 */
[C---:B--2---:R-:W-:Y:S02]  /*ffe0*/  IMAD.WIDE R8, R24.reuse, 0x2, R20 ;  /* 0x0000000218087825 */ /* 0x044fe400078e0214 */
[----:B---3--:R-:W-:Y:S01]  /*fff0*/  HMMA.16816.F32 R20, R16, R22, R4 ;  /* 0x000000161014723c */ /* 0x008fe20000001804 */
[----:B------:R-:W2:Y:S04]  /*10000*/  LDL.LU.64 R6, [R1+0x920] ;  /* 0x0009200001067983 */ /* 0x000ea80000300a00 */
[----:B------:R-:W3:Y:S01]  /*10010*/  LDL.LU.64 R4, [R1+0x918] ;  /* 0x0009180001047983 */ /* 0x000ee20000300a00 */
[----:B----4-:R-:W-:-:S04]  /*10020*/  IMAD.WIDE R12, R24, 0x2, R26 ;  /* 0x00000002180c7825 */ /* 0x010fc800078e021a */
[----:B------:R-:W-:Y:S02]  /*10030*/  IMAD.MOV.U32 R24, RZ, RZ, R3 ;  /* 0x000000ffff187224 */ /* 0x000fe400078e0003 */
[----:B------:R-:W-:-:S11]  /*10040*/  IMAD.MOV.U32 R25, RZ, RZ, R28 ;  /* 0x000000ffff197224 */ /* 0x000fd600078e001c */
[----:B------:R-:W-:Y:S04]  /*10050*/  STL.64 [R1+0x400], R20 ;  /* 0x0004001401007387 */ /* 0x000fe80000100a00 */
[----:B------:R1:W-:Y:S04]  /*10060*/  STL.64 [R1+0x408], R22 ;  /* 0x0004081601007387 */ /* 0x0003e80000100a00 */
[----:B-1----:R-:W4:Y:S04]  /*10070*/  LDL.LU.64 R22, [R1+0x910] ;  /* 0x0009100001167983 */ /* 0x002f280000300a00 */
[----:B------:R-:W2:Y:S04]  /*10080*/  LDL.LU.64 R20, [R1+0x908] ;  /* 0x0009080001147983 */ /* 0x000ea80000300a00 */
[----:B---3--:R-:W-:Y:S04]  /*10090*/  STL [R1+0x4e4], R4 ;  /* 0x0004e40401007387 */ /* 0x008fe80000100800 */
[----:B------:R-:W-:Y:S04]  /*100a0*/  STL [R1+0x4e0], R5 ;  /* 0x0004e00501007387 */ /* 0x000fe80000100800 */
[----:B------:R-:W3:Y:S04]  /*100b0*/  LDL.LU R3, [R1+0x900] ;  /* 0x0009000001037983 */ /* 0x000ee80000300800 */
[----:B------:R-:W2:Y:S04]  /*100c0*/  LDL.LU R28, [R1+0x8fc] ;  /* 0x0008fc00011c7983 */ /* 0x000ea80000300800 */
[----:B------:R-:W2:Y:S01]  /*100d0*/  LDL.LU R26, [R1+0x468] ;  /* 0x00046800011a7983 */ /* 0x000ea20000300800 */
[----:B------:R-:W-:-:S03]  /*100e0*/  IMAD.MOV.U32 R27, RZ, RZ, R0 ;  /* 0x000000ffff1b7224 */ /* 0x000fc600078e0000 */
[----:B------:R-:W3:Y:S04]  /*100f0*/  LDL.LU R0, [R1+0x8f8] ;  /* 0x0008f80001007983 */ /* 0x000ee80000300800 */
[----:B--2---:R-:W-:Y:S04]  /*10100*/  STL.64 [R1+0x8d8], R26 ;  /* 0x0008d81a01007387 */ /* 0x004fe80000100a00 */
[----:B------:R1:W-:Y:S02]  /*10110*/  STL.64 [R1+0x8d0], R24 ;  /* 0x0008d01801007387 */ /* 0x0003e40000100a00 */
[----:B-1----:R-:W-:-:S02]  /*10120*/  IMAD.MOV.U32 R24, RZ, RZ, R2 ;  /* 0x000000ffff187224 */ /* 0x002fc400078e0002 */
[----:B------:R-:W2:Y:S01]  /*10130*/  LDL.LU R2, [R1+0x8f4] ;  /* 0x0008f40001027983 */ /* 0x000ea20000300800 */
[----:B---3--:R-:W-:-:S03]  /*10140*/  IMAD.MOV.U32 R25, RZ, RZ, R3 ;  /* 0x000000ffff197224 */ /* 0x008fc600078e0003 */
[----:B------:R-:W2:Y:S01]  /*10150*/  LDL.LU R3, [R1+0x8f0] ;  /* 0x0008f00001037983 */ /* 0x000ea20000300800 */
[----:B------:R-:W-:Y:S02]  /*10160*/  IMAD.MOV.U32 R5, RZ, RZ, c[0x0][0x18c] ;  /* 0x00006300ff057624 */ /* 0x000fe400078e00ff */
[----:B------:R-:W-:Y:S02]  /*10170*/  IMAD.MOV.U32 R26, RZ, RZ, R28 ;  /* 0x000000ffff1a7224 */ /* 0x000fe400078e001c */
[----:B------:R-:W-:Y:S01]  /*10180*/  IMAD.SHL.U32 R5, R5, 0x20, RZ ;  /* 0x0000002005057824 */ /* 0x000fe200078e00ff */
[----:B------:R0:W5:Y:S01]  /*10190*/  LDL.LU R28, [R1+0x8ec] ;  /* 0x0008ec00011c7983 */ /* 0x0001620000300800 */
[----:B------:R-:W-:-:S03]  /*101a0*/  IMAD.MOV.U32 R27, RZ, RZ, R0 ;  /* 0x000000ffff1b7224 */ /* 0x000fc600078e0000 */
[----:B------:R-:W3:Y:S04]  /*101b0*/  LDL.LU R0, [R1+0x8e8] ;  /* 0x0008e80001007983 */ /* 0x000ee80000300800 */
[----:B------:R-:W-:Y:S04]  /*101c0*/  STL [R1+0x4dc], R8 ;  /* 0x0004dc0801007387 */ /* 0x000fe80000100800 */
[----:B------:R-:W-:Y:S01]  /*101d0*/  STL [R1+0x4d8], R9 ;  /* 0x0004d80901007387 */ /* 0x000fe20000100800 */
[----:B--2---:R-:W-:-:S03]  /*101e0*/  IMAD.WIDE R4, R5, 0x2, R2 ;  /* 0x0000000205047825 */ /* 0x004fc600078e0202 */
[----:B------:R-:W2:Y:S04]  /*101f0*/  LDL.LU.64 R2, [R1+0x8e0] ;  /* 0x0008e00001027983 */ /* 0x000ea80000300a00 */
[----:B------:R-:W-:Y:S04]  /*10200*/  STL [R1+0x4d4], R12 ;  /* 0x0004d40c01007387 */ /* 0x000fe80000100800 */
[----:B------:R1:W-:Y:S02]  /*10210*/  STL [R1+0x4d0], R13 ;  /* 0x0004d00d01007387 */ /* 0x0003e40000100800 */
[----:B-1----:R-:W-:-:S04]  /*10220*/  IMAD.MOV.U32 R13, RZ, RZ, c[0x0][0x18c] ;  /* 0x00006300ff0d7624 */ /* 0x002fc800078e00ff */
[----:B------:R-:W-:-:S04]  /*10230*/  IMAD.SHL.U32 R13, R13, 0x20, RZ ;  /* 0x000000200d0d7824 */ /* 0x000fc800078e00ff */
[C---:B------:R-:W-:Y:S02]  /*10240*/  IMAD.WIDE R8, R13.reuse, 0x2, R20 ;  /* 0x000000020d087825 */ /* 0x040fe400078e0214 */
[----:B----4-:R-:W-:Y:S01]  /*10250*/  HMMA.16816.F32 R20, R16, R22, R24 ;  /* 0x000000161014723c */ /* 0x010fe20000001818 */
[----:B------:R-:W4:Y:S04]  /*10260*/  LDL.LU.64 R26, [R1+0x8d8] ;  /* 0x0008d800011a7983 */ /* 0x000f280000300a00 */
[----:B------:R-:W4:Y:S11]  /*10270*/  LDL.LU.64 R24, [R1+0x8d0] ;  /* 0x0008d00001187983 */ /* 0x000f360000300a00 */
[----:B------:R-:W-:Y:S07]  /*10280*/  @!UPT UIADD3 URZ, URZ, URZ, URZ ;  /* 0x0000003f3f3ff290 */ /* 0x000fee000fffe03f */
[----:B------:R-:W-:Y:S04]  /*10290*/  STL.64 [R1+0xb0], R20 ;  /* 0x0000b01401007387 */ /* 0x000fe80000100a00 */
[----:B------:R1:W-:Y:S04]  /*102a0*/  STL.64 [R1+0xb8], R22 ;  /* 0x0000b81601007387 */ /* 0x0003e80000100a00 */
[----:B-1----:R-:W3:Y:S04]  /*102b0*/  LDL.LU.64 R22, [R1+0x8c8] ;  /* 0x0008c80001167983 */ /* 0x002ee80000300a00 */
[----:B------:R-:W3:Y:S01]  /*102c0*/  LDL.LU.64 R20, [R1+0x8c0] ;  /* 0x0008c00001147983 */ /* 0x000ee20000300a00 */
[----:B--2---:R-:W-:-:S03]  /*102d0*/  IMAD.WIDE R12, R13, 0x2, R2 ;  /* 0x000000020d0c7825 */ /* 0x004fc600078e0202 */
[----:B------:R-:W2:Y:S04]  /*102e0*/  LDL.LU.64 R2, [R1+0x8b8] ;  /* 0x0008b80001027983 */ /* 0x000ea80000300a00 */
[----:B------:R-:W-:Y:S04]  /*102f0*/  STL [R1+0x4cc], R4 ;  /* 0x0004cc0401007387 */ /* 0x000fe80000100800 */
[----:B------:R-:W-:Y:S04]  /*10300*/  STL [R1+0x4c8], R5 ;  /* 0x0004c80501007387 */ /* 0x000fe80000100800 */
[----:B------:R-:W-:Y:S04]  /*10310*/  STL [R1+0x4c4], R8 ;  /* 0x0004c40801007387 */ /* 0x000fe80000100800 */
[----:B------:R1:W-:Y:S02]  /*10320*/  STL [R1+0x4c0], R9 ;  /* 0x0004c00901007387 */ /* 0x0003e40000100800 */
[----:B-1----:R-:W-:-:S04]  /*10330*/  IMAD.MOV.U32 R9, RZ, RZ, c[0x0][0x18c] ;  /* 0x00006300ff097624 */ /* 0x002fc800078e00ff */
[----:B------:R-:W-:-:S04]  /*10340*/  IMAD.SHL.U32 R9, R9, 0x20, RZ ;  /* 0x0000002009097824 */ /* 0x000fc800078e00ff */
[----:B--2---:R-:W-:Y:S02]  /*10350*/  IMAD.WIDE R4, R9, 0x2, R2 ;  /* 0x0000000209047825 */ /* 0x004fe400078e0202 */
[----:B------:R-:W2:Y:S04]  /*10360*/  LDL.LU.64 R2, [R1+0x8b0] ;  /* 0x0008b00001027983 */ /* 0x000ea80000300a00 */
[----:B------:R-:W-:Y:S04]  /*10370*/  STL [R1+0x4bc], R12 ;  /* 0x0004bc0c01007387 */ /* 0x000fe80000100800 */
[----:B------:R1:W-:Y:S04]  /*10380*/  STL [R1+0x4b8], R13 ;  /* 0x0004b80d01007387 */ /* 0x0003e80000100800 */
[----:B-1----:R-:W4:Y:S01]  /*10390*/  LDL.LU.64 R12, [R1+0x558] ;  /* 0x00055800010c7983 */ /* 0x002f220000300a00 */
[----:B---3--:R-:W-:Y:S07]  /*103a0*/  HMMA.16816.F32 R20, R16, R6, R20 ;  /* 0x000000061014723c */ /* 0x008fee0000001814 */
[----:B------:R-:W-:-:S04]  /*103b0*/  IMAD.MOV.U32 R7, RZ, RZ, c[0x0][0x18c] ;  /* 0x00006300ff077624 */ /* 0x000fc800078e00ff */
[----:B------:R-:W-:Y:S11]  /*103c0*/  IMAD.SHL.U32 R7, R7, 0x20, RZ ;  /* 0x0000002007077824 */ /* 0x000ff600078e00ff */
[----:B------:R-:W-:Y:S01]  /*103d0*/  @!UPT UIADD3 URZ, URZ, URZ, URZ ;  /* 0x0000003f3f3ff290 */ /* 0x000fe2000fffe03f */
[----:B------:R-:W-:Y:S04]  /*103e0*/  STL.64 [R1], R20 ;  /* 0x0000001401007387 */ /* 0x000fe80000100a00 */
[----:B------:R1:W-:Y:S01]  /*103f0*/  STL.64 [R1+0x8], R22 ;  /* 0x0000081601007387 */ /* 0x0003e20000100a00 */
[----:B--2---:R-:W-:-:S04]  /*10400*/  IMAD.WIDE R6, R7, 0x2, R2 ;  /* 0x0000000207067825 */ /* 0x004fc800078e0202 */
[----:B----4-:R-:W-:-:S04]  /*10410*/  IMAD.WIDE R8, R9, 0x2, R12 ;  /* 0x0000000209087825 */ /* 0x010fc800078e020c */
[----:B------:R-:W-:Y:S02]  /*10420*/  IMAD.MOV.U32 R13, RZ, RZ, R22 ;  /* 0x000000ffff0d7224 */ /* 0x000fe400078e0016 */
[----:B------:R-:W-:Y:S02]  /*10430*/  IMAD.MOV.U32 R12, RZ, RZ, R23 ;  /* 0x000000ffff0c7224 */ /* 0x000fe400078e0017 */
[----:B-1----:R0:W5:Y:S04]  /*10440*/  LDL.LU.64 R22, [R1+0x8a8] ;  /* 0x0008a80001167983 */ /* 0x0021680000300a00 */
[----:B------:R0:W5:Y:S04]  /*10450*/  LDL.LU.64 R20, [R1+0x8a0] ;  /* 0x0008a00001147983 */ /* 0x0001680000300a00 */
[----:B------:R-:W2:Y:S04]  /*10460*/  LDL.LU.64 R2, [R1+0x898] ;  /* 0x0008980001027983 */ /* 0x000ea80000300a00 */
[----:B------:R-:W-:Y:S04]  /*10470*/  STL [R1+0x4b4], R4 ;  /* 0x0004b40401007387 */ /* 0x000fe80000100800 */
[----:B------:R1:W-:Y:S04]  /*10480*/  STL [R1+0x4b0], R5 ;  /* 0x0004b00501007387 */ /* 0x0003e80000100800 */
[----:B-1----:R-:W3:Y:S04]  /*10490*/  LDL.LU.64 R4, [R1+0x568] ;  /* 0x0005680001047983 */ /* 0x002ee80000300a00 */
[----:B------:R-:W-:Y:S04]  /*104a0*/  STL [R1+0x49c], R8 ;  /* 0x00049c0801007387 */ /* 0x000fe80000100800 */
[----:B------:R1:W-:Y:S01]  /*104b0*/  STL [R1+0x498], R9 ;  /* 0x0004980901007387 */ /* 0x0003e20000100800 */
[----:B------:R-:W-:Y:S03]  /*104c0*/  HMMA.16816.F32 R24, R16, R10, R24 ;  /* 0x0000000a1018723c */ /* 0x000fe60000001818 */
[----:B------:R-:W-:Y:S01]  /*104d0*/  STL [R1+0x494], R6 ;  /* 0x0004940601007387 */ /* 0x000fe20000100800 */
[----:B-1----:R-:W-:-:S03]  /*104e0*/  IMAD.MOV.U32 R9, RZ, RZ, c[0x0][0x18c] ;  /* 0x00006300ff097624 */ /* 0x002fc600078e00ff */
[----:B------:R2:W-:Y:S01]  /*104f0*/  STL [R1+0x38], R7 ;  /* 0x0000380701007387 */ /* 0x0005e20000100800 */
[----:B------:R-:W-:-:S04]  /*10500*/  IMAD.SHL.U32 R9, R9, 0x20, RZ ;  /* 0x0000002009097824 */ /* 0x000fc800078e00ff */
[C---:B--2---:R-:W-:Y:S02]  /*10510*/  IMAD.WIDE R6, R9.reuse, 0x2, R2 ;  /* 0x0000000209067825 */ /* 0x044fe400078e0202 */
[----:B------:R-:W2:Y:S04]  /*10520*/  LDL.LU.64 R2, [R1+0x890] ;  /* 0x0008900001027983 */ /* 0x000ea80000300a00 */
[----:B------:R-:W4:Y:S04]  /*10530*/  LDL.LU.64 R16, [R1+0x578] ;  /* 0x0005780001107983 */ /* 0x000f280000300a00 */
[----:B------:R-:W2:Y:S04]  /*10540*/  LDL.LU.64 R18, [R1+0x580] ;  /* 0x0005800001127983 */ /* 0x000ea80000300a00 */
[----:B------:R-:W2:Y:S01]  /*10550*/  LDL.LU R11, [R1+0x7f4] ;  /* 0x0007f400010b7983 */ /* 0x000ea20000300800 */
[----:B---3--:R-:W-:-:S05]  /*10560*/  IMAD.WIDE R4, R9, 0x2, R4 ;  /* 0x0000000209047825 */ /* 0x008fca00078e0204 */
[----:B------:R-:W-:Y:S04]  /*10570*/  STL [R1+0x34], R4 ;  /* 0x0000340401007387 */ /* 0x000fe80000100800 */
[----:B------:R4:W-:Y:S04]  /*10580*/  STL [R1+0x30], R5 ;  /* 0x0000300501007387 */ /* 0x0009e80000100800 */
[----:B------:R-:W-:Y:S04]  /*10590*/  STL [R1+0x2c], R6 ;  /* 0x00002c0601007387 */ /* 0x000fe80000100800 */
[----:B------:R2:W-:Y:S01]  /*105a0*/  STL [R1+0x28], R7 ;  /* 0x0000280701007387 */ /* 0x0005e20000100800 */
[----:B----4-:R-:W-:-:S04]  /*105b0*/  IMAD.WIDE R4, R9, 0x2, R16 ;  /* 0x0000000209047825 */ /* 0x010fc800078e0210 */
[----:B--2---:R-:W-:-:S04]  /*105c0*/  IMAD.WIDE R6, R9, 0x2, R18 ;  /* 0x0000000209067825 */ /* 0x004fc800078e0212 */
[----:B------:R-:W-:Y:S02]  /*105d0*/  IMAD.WIDE R8, R9, 0x2, R2 ;  /* 0x0000000209087825 */ /* 0x000fe400078e0202 */
[----:B------:R-:W2:Y:S01]  /*105e0*/  LDL.LU.64 R2, [R1+0x888] ;  /* 0x0008880001027983 */ /* 0x000ea20000300a00 */
[----:B------:R-:W-:-:S03]  /*105f0*/  IADD3 R11, R11, -0x1, RZ ;  /* 0xffffffff0b0b7810 */ /* 0x000fc60007ffe0ff */
[----:B------:R-:W-:Y:S04]  /*10600*/  STL [R1+0x24], R4 ;  /* 0x0000240401007387 */ /* 0x000fe80000100800 */
[----:B------:R1:W-:Y:S04]  /*10610*/  STL [R1+0x7f4], R11 ;  /* 0x0007f40b01007387 */ /* 0x0003e80000100800 */
[----:B------:R0:W-:Y:S04]  /*10620*/  STL [R1+0x20], R5 ;  /* 0x0000200501007387 */ /* 0x0001e80000100800 */
[----:B------:R0:W-:Y:S04]  /*10630*/  STL [R1+0x1c], R6 ;  /* 0x00001c0601007387 */ /* 0x0001e80000100800 */
[----:B------:R0:W-:Y:S04]  /*10640*/  STL [R1+0x18], R7 ;  /* 0x0000180701007387 */ /* 0x0001e80000100800 */
[----:B------:R0:W-:Y:S04]  /*10650*/  STL [R1+0x14], R8 ;  /* 0x0000140801007387 */ /* 0x0001e80000100800 */
[----:B------:R0:W-:Y:S01]  /*10660*/  STL [R1+0x10], R9 ;  /* 0x0000100901007387 */ /* 0x0001e20000100800 */
[----:B------:R-:W-:Y:S01]  /*10670*/  ISETP.NE.U32.AND P0, PT, R11, RZ, PT ;  /* 0x000000ff0b00720c */ /* 0x000fe20003f05070 */
[----:B-1----:R-:W-:-:S04]  /*10680*/  IMAD.MOV.U32 R11, RZ, RZ, c[0x0][0x188] ;  /* 0x00006200ff0b7624 */ /* 0x002fc800078e00ff */
[----:B------:R-:W-:Y:S01]  /*10690*/  IMAD.SHL.U32 R10, R11, 0x20, RZ ;  /* 0x000000200b0a7824 */ /* 0x000fe200078e00ff */
[----:B------:R-:W-:-:S03]  /*106a0*/  IADD3 R0, R0, -0x20, RZ ;  /* 0xffffffe000007810 */ /* 0x000fc60007ffe0ff */
[----:B--2---:R-:W-:-:S04]  /*106b0*/  IMAD.WIDE R2, R10, 0x2, R2 ;  /* 0x000000020a027825 */ /* 0x004fc800078e0202 */
[----:B0-----:R-:W-:Y:S01]  /*106c0*/  @!P0 CALL.REL.NOINC `(.L_x_1) ;  /* 0x0000001000008944 */ /* 0x001fe20003c00000 */
[----:B------:R-:W-:Y:S05]  /*106d0*/  BRA `(.L_x_2) ;  /* 0xffff4f3000007947 */ /* 0x000fea000383ffff */
.L_x_1:
[----:B------:R0:W-:Y:S04]  /*106e0*/  STL [R1+0xa9c], R25 ;  /* 0x000a9c1901007387 */ /* 0x0001e80000100800 */
[----:B0-----:R-:W2:Y:S04]  /*106f0*/  LDL.LU R25, [R1+0x40c] ;  /* 0x00040c0001197983 */ /* 0x001ea80000300800 */
[----:B--2---:R0:W-:Y:S04]  /*10700*/  STL [R1+0xaa0], R25 ;  /* 0x000aa01901007387 */ /* 0x0041e80000100800 */
[----:B0-----:R-:W2:Y:S04]  /*10710*/  LDL.LU R25, [R1+0xb8] ;  /* 0x0000b80001197983 */ /* 0x001ea80000300800 */
[----:B--2---:R0:W-:Y:S04]  /*10720*/  STL [R1+0xaa8], R25 ;  /* 0x000aa81901007387 */ /* 0x0041e80000100800 */
[----:B------:R1:W-:Y:S01]  /*10730*/  STL [R1+0xa98], R24 ;  /* 0x000a981801007387 */ /* 0x0003e20000100800 */
[----:B0-----:R-:W-:-:S03]  /*10740*/  IMAD.MOV.U32 R25, RZ, RZ, R13 ;  /* 0x000000ffff197224 */ /* 0x001fc600078e000d */
[----:B-1----:R-:W2:Y:S04]  /*10750*/  LDL.LU R24, [R1+0x408] ;  /* 0x0004080001187983 */ /* 0x002ea80000300800 */
[----:B--2---:R0:W-:Y:S04]  /*10760*/  STL [R1+0xaa4], R24 ;  /* 0x000aa41801007387 */ /* 0x0041e80000100800 */
[----:B0-----:R-:W2:Y:S04]  /*10770*/  LDL.LU R24, [R1+0xbc] ;  /* 0x0000bc0001187983 */ /* 0x001ea80000300800 */
[----:B--2---:R0:W-:Y:S04]  /*10780*/  STL [R1+0xaac], R24 ;  /* 0x000aac1801007387 */ /* 0x0041e80000100800 */
[----:B-----5:R-:W2:Y:S01]  /*10790*/  LDL.LU R28, [R1+0x70] ;  /* 0x00007000011c7983 */ /* 0x020ea20000300800 */
[----:B0-----:R-:W-:-:S03]  /*107a0*/  IMAD.MOV.U32 R24, RZ, RZ, R12 ;  /* 0x000000ffff187224 */ /* 0x001fc600078e000c */
[----:B--2---:R0:W-:Y:S04]  /*107b0*/  STL [R1+0xa34], R28 ;  /* 0x000a341c01007387 */ /* 0x0041e80000100800 */
[----:B0-----:R-:W2:Y:S04]  /*107c0*/  LDL.LU R28, [R1+0x3cc] ;  /* 0x0003cc00011c7983 */ /* 0x001ea80000300800 */
        /* <DEDUP_REMOVED lines=23> */
[----:B0-----:R-:W2:Y:S04]  /*10940*/  LDL.LU R28, [R1] ;  /* 0x00000000011c7983 */ /* 0x001ea80000300800 */
[----:B------:R-:W3:Y:S04]  /*10950*/  LDL.LU R29, [R1+0x84] ;  /* 0x00008400011d7983 */ /* 0x000ee80000300800 */
[----:B---3--:R0:W-:Y:S04]  /*10960*/  STL [R1+0xa3c], R29 ;  /* 0x000a3c1d01007387 */ /* 0x0081e80000100800 */
[----:B0-----:R-:W3:Y:S04]  /*10970*/  LDL.LU R29, [R1+0x3fc] ;  /* 0x0003fc00011d7983 */ /* 0x001ee80000300800 */
        /* <DEDUP_REMOVED lines=19> */
[----:B0-----:R-:W3:Y:S01]  /*10ab0*/  LDL.LU R29, [R1+0xb4] ;  /* 0x0000b400011d7983 */ /* 0x001ee20000300800 */
[----:B------:R-:W-:-:S02]  /*10ac0*/  F2FP.PACK_AB R27, R27, R26 ;  /* 0x0000001a1b1b723e */ /* 0x000fc400000000ff */
[----:B------:R-:W-:Y:S01]  /*10ad0*/  F2FP.PACK_AB R25, R24, R25 ;  /* 0x000000191819723e */ /* 0x000fe200000000ff */
[----:B---3--:R0:W-:Y:S04]  /*10ae0*/  STL [R1+0xa94], R29 ;  /* 0x000a941d01007387 */ /* 0x0081e80000100800 */
[----:B0-----:R-:W2:Y:S04]  /*10af0*/  LDL.LU R29, [R1+0x4] ;  /* 0x00000400011d7983 */ /* 0x001ea80000300800 */
[----:B------:R-:W3:Y:S04]  /*10b00*/  LDL.LU R0, [R1+0x80] ;  /* 0x0000800001007983 */ /* 0x000ee80000300800 */
[----:B------:R-:W4:Y:S04]  /*10b10*/  LDL.LU R2, [R1+0x33c] ;  /* 0x00033c0001027983 */ /* 0x000f280000300800 */
[----:B------:R-:W4:Y:S04]  /*10b20*/  LDL.LU R3, [R1+0x338] ;  /* 0x0003380001037983 */ /* 0x000f280000300800 */
[----:B------:R-:W2:Y:S04]  /*10b30*/  LDL.LU R8, [R1+0x3dc] ;  /* 0x0003dc0001087983 */ /* 0x000ea80000300800 */
        /* <DEDUP_REMOVED lines=13> */
[----:B------:R0:W-:Y:S04]  /*10c10*/  STL [R1+0x994], R14 ;  /* 0x0009940e01007387 */ /* 0x0001e80000100800 */
[----:B0-----:R-:W2:Y:S04]  /*10c20*/  LDL.LU R14, [R1+0x74] ;  /* 0x00007400010e7983 */ /* 0x001ea80000300800 */
        /* <DEDUP_REMOVED lines=10> */
[----:B------:R-:W2:Y:S04]  /*10cd0*/  LDL.LU R26, [R1+0x78] ;  /* 0x00007800011a7983 */ /* 0x000ea80000300800 */
[----:B------:R0:W-:Y:S04]  /*10ce0*/  STL [R1+0x48c], R27 ;  /* 0x00048c1b01007387 */ /* 0x0001e80000100800 */
[----:B0-----:R-:W2:Y:S04]  /*10cf0*/  LDL.LU R27, [R1+0x8c] ;  /* 0x00008c00011b7983 */ /* 0x001ea80000300800 */
[----:B------:R-:W2:Y:S04]  /*10d00*/  LDL.LU R24, [R1+0xaac] ;  /* 0x000aac0001187983 */ /* 0x000ea80000300800 */
[----:B------:R0:W-:Y:S04]  /*10d10*/  STL [R1+0x488], R25 ;  /* 0x0004881901007387 */ /* 0x0001e80000100800 */
[----:B0-----:R-:W2:Y:S02]  /*10d20*/  LDL.LU R25, [R1+0xaa8] ;  /* 0x000aa80001197983 */ /* 0x001ea40000300800 */
[----:B--2---:R-:W-:-:S02]  /*10d30*/  F2FP.PACK_AB R25, R24, R25 ;  /* 0x000000191819723e */ /* 0x004fc400000000ff */
[----:B------:R-:W2:Y:S04]  /*10d40*/  LDL.LU R24, [R1+0xaa4] ;  /* 0x000aa40001187983 */ /* 0x000ea80000300800 */
[----:B------:R0:W-:Y:S04]  /*10d50*/  STL [R1+0x484], R25 ;  /* 0x0004841901007387 */ /* 0x0001e80000100800 */
[----:B0-----:R-:W2:Y:S02]  /*10d60*/  LDL.LU R25, [R1+0xaa0] ;  /* 0x000aa00001197983 */ /* 0x001ea40000300800 */
[----:B--2---:R-:W-:-:S02]  /*10d70*/  F2FP.PACK_AB R24, R25, R24 ;  /* 0x000000181918723e */ /* 0x004fc400000000ff */
[----:B------:R-:W2:Y:S04]  /*10d80*/  LDL.LU R25, [R1+0xa9c] ;  /* 0x000a9c0001197983 */ /* 0x000ea80000300800 */
[----:B------:R0:W-:Y:S04]  /*10d90*/  STL [R1+0x480], R24 ;  /* 0x0004801801007387 */ /* 0x0001e80000100800 */
[----:B0-----:R-:W2:Y:S01]  /*10da0*/  LDL.LU R24, [R1+0xa98] ;  /* 0x000a980001187983 */ /* 0x001ea20000300800 */
[----:B------:R-:W-:Y:S02]  /*10db0*/  F2FP.PACK_AB R28, R29, R28 ;  /* 0x0000001c1d1c723e */ /* 0x000fe400000000ff */
[----:B--2---:R-:W-:-:S02]  /*10dc0*/  F2FP.PACK_AB R25, R25, R24 ;  /* 0x000000181919723e */ /* 0x004fc400000000ff */
        /* <DEDUP_REMOVED lines=47> */
[----:B------:R-:W3:Y:S04]  /*110c0*/  LDL.LU R29, [R1+0xa3c] ;  /* 0x000a3c00011d7983 */ /* 0x000ee80000300800 */
[----:B------:R0:W-:Y:S04]  /*110d0*/  STL [R1+0x40c], R28 ;  /* 0x00040c1c01007387 */ /* 0x0001e80000100800 */
[----:B0-----:R-:W2:Y:S01]  /*110e0*/  LDL.LU R28, [R1+0xa38] ;  /* 0x000a3800011c7983 */ /* 0x001ea20000300800 */
[----:B------:R-:W-:Y:S02]  /*110f0*/  F2FP.PACK_AB R25, R25, R26 ;  /* 0x0000001a1919723e */ /* 0x000fe400000000ff */
[----:B--2---:R-:W-:-:S02]  /*11100*/  F2FP.PACK_AB R24, R28, R24 ;  /* 0x000000181c18723e */ /* 0x004fc400000000ff */
[----:B------:R-:W2:Y:S01]  /*11110*/  LDL.LU R28, [R1+0xa34] ;  /* 0x000a3400011c7983 */ /* 0x000ea20000300800 */
[----:B------:R-:W-:-:S03]  /*11120*/  F2FP.PACK_AB R21, R21, R23 ;  /* 0x000000171515723e */ /* 0x000fc600000000ff */
[----:B------:R0:W-:Y:S01]  /*11130*/  STL [R1+0x408], R24 ;  /* 0x0004081801007387 */ /* 0x0001e20000100800 */
[----:B----4-:R-:W-:-:S03]  /*11140*/  F2FP.PACK_AB R2, R2, R3 ;  /* 0x000000030202723e */ /* 0x010fc600000000ff */
[----:B------:R-:W-:Y:S01]  /*11150*/  STL [R1+0x404], R25 ;  /* 0x0004041901007387 */ /* 0x000fe20000100800 */
[----:B0-----:R-:W-:Y:S02]  /*11160*/  F2FP.PACK_AB R24, R27, R20 ;  /* 0x000000141b18723e */ /* 0x001fe400000000ff */
[----:B------:R-:W-:-:S03]  /*11170*/  F2FP.PACK_AB R20, R22, R15 ;  /* 0x0000000f1614723e */ /* 0x000fc600000000ff */
[----:B------:R-:W-:Y:S01]  /*11180*/  STL [R1+0x400], R24 ;  /* 0x0004001801007387 */ /* 0x000fe20000100800 */
[----:B------:R-:W-:-:S03]  /*11190*/  F2FP.PACK_AB R3, R6, R7 ;  /* 0x000000070603723e */ /* 0x000fc600000000ff */
[----:B------:R-:W-:Y:S04]  /*111a0*/  STL [R1+0x3fc], R21 ;  /* 0x0003fc1501007387 */ /* 0x000fe80000100800 */
[----:B------:R-:W-:Y:S01]  /*111b0*/  STL [R1+0x3f8], R20 ;  /* 0x0003f81401007387 */ /* 0x000fe20000100800 */
[----:B--2---:R-:W-:Y:S02]  /*111c0*/  F2FP.PACK_AB R15, R14, R28 ;  /* 0x0000001c0e0f723e */ /* 0x004fe400000000ff */
[----:B---3--:R-:W-:Y:S02]  /*111d0*/  F2FP.PACK_AB R14, R29, R0 ;  /* 0x000000001d0e723e */ /* 0x008fe400000000ff */
[----:B------:R-:W-:Y:S01]  /*111e0*/  F2FP.PACK_AB R0, R8, R9 ;  /* 0x000000090800723e */ /* 0x000fe200000000ff */
[----:B------:R-:W-:Y:S04]  /*111f0*/  STL [R1+0x3f4], R15 ;  /* 0x0003f40f01007387 */ /* 0x000fe80000100800 */
[----:B------:R-:W-:Y:S04]  /*11200*/  STL [R1+0x3f0], R14 ;  /* 0x0003f00e01007387 */ /* 0x000fe80000100800 */
[----:B------:R0:W-:Y:S04]  /*11210*/  STL [R1+0x3cc], R2 ;  /* 0x0003cc0201007387 */ /* 0x0001e80000100800 */
[----:B------:R1:W-:Y:S04]  /*11220*/  STL [R1+0x3c8], R0 ;  /* 0x0003c80001007387 */ /* 0x0003e80000100800 */
[----:B------:R2:W-:Y:S01]  /*11230*/  STL [R1+0x3c4], R3 ;  /* 0x0003c40301007387 */ /* 0x0005e20000100800 */
[----:B0-----:R-:W-:-:S02]  /*11240*/  F2FP.PACK_AB R2, R4, R5 ;  /* 0x000000050402723e */ /* 0x001fc400000000ff */
[----:B-1----:R-:W-:-:S03]  /*11250*/  F2FP.PACK_AB R0, R16, R17 ;  /* 0x000000111000723e */ /* 0x002fc600000000ff */
[----:B------:R0:W-:Y:S01]  /*11260*/  STL [R1+0x3c0], R2 ;  /* 0x0003c00201007387 */ /* 0x0001e20000100800 */
[----:B--2---:R-:W-:-:S03]  /*11270*/  F2FP.PACK_AB R3, R18, R19 ;  /* 0x000000131203723e */ /* 0x004fc600000000ff */
[----:B------:R1:W-:Y:S04]  /*11280*/  STL [R1+0x2ec], R0 ;  /* 0x0002ec0001007387 */ /* 0x0003e80000100800 */
[----:B------:R-:W-:Y:S04]  /*11290*/  STL [R1+0x2e8], R3 ;  /* 0x0002e80301007387 */ /* 0x000fe80000100800 */
[----:B------:R-:W2:Y:S01]  /*112a0*/  LDL.LU R14, [R1+0x248] ;  /* 0x00024800010e7983 */ /* 0x000ea20000300800 */
[----:B0-----:R-:W-:Y:S02]  /*112b0*/  F2FP.PACK_AB R2, R10, R11 ;  /* 0x0000000b0a02723e */ /* 0x001fe400000000ff */
[----:B-1----:R-:W-:-:S03]  /*112c0*/  F2FP.PACK_AB R0, R12, R13 ;  /* 0x0000000d0c00723e */ /* 0x002fc600000000ff */
[----:B------:R-:W-:Y:S04]  /*112d0*/  STL [R1+0x2e4], R2 ;  /* 0x0002e40201007387 */ /* 0x000fe80000100800 */
[----:B--2---:R0:W-:Y:S04]  /*112e0*/  STL [R1+0x99c], R14 ;  /* 0x00099c0e01007387 */ /* 0x0041e80000100800 */
[----:B------:R-:W-:Y:S04]  /*112f0*/  STL [R1+0x2e0], R0 ;  /* 0x0002e00001007387 */ /* 0x000fe80000100800 */
        /* <DEDUP_REMOVED lines=77> */
[----:B0-----:R-:W2:Y:S04]  /*117d0*/  LDL.LU R15, [R1+0xec] ;  /* 0x0000ec00010f7983 */ /* 0x001ea80000300800 */
[----:B------:R-:W3:Y:S04]  /*117e0*/  LDL.LU R22, [R1+0x180] ;  /* 0x0001800001167983 */ /* 0x000ee80000300800 */
[----:B------:R-:W4:Y:S04]  /*117f0*/  LDL.LU R23, [R1+0x224] ;  /* 0x0002240001177983 */ /* 0x000f280000300800 */
        /* <DEDUP_REMOVED lines=25> */
[----:B--2---:R-:W-:-:S03]  /*11990*/  F2FP.PACK_AB R14, R15, R14 ;  /* 0x0000000e0f0e723e */ /* 0x004fc600000000ff */
        /* <DEDUP_REMOVED lines=76> */
[----:B------:R-:W2:Y:S01]  /*11e60*/  LDL.LU R15, [R1+0x998] ;  /* 0x00099800010f7983 */ /* 0x000ea20000300800 */
[----:B----4-:R-:W-:-:S03]  /*11e70*/  F2FP.PACK_AB R24, R23, R24 ;  /* 0x000000181718723e */ /* 0x010fc600000000ff */
[----:B------:R0:W-:Y:S01]  /*11e80*/  STL [R1+0x1e0], R14 ;  /* 0x0001e00e01007387 */ /* 0x0001e20000100800 */
[----:B---3--:R-:W-:Y:S02]  /*11e90*/  F2FP.PACK_AB R25, R25, R26 ;  /* 0x0000001a1919723e */ /* 0x008fe400000000ff */
[----:B------:R-:W-:Y:S01]  /*11ea0*/  F2FP.PACK_AB R21, R21, R28 ;  /* 0x0000001c1515723e */ /* 0x000fe200000000ff */
[----:B0-----:R-:W3:Y:S01]  /*11eb0*/  LDL.LU R14, [R1+0x994] ;  /* 0x00099400010e7983 */ /* 0x001ee20000300800 */
[----:B--2---:R-:W-:-:S03]  /*11ec0*/  F2FP.PACK_AB R22, R15, R22 ;  /* 0x000000160f16723e */ /* 0x004fc600000000ff */
[----:B------:R-:W3:Y:S04]  /*11ed0*/  LDL.LU R15, [R1+0x990] ;  /* 0x00099000010f7983 */ /* 0x000ee80000300800 */
[----:B------:R0:W-:Y:S04]  /*11ee0*/  STL [R1+0x18c], R22 ;  /* 0x00018c1601007387 */ /* 0x0001e80000100800 */
[----:B0-----:R-:W2:Y:S04]  /*11ef0*/  LDL.LU R22, [R1+0x98c] ;  /* 0x00098c0001167983 */ /* 0x001ea80000300800 */
[----:B------:R-:W2:Y:S04]  /*11f00*/  LDL.LU R23, [R1+0x988] ;  /* 0x0009880001177983 */ /* 0x000ea80000300800 */
[----:B------:R0:W-:Y:S04]  /*11f10*/  STL [R1+0x188], R24 ;  /* 0x0001881801007387 */ /* 0x0001e80000100800 */
[----:B------:R-:W-:Y:S01]  /*11f20*/  STL [R1+0x184], R25 ;  /* 0x0001841901007387 */ /* 0x000fe20000100800 */
[----:B0-----:R-:W-:-:S02]  /*11f30*/  F2FP.PACK_AB R24, R27, R20 ;  /* 0x000000141b18723e */ /* 0x001fc400000000ff */
[----:B------:R-:W-:Y:S02]  /*11f40*/  F2FP.PACK_AB R20, R29, R0 ;  /* 0x000000001d14723e */ /* 0x000fe400000000ff */
[----:B------:R-:W-:Y:S01]  /*11f50*/  F2FP.PACK_AB R0, R2, R3 ;  /* 0x000000030200723e */ /* 0x000fe200000000ff */
[----:B------:R-:W-:Y:S01]  /*11f60*/  STL [R1+0x180], R24 ;  /* 0x0001801801007387 */ /* 0x000fe20000100800 */
[----:B------:R-:W-:-:S03]  /*11f70*/  F2FP.PACK_AB R3, R8, R9 ;  /* 0x000000090803723e */ /* 0x000fc600000000ff */
[----:B------:R-:W-:Y:S01]  /*11f80*/  STL [R1+0xfc], R21 ;  /* 0x0000fc1501007387 */ /* 0x000fe20000100800 */
[----:B------:R-:W-:-:S03]  /*11f90*/  F2FP.PACK_AB R2, R6, R7 ;  /* 0x000000070602723e */ /* 0x000fc600000000ff */
[----:B------:R-:W-:Y:S04]  /*11fa0*/  STL [R1+0xf8], R20 ;  /* 0x0000f81401007387 */ /* 0x000fe80000100800 */
[----:B------:R0:W-:Y:S04]  /*11fb0*/  STL [R1+0xf4], R0 ;  /* 0x0000f40001007387 */ /* 0x0001e80000100800 */
[----:B------:R1:W-:Y:S01]  /*11fc0*/  STL [R1+0xf0], R3 ;  /* 0x0000f00301007387 */ /* 0x0003e20000100800 */
[----:B0-----:R-:W-:-:S03]  /*11fd0*/  F2FP.PACK_AB R0, R4, R5 ;  /* 0x000000050400723e */ /* 0x001fc600000000ff */
[----:B------:R0:W-:Y:S01]  /*11fe0*/  STL [R1+0xec], R2 ;  /* 0x0000ec0201007387 */ /* 0x0001e20000100800 */
[----:B-1----:R-:W-:-:S03]  /*11ff0*/  F2FP.PACK_AB R3, R16, R17 ;  /* 0x000000111003723e */ /* 0x002fc600000000ff */
[----:B------:R1:W-:Y:S04]  /*12000*/  STL [R1+0xe8], R0 ;  /* 0x0000e80001007387 */ /* 0x0003e80000100800 */
[----:B------:R4:W-:Y:S01]  /*12010*/  STL [R1+0xe4], R3 ;  /* 0x0000e40301007387 */ /* 0x0009e20000100800 */
[----:B0-----:R-:W-:Y:S02]  /*12020*/  F2FP.PACK_AB R2, R18, R19 ;  /* 0x000000131202723e */ /* 0x001fe400000000ff */
[----:B-1----:R-:W-:-:S03]  /*12030*/  F2FP.PACK_AB R0, R10, R11 ;  /* 0x0000000b0a00723e */ /* 0x002fc600000000ff */
[----:B------:R3:W-:Y:S01]  /*12040*/  STL [R1+0xe0], R2 ;  /* 0x0000e00201007387 */ /* 0x0007e20000100800 */
[----:B----4-:R-:W-:-:S03]  /*12050*/  F2FP.PACK_AB R3, R12, R13 ;  /* 0x0000000d0c03723e */ /* 0x010fc600000000ff */
[----:B------:R2:W-:Y:S04]  /*12060*/  STL [R1+0xbc], R0 ;  /* 0x0000bc0001007387 */ /* 0x0005e80000100800 */
[----:B------:R-:W-:Y:S04]  /*12070*/  STL [R1+0xb8], R3 ;  /* 0x0000b80301007387 */ /* 0x000fe80000100800 */
[----:B------:R-:W4:Y:S01]  /*12080*/  LDL.LU R21, [R1+0x424] ;  /* 0x0004240001157983 */ /* 0x000f220000300800 */
[----:B---3--:R-:W-:-:S05]  /*12090*/  F2FP.PACK_AB R2, R15, R14 ;  /* 0x0000000e0f02723e */ /* 0x008fca00000000ff */
[----:B------:R-:W-:Y:S01]  /*120a0*/  STL [R1+0xb4], R2 ;  /* 0x0000b40201007387 */ /* 0x000fe20000100800 */
[----:B--2---:R-:W-:-:S03]  /*120b0*/  F2FP.PACK_AB R0, R23, R22 ;  /* 0x000000161700723e */ /* 0x004fc600000000ff */
[----:B----4-:R0:W-:Y:S04]  /*120c0*/  STL [R1+0x978], R21 ;  /* 0x0009781501007387 */ /* 0x0101e80000100800 */
[----:B------:R-:W-:Y:S04]  /*120d0*/  STL [R1+0xb0], R0 ;  /* 0x0000b00001007387 */ /* 0x000fe80000100800 */
[----:B0-----:R-:W2:Y:S04]  /*120e0*/  LDL.LU R21, [R1+0x430] ;  /* 0x0004300001157983 */ /* 0x001ea80000300800 */
[----:B--2---:R0:W-:Y:S04]  /*120f0*/  STL [R1+0x980], R21 ;  /* 0x0009801501007387 */ /* 0x0041e80000100800 */
[----:B0-----:R-:W2:Y:S04]  /*12100*/  LDL.LU R21, [R1+0x440] ;  /* 0x0004400001157983 */ /* 0x001ea80000300800 */
[----:B------:R-:W3:Y:S04]  /*12110*/  LDL.LU R20, [R1+0x420] ;  /* 0x0004200001147983 */ /* 0x000ee80000300800 */
[----:B---3--:R0:W-:Y:S04]  /*12120*/  STL [R1+0x97c], R20 ;  /* 0x00097c1401007387 */ /* 0x0081e80000100800 */
[----:B0-----:R-:W3:Y:S04]  /*12130*/  LDL.LU R20, [R1+0x434] ;  /* 0x0004340001147983 */ /* 0x001ee80000300800 */
[----:B---3--:R0:W-:Y:S04]  /*12140*/  STL [R1+0x984], R20 ;  /* 0x0009841401007387 */ /* 0x0081e80000100800 */
        /* <DEDUP_REMOVED lines=22> */
[----:B------:R-:W4:Y:S04]  /*122b0*/  LDL.LU R23, [R1+0xdc] ;  /* 0x0000dc0001177983 */ /* 0x000f280000300800 */
[----:B----4-:R0:W-:Y:S04]  /*122c0*/  STL [R1+0x92c], R23 ;  /* 0x00092c1701007387 */ /* 0x0101e80000100800 */
[----:B0-----:R-:W4:Y:S04]  /*122d0*/  LDL.LU R23, [R1+0x9c] ;  /* 0x00009c0001177983 */ /* 0x001f280000300800 */
        /* <DEDUP_REMOVED lines=13> */
[----:B0-----:R-:W4:Y:S01]  /*123b0*/  LDL.LU R23, [R1+0x30c] ;  /* 0x00030c0001177983 */ /* 0x001f220000300800 */
[----:B--2---:R-:W-:-:S03]  /*123c0*/  F2FP.PACK_AB R21, R20, R21 ;  /* 0x000000151415723e */ /* 0x004fc600000000ff */
[----:B----4-:R0:W-:Y:S04]  /*123d0*/  STL [R1+0x96c], R23 ;  /* 0x00096c1701007387 */ /* 0x0101e80000100800 */
[----:B0-----:R-:W3:Y:S04]  /*123e0*/  LDL.LU R23, [R1+0x2fc] ;  /* 0x0002fc0001177983 */ /* 0x001ee80000300800 */
[----:B------:R-:W2:Y:S04]  /*123f0*/  LDL.LU R24, [R1+0xd8] ;  /* 0x0000d80001187983 */ /* 0x000ea80000300800 */
        /* <DEDUP_REMOVED lines=35> */
[----:B---3--:R-:W-:Y:S02]  /*12630*/  F2FP.PACK_AB R22, R23, R22 ;  /* 0x000000161716723e */ /* 0x008fe400000000ff */
[----:B--2---:R-:W-:-:S02]  /*12640*/  F2FP.PACK_AB R21, R21, R20 ;  /* 0x000000141515723e */ /* 0x004fc400000000ff */
[----:B------:R-:W2:Y:S04]  /*12650*/  LDL.LU R20, [R1+0xa8] ;  /* 0x0000a80001147983 */ /* 0x000ea80000300800 */
[----:B------:R0:W-:Y:S04]  /*12660*/  STL [R1+0x80], R21 ;  /* 0x0000801501007387 */ /* 0x0001e80000100800 */
[----:B0-----:R-:W3:Y:S04]  /*12670*/  LDL.LU R21, [R1+0xcc] ;  /* 0x0000cc0001157983 */ /* 0x001ee80000300800 */
        /* <DEDUP_REMOVED lines=37> */
[----:B------:R0:W-:Y:S01]  /*128d0*/  STL [R1+0x58], R20 ;  /* 0x0000581401007387 */ /* 0x0001e20000100800 */
[----:B------:R-:W-:Y:S02]  /*128e0*/  F2FP.PACK_AB R2, R2, R3 ;  /* 0x000000030202723e */ /* 0x000fe400000000ff */
[----:B0-----:R-:W-:Y:S02]  /*128f0*/  F2FP.PACK_AB R20, R23, R24 ;  /* 0x000000181714723e */ /* 0x001fe400000000ff */
[----:B------:R-:W-:Y:S02]  /*12900*/  F2FP.PACK_AB R3, R6, R7 ;  /* 0x000000070603723e */ /* 0x000fe400000000ff */
[----:B---3--:R-:W-:-:S02]  /*12910*/  F2FP.PACK_AB R21, R21, R22 ;  /* 0x000000161515723e */ /* 0x008fc400000000ff */
[----:B----4-:R-:W-:-:S03]  /*12920*/  F2FP.PACK_AB R22, R25, R26 ;  /* 0x0000001a1916723e */ /* 0x010fc600000000ff */
[----:B------:R0:W-:Y:S04]  /*12930*/  STL [R1+0x54], R21 ;  /* 0x0000541501007387 */ /* 0x0001e80000100800 */
[----:B------:R1:W-:Y:S01]  /*12940*/  STL [R1+0x50], R20 ;  /* 0x0000501401007387 */ /* 0x0003e20000100800 */
[----:B0-----:R-:W-:-:S03]  /*12950*/  F2FP.PACK_AB R21, R27, R28 ;  /* 0x0000001c1b15723e */ /* 0x001fc600000000ff */
[----:B------:R-:W-:Y:S01]  /*12960*/  STL [R1+0x4c], R22 ;  /* 0x00004c1601007387 */ /* 0x000fe20000100800 */
[----:B-1----:R-:W-:-:S03]  /*12970*/  F2FP.PACK_AB R20, R29, R0 ;  /* 0x000000001d14723e */ /* 0x002fc600000000ff */
[----:B------:R-:W-:Y:S01]  /*12980*/  STL [R1+0x48], R21 ;  /* 0x0000481501007387 */ /* 0x000fe20000100800 */
[----:B------:R-:W-:-:S03]  /*12990*/  F2FP.PACK_AB R0, R8, R9 ;  /* 0x000000090800723e */ /* 0x000fc600000000ff */
[----:B------:R-:W-:Y:S01]  /*129a0*/  STL [R1+0x44], R20 ;  /* 0x0000441401007387 */ /* 0x000fe20000100800 */
[----:B------:R-:W-:-:S03]  /*129b0*/  F2FP.PACK_AB R27, R18, R19 ;  /* 0x00000013121b723e */ /* 0x000fc600000000ff */
[----:B------:R0:W-:Y:S01]  /*129c0*/  STL [R1+0x40], R2 ;  /* 0x0000400201007387 */ /* 0x0001e20000100800 */
[----:B------:R-:W-:-:S03]  /*129d0*/  F2FP.PACK_AB R26, R10, R11 ;  /* 0x0000000b0a1a723e */ /* 0x000fc600000000ff */
[----:B------:R1:W-:Y:S01]  /*129e0*/  STL [R1+0x3c], R0 ;  /* 0x00003c0001007387 */ /* 0x0003e20000100800 */
[----:B------:R-:W-:Y:S02]  /*129f0*/  F2FP.PACK_AB R25, R12, R13 ;  /* 0x0000000d0c19723e */ /* 0x000fe400000000ff */
[----:B0-----:R-:W-:Y:S01]  /*12a00*/  F2FP.PACK_AB R2, R4, R5 ;  /* 0x000000050402723e */ /* 0x001fe200000000ff */
[----:B------:R-:W-:Y:S01]  /*12a10*/  STL [R1+0x38], R3 ;  /* 0x0000380301007387 */ /* 0x000fe20000100800 */
[----:B-1----:R-:W-:-:S03]  /*12a20*/  F2FP.PACK_AB R0, R16, R17 ;  /* 0x000000111000723e */ /* 0x002fc600000000ff */
[----:B------:R-:W-:Y:S04]  /*12a30*/  STL [R1+0x34], R2 ;  /* 0x0000340201007387 */ /* 0x000fe80000100800 */
[----:B------:R-:W-:Y:S04]  /*12a40*/  STL [R1+0x888], R27 ;  /* 0x0008881b01007387 */ /* 0x000fe80000100800 */
[----:B------:R-:W-:Y:S04]  /*12a50*/  STL [R1+0x30], R0 ;  /* 0x0000300001007387 */ /* 0x000fe80000100800 */
[----:B------:R-:W-:Y:S04]  /*12a60*/  STL [R1+0x88c], R26 ;  /* 0x00088c1a01007387 */ /* 0x000fe80000100800 */
[----:B------:R-:W-:Y:S04]  /*12a70*/  STL [R1+0x890], R25 ;  /* 0x0008901901007387 */ /* 0x000fe80000100800 */
[----:B------:R-:W2:Y:S04]  /*12a80*/  LDL.LU R23, [R1+0x108] ;  /* 0x0001080001177983 */ /* 0x000ea80000300800 */
[----:B------:R-:W3:Y:S04]  /*12a90*/  LDL.LU R22, [R1+0x118] ;  /* 0x0001180001167983 */ /* 0x000ee80000300800 */
[----:B---3--:R0:W-:Y:S04]  /*12aa0*/  STL [R1+0x920], R22 ;  /* 0x0009201601007387 */ /* 0x0081e80000100800 */
[----:B0-----:R-:W2:Y:S04]  /*12ab0*/  LDL.LU R22, [R1+0x10c] ;  /* 0x00010c0001167983 */ /* 0x001ea80000300800 */
[----:B------:R-:W3:Y:S04]  /*12ac0*/  LDL.LU R21, [R1+0x128] ;  /* 0x0001280001157983 */ /* 0x000ee80000300800 */
[----:B---3--:R0:W-:Y:S04]  /*12ad0*/  STL [R1+0x91c], R21 ;  /* 0x00091c1501007387 */ /* 0x0081e80000100800 */
[----:B0-----:R-:W3:Y:S04]  /*12ae0*/  LDL.LU R21, [R1+0x11c] ;  /* 0x00011c0001157983 */ /* 0x001ee80000300800 */
[----:B------:R-:W4:Y:S04]  /*12af0*/  LDL.LU R20, [R1+0x138] ;  /* 0x0001380001147983 */ /* 0x000f280000300800 */
[----:B----4-:R0:W-:Y:S04]  /*12b00*/  STL [R1+0x918], R20 ;  /* 0x0009181401007387 */ /* 0x0101e80000100800 */
[----:B0-----:R-:W4:Y:S04]  /*12b10*/  LDL.LU R20, [R1+0x12c] ;  /* 0x00012c0001147983 */ /* 0x001f280000300800 */
[----:B------:R-:W2:Y:S04]  /*12b20*/  LDL.LU R19, [R1+0x100] ;  /* 0x0001000001137983 */ /* 0x000ea80000300800 */
[----:B--2---:R0:W-:Y:S04]  /*12b30*/  STL [R1+0x914], R19 ;  /* 0x0009141301007387 */ /* 0x0041e80000100800 */
[----:B0-----:R-:W2:Y:S04]  /*12b40*/  LDL.LU R19, [R1+0x13c] ;  /* 0x00013c0001137983 */ /* 0x001ea80000300800 */
[----:B------:R-:W2:Y:S04]  /*12b50*/  LDL.LU R18, [R1+0x110] ;  /* 0x0001100001127983 */ /* 0x000ea80000300800 */
[----:B--2---:R0:W-:Y:S04]  /*12b60*/  STL [R1+0x910], R18 ;  /* 0x0009101201007387 */ /* 0x0041e80000100800 */
[----:B0-----:R-:W2:Y:S04]  /*12b70*/  LDL.LU R18, [R1+0x104] ;  /* 0x0001040001127983 */ /* 0x001ea80000300800 */
[----:B------:R-:W2:Y:S04]  /*12b80*/  LDL.LU R17, [R1+0x120] ;  /* 0x0001200001117983 */ /* 0x000ea80000300800 */
[----:B--2---:R0:W-:Y:S04]  /*12b90*/  STL [R1+0x90c], R17 ;  /* 0x00090c1101007387 */ /* 0x0041e80000100800 */
[----:B0-----:R-:W2:Y:S04]  /*12ba0*/  LDL.LU R17, [R1+0x114] ;  /* 0x0001140001117983 */ /* 0x001ea80000300800 */
[----:B------:R-:W2:Y:S01]  /*12bb0*/  LDL.LU R16, [R1+0x130] ;  /* 0x0001300001107983 */ /* 0x000ea20000300800 */
[----:B------:R-:W-:-:S03]  /*12bc0*/  F2FP.PACK_AB R24, R14, R15 ;  /* 0x0000000f0e18723e */ /* 0x000fc600000000ff */
        /* <DEDUP_REMOVED lines=38> */
[----:B------:R0:W-:Y:S04]  /*12e30*/  STL [R1+0x894], R24 ;  /* 0x0008941801007387 */ /* 0x0001e80000100800 */
        /* <DEDUP_REMOVED lines=17> */
[----:B------:R-:W2:Y:S04]  /*12f50*/  LDL.LU R25, [R1+0x1a4] ;  /* 0x0001a40001197983 */ /* 0x000ea80000300800 */
        /* <DEDUP_REMOVED lines=13> */
[----:B0-----:R-:W2:Y:S01]  /*13030*/  LDL.LU R25, [R1+0x264] ;  /* 0x0002640001197983 */ /* 0x001ea20000300800 */
[----:B------:R-:W-:-:S03]  /*13040*/  F2FP.PACK_AB R23, R22, R23 ;  /* 0x000000171617723e */ /* 0x000fc600000000ff */
[----:B--2---:R0:W-:Y:S04]  /*13050*/  STL [R1+0x8d0], R25 ;  /* 0x0008d01901007387 */ /* 0x0041e80000100800 */
[----:B0-----:R-:W2:Y:S04]  /*13060*/  LDL.LU R25, [R1+0x254] ;  /* 0x0002540001197983 */ /* 0x001ea80000300800 */
[----:B------:R-:W2:Y:S04]  /*13070*/  LDL.LU R26, [R1+0x1a0] ;  /* 0x0001a000011a7983 */ /* 0x000ea80000300800 */
[----:B------:R-:W2:Y:S04]  /*13080*/  LDL.LU R27, [R1+0x1b4] ;  /* 0x0001b400011b7983 */ /* 0x000ea80000300800 */
[----:B------:R-:W2:Y:S04]  /*13090*/  LDL.LU R28, [R1+0x1b0] ;  /* 0x0001b000011c7983 */ /* 0x000ea80000300800 */
[----:B------:R-:W2:Y:S04]  /*130a0*/  LDL.LU R29, [R1+0x1c4] ;  /* 0x0001c400011d7983 */ /* 0x000ea80000300800 */
[----:B------:R-:W2:Y:S04]  /*130b0*/  LDL.LU R0, [R1+0x1c0] ;  /* 0x0001c00001007983 */ /* 0x000ea80000300800 */
[----:B------:R-:W2:Y:S04]  /*130c0*/  LDL.LU R2, [R1+0x1d4] ;  /* 0x0001d40001027983 */ /* 0x000ea80000300800 */
[----:B------:R-:W2:Y:S04]  /*130d0*/  LDL.LU R3, [R1+0x1d0] ;  /* 0x0001d00001037983 */ /* 0x000ea80000300800 */
[----:B------:R-:W3:Y:S02]  /*130e0*/  LDL.LU R22, [R1+0x920] ;  /* 0x0009200001167983 */ /* 0x000ee40000300800 */
[----:B---3--:R-:W-:-:S02]  /*130f0*/  F2FP.PACK_AB R22, R21, R22 ;  /* 0x000000161516723e */ /* 0x008fc400000000ff */
[----:B------:R-:W4:Y:S02]  /*13100*/  LDL.LU R21, [R1+0x91c] ;  /* 0x00091c0001157983 */ /* 0x000f240000300800 */
[----:B----4-:R-:W-:Y:S02]  /*13110*/  F2FP.PACK_AB R21, R20, R21 ;  /* 0x000000151415723e */ /* 0x010fe400000000ff */
[----:B------:R-:W3:Y:S02]  /*13120*/  LDL.LU R20, [R1+0x918] ;  /* 0x0009180001147983 */ /* 0x000ee40000300800 */
[----:B---3--:R-:W-:Y:S02]  /*13130*/  F2FP.PACK_AB R20, R19, R20 ;  /* 0x000000141314723e */ /* 0x008fe400000000ff */
[----:B------:R-:W3:Y:S02]  /*13140*/  LDL.LU R19, [R1+0x914] ;  /* 0x0009140001137983 */ /* 0x000ee40000300800 */
[----:B---3--:R-:W-:-:S02]  /*13150*/  F2FP.PACK_AB R19, R18, R19 ;  /* 0x000000131213723e */ /* 0x008fc400000000ff */
[----:B------:R-:W3:Y:S02]  /*13160*/  LDL.LU R18, [R1+0x910] ;  /* 0x0009100001127983 */ /* 0x000ee40000300800 */
[----:B---3--:R-:W-:Y:S02]  /*13170*/  F2FP.PACK_AB R18, R17, R18 ;  /* 0x000000121112723e */ /* 0x008fe400000000ff */
        /* <DEDUP_REMOVED lines=28> */
[----:B------:R-:W2:Y:S02]  /*13340*/  LDL.LU R24, [R1+0x8d4] ;  /* 0x0008d40001187983 */ /* 0x000ea40000300800 */
[----:B--2---:R-:W-:Y:S02]  /*13350*/  F2FP.PACK_AB R24, R25, R24 ;  /* 0x000000181918723e */ /* 0x004fe400000000ff */
        /* <DEDUP_REMOVED lines=13> */
[----:B------:R0:W-:Y:S04]  /*13430*/  STL [R1], R24 ;  /* 0x0000001801007387 */ /* 0x0001e80000100800 */
        /* <DEDUP_REMOVED lines=15> */
[----:B------:R-:W-:-:S03]  /*13530*/  F2FP.PACK_AB R28, R27, R28 ;  /* 0x0000001c1b1c723e */ /* 0x000fc600000000ff */
[----:B------:R0:W-:Y:S04]  /*13540*/  STL [R1+0x10], R24 ;  /* 0x0000101801007387 */ /* 0x0001e80000100800 */
[----:B0-----:R0:W5:Y:S01]  /*13550*/  LDL.LU R24, [R1+0x894] ;  /* 0x0008940001187983 */ /* 0x0011620000300800 */
[----:B--2---:R-:W-:-:S03]  /*13560*/  F2FP.PACK_AB R26, R25, R26 ;  /* 0x0000001a191a723e */ /* 0x004fc600000000ff */
[----:B------:R0:W5:Y:S04]  /*13570*/  LDL.LU R25, [R1+0x890] ;  /* 0x0008900001197983 */ /* 0x0001680000300800 */
[----:B------:R1:W-:Y:S04]  /*13580*/  STL [R1+0x2c], R26 ;  /* 0x00002c1a01007387 */ /* 0x0003e80000100800 */
[----:B-1----:R0:W5:Y:S04]  /*13590*/  LDL.LU R26, [R1+0x88c] ;  /* 0x00088c00011a7983 */ /* 0x0021680000300800 */
[----:B------:R0:W5:Y:S04]  /*135a0*/  LDL.LU R27, [R1+0x888] ;  /* 0x00088800011b7983 */ /* 0x0001680000300800 */
[----:B------:R1:W-:Y:S02]  /*135b0*/  STL [R1+0x28], R28 ;  /* 0x0000281c01007387 */ /* 0x0003e40000100800 */
[----:B-1----:R-:W-:-:S02]  /*135c0*/  F2FP.PACK_AB R28, R29, R0 ;  /* 0x000000001d1c723e */ /* 0x002fc400000000ff */
[----:B------:R-:W-:-:S05]  /*135d0*/  F2FP.PACK_AB R0, R2, R3 ;  /* 0x000000030200723e */ /* 0x000fca00000000ff */
[----:B------:R0:W-:Y:S04]  /*135e0*/  STL [R1+0x20], R0 ;  /* 0x0000200001007387 */ /* 0x0001e80000100800 */
[----:B------:R0:W-:Y:S02]  /*135f0*/  STL [R1+0x24], R28 ;  /* 0x0000241c01007387 */ /* 0x0001e40000100800 */
.L_x_0:
[----:B-1----:R-:W2:Y:S04]  /*13600*/  LDL.LU R29, [R1+0x1c] ;  /* 0x00001c00011d7983 */ /* 0x002ea80000300800 */
[----:B0-----:R-:W3:Y:S04]  /*13610*/  LDL.LU R28, [R1] ;  /* 0x00000000011c7983 */ /* 0x001ee80000300800 */
[----:B------:R-:W4:Y:S04]  /*13620*/  LDL.LU R3, [R1+0x4] ;  /* 0x0000040001037983 */ /* 0x000f280000300800 */
[----:B------:R-:W4:Y:S04]  /*13630*/  LDL.LU R2, [R1+0x8] ;  /* 0x0000080001027983 */ /* 0x000f280000300800 */
[----:B------:R-:W4:Y:S04]  /*13640*/  LDL.LU R0, [R1+0xc] ;  /* 0x00000c0001007983 */ /* 0x000f280000300800 */
[----:B------:R-:W-:Y:S04]  /*13650*/  STL [R1+0x9d8], R15 ;  /* 0x0009d80f01007387 */ /* 0x000fe80000100800 */
[----:B------:R-:W-:Y:S04]  /*13660*/  STL.64 [R1+0x9d0], R18 ;  /* 0x0009d01201007387 */ /* 0x000fe80000100a00 */
[----:B------:R0:W-:Y:S04]  /*13670*/  STL.64 [R1+0x9c8], R16 ;  /* 0x0009c81001007387 */ /* 0x0001e80000100a00 */
[----:B0-----:R-:W4:Y:S04]  /*13680*/  LDL.LU R16, [R1+0x20] ;  /* 0x0000200001107983 */ /* 0x001f280000300800 */
[----:B------:R-:W4:Y:S04]  /*13690*/  LDL.LU R17, [R1+0x24] ;  /* 0x0000240001117983 */ /* 0x000f280000300800 */
[----:B------:R-:W4:Y:S04]  /*136a0*/  LDL.LU R18, [R1+0x28] ;  /* 0x0000280001127983 */ /* 0x000f280000300800 */
[----:B------:R-:W4:Y:S04]  /*136b0*/  LDL.LU R19, [R1+0x2c] ;  /* 0x00002c0001137983 */ /* 0x000f280000300800 */
[----:B------:R-:W4:Y:S04]  /*136c0*/  LDL R15, [R1+0x478] ;  /* 0x00047800010f7983 */ /* 0x000f280000100800 */
[----:B------:R-:W-:Y:S04]  /*136d0*/  STL.64 [R1+0x9c0], R22 ;  /* 0x0009c01601007387 */ /* 0x000fe80000100a00 */
[----:B------:R0:W-:Y:S04]  /*136e0*/  STL.64 [R1+0x9b8], R20 ;  /* 0x0009b81401007387 */ /* 0x0001e80000100a00 */
[----:B0-----:R-:W4:Y:S04]  /*136f0*/  LDL.LU R20, [R1+0x10] ;  /* 0x0000100001147983 */ /* 0x001f280000300800 */
[----:B------:R-:W4:Y:S04]  /*13700*/  LDL.LU R21, [R1+0x14] ;  /* 0x0000140001157983 */ /* 0x000f280000300800 */
[----:B------:R-:W4:Y:S04]  /*13710*/  LDL.LU R22, [R1+0x18] ;  /* 0x0000180001167983 */ /* 0x000f280000300800 */
[----:B-----5:R-:W-:Y:S04]  /*13720*/  STL.64 [R1+0x9b0], R26 ;  /* 0x0009b01a01007387 */ /* 0x020fe80000100a00 */
[----:B------:R3:W-:Y:S04]  /*13730*/  STL.64 [R1+0x9a8], R24 ;  /* 0x0009a81801007387 */ /* 0x0007e80000100a00 */
[----:B------:R-:W-:Y:S01]  /*13740*/  BAR.SYNC.DEFER_BLOCKING 0x0 ;  /* 0x0000000000007b1d */ /* 0x000fe20000010000 */
[----:B--2---:R-:W-:-:S05]  /*13750*/  IMAD.MOV.U32 R23, RZ, RZ, R29 ;  /* 0x000000ffff177224 */ /* 0x004fca00078e001d */
[----:B------:R-:W0:Y:S01]  /*13760*/  S2R R29, SR_TID.X ;  /* 0x00000000001d7919 */ /* 0x000e220000002100 */
[----:B---3--:R-:W-:Y:S02]  /*13770*/  IMAD.MOV.U32 R24, RZ, RZ, R28 ;  /* 0x000000ffff187224 */ /* 0x008fe400078e001c */
[----:B----4-:R-:W-:Y:S02]  /*13780*/  IMAD.MOV.U32 R25, RZ, RZ, R3 ;  /* 0x000000ffff197224 */ /* 0x010fe400078e0003 */
[----:B------:R-:W-:Y:S02]  /*13790*/  IMAD.MOV.U32 R26, RZ, RZ, R2 ;  /* 0x000000ffff1a7224 */ /* 0x000fe400078e0002 */
[----:B------:R-:W-:Y:S02]  /*137a0*/  IMAD.MOV.U32 R27, RZ, RZ, R0 ;  /* 0x000000ffff1b7224 */ /* 0x000fe400078e0000 */
[C---:B0-----:R-:W-:Y:S02]  /*137b0*/  IMAD.SHL.U32 R0, R29.reuse, 0x200, RZ ;  /* 0x000002001d007824 */ /* 0x041fe400078e00ff */
[----:B------:R-:W-:-:S03]  /*137c0*/  IMAD.SHL.U32 R28, R29, 0x20, RZ ;  /* 0x000000201d1c7824 */ /* 0x000fc600078e00ff */
[----:B------:R-:W-:-:S04]  /*137d0*/  LOP3.LUT R0, R0, 0x3000, RZ, 0xc0, !PT ;  /* 0x0000300000007812 */ /* 0x000fc800078ec0ff */
[----:B------:R-:W-:Y:S01]  /*137e0*/  LOP3.LUT R0, R0, 0x60, R28, 0xf8, !PT ;  /* 0x0000006000007812 */ /* 0x000fe200078ef81c */
[----:B------:R-:W-:-:S05]  /*137f0*/  IMAD.SHL.U32 R28, R29, 0x4, RZ ;  /* 0x000000041d1c7824 */ /* 0x000fca00078e00ff */
[----:B------:R-:W-:Y:S02]  /*13800*/  LOP3.LUT R0, R0, 0x170, R28, 0x78, !PT ;  /* 0x0000017000007812 */ /* 0x000fe400078e781c */
[C---:B------:R-:W-:Y:S02]  /*13810*/  IADD3 R2, R15.reuse, 0x1, RZ ;  /* 0x000000010f027810 */ /* 0x040fe40007ffe0ff */
[----:B------:R-:W-:Y:S02]  /*13820*/  IADD3 R3, R15, 0x2, RZ ;  /* 0x000000020f037810 */ /* 0x000fe40007ffe0ff */
[----:B------:R-:W-:Y:S01]  /*13830*/  ISETP.GE.AND P3, PT, R2, c[0x0][0x17c], PT ;  /* 0x00005f0002007a0c */ /* 0x000fe20003f66270 */
[----:B------:R-:W-:Y:S01]  /*13840*/  IMAD.SHL.U32 R2, R29, 0x40, RZ ;  /* 0x000000401d027824 */ /* 0x000fe200078e00ff */
[----:B------:R-:W-:Y:S01]  /*13850*/  ISETP.GE.AND P1, PT, R3, c[0x0][0x17c], PT ;  /* 0x00005f0003007a0c */ /* 0x000fe20003f26270 */
[----:B------:R-:W-:Y:S01]  /*13860*/  IMAD.SHL.U32 R29, R29, 0x800, RZ ;  /* 0x000008001d1d7824 */ /* 0x000fe200078e00ff */
[----:B------:R-:W-:-:S02]  /*13870*/  IADD3 R3, R15, 0x4, RZ ;  /* 0x000000040f037810 */ /* 0x000fc40007ffe0ff */
[----:B------:R-:W-:Y:S02]  /*13880*/  LOP3.LUT R28, R2, 0x800, RZ, 0xc0, !PT ;  /* 0x00000800021c7812 */ /* 0x000fe400078ec0ff */
[----:B------:R-:W-:Y:S02]  /*13890*/  IADD3 R2, R15, 0x3, RZ ;  /* 0x000000030f027810 */ /* 0x000fe40007ffe0ff */
[----:B------:R-:W2:Y:S01]  /*138a0*/  LDL.LU R15, [R1+0x9d8] ;  /* 0x0009d800010f7983 */ /* 0x000ea20000300800 */
[----:B------:R-:W-:Y:S01]  /*138b0*/  IMAD.IADD R0, R28, 0x1, R0 ;  /* 0x000000011c007824 */ /* 0x000fe200078e0200 */
[----:B------:R-:W-:Y:S02]  /*138c0*/  LOP3.LUT R29, R29, 0x3000, RZ, 0xc0, !PT ;  /* 0x000030001d1d7812 */ /* 0x000fe400078ec0ff */
[----:B------:R-:W0:Y:S01]  /*138d0*/  S2R R28, SR_TID.X ;  /* 0x00000000001c7919 */ /* 0x000e220000002100 */
[----:B------:R-:W-:Y:S02]  /*138e0*/  ISETP.GE.AND P6, PT, R3, c[0x0][0x17c], PT ;  /* 0x00005f0003007a0c */ /* 0x000fe40003fc6270 */
[----:B------:R-:W-:Y:S01]  /*138f0*/  ISETP.GE.AND P0, PT, R2, c[0x0][0x17c], PT ;  /* 0x00005f0002007a0c */ /* 0x000fe20003f06270 */
[----:B------:R1:W-:Y:S04]  /*13900*/  STS.128 [R0], R16 ;  /* 0x0000001000007388 */ /* 0x0003e80000000c00 */
[----:B------:R-:W-:Y:S04]  /*13910*/  STS.128 [R0+0x280], R4 ;  /* 0x0002800400007388 */ /* 0x000fe80000000c00 */
[----:B------:R3:W-:Y:S04]  /*13920*/  STS.128 [R0+0x80], R20 ;  /* 0x0000801400007388 */ /* 0x0007e80000000c00 */
[----:B-1----:R-:W4:Y:S04]  /*13930*/  LDL.LU.64 R18, [R1+0x9d0] ;  /* 0x0009d00001127983 */ /* 0x002f280000300a00 */
[----:B------:R-:W4:Y:S01]  /*13940*/  LDL.LU.64 R16, [R1+0x9c8] ;  /* 0x0009c80001107983 */ /* 0x000f220000300a00 */
[----:B0-----:R-:W-:-:S03]  /*13950*/  LOP3.LUT R28, R28, 0x7f, RZ, 0xc0, !PT ;  /* 0x0000007f1c1c7812 */ /* 0x001fc600078ec0ff */
[----:B---3--:R-:W3:Y:S02]  /*13960*/  LDL.LU.64 R22, [R1+0x9c0] ;  /* 0x0009c00001167983 */ /* 0x008ee40000300a00 */
[----:B------:R-:W-:Y:S02]  /*13970*/  IMAD R28, R28, 0x10, R29 ;  /* 0x000000101c1c7824 */ /* 0x000fe400078e021d */
[----:B------:R-:W3:Y:S04]  /*13980*/  LDL.LU.64 R20, [R1+0x9b8] ;  /* 0x0009b80001147983 */ /* 0x000ee80000300a00 */
[----:B------:R-:W2:Y:S04]  /*13990*/  LDL.LU R4, [R1+0xb0] ;  /* 0x0000b00001047983 */ /* 0x000ea80000300800 */
[----:B------:R-:W2:Y:S04]  /*139a0*/  LDL.LU R5, [R1+0xb4] ;  /* 0x0000b40001057983 */ /* 0x000ea80000300800 */
[----:B------:R-:W2:Y:S04]  /*139b0*/  LDL.LU R6, [R1+0xb8] ;  /* 0x0000b80001067983 */ /* 0x000ea80000300800 */
[----:B------:R-:W2:Y:S04]  /*139c0*/  LDL.LU R7, [R1+0xbc] ;  /* 0x0000bc0001077983 */ /* 0x000ea80000300800 */
[----:B------:R0:W-:Y:S04]  /*139d0*/  STS.128 [R0+0x400], R8 ;  /* 0x0004000800007388 */ /* 0x0001e80000000c00 */
[----:B------:R-:W-:Y:S04]  /*139e0*/  STS.128 [R0+0x200], R24 ;  /* 0x0002001800007388 */ /* 0x000fe80000000c00 */
[----:B--2---:R-:W-:Y:S04]  /*139f0*/  STL.64 [R1+0x990], R6 ;  /* 0x0009900601007387 */ /* 0x004fe80000100a00 */
[----:B------:R1:W-:Y:S04]  /*13a00*/  STL.64 [R1+0x988], R4 ;  /* 0x0009880401007387 */ /* 0x0003e80000100a00 */
[----:B0-----:R-:W2:Y:S04]  /*13a10*/  LDL.LU R8, [R1+0x80] ;  /* 0x0000800001087983 */ /* 0x001ea80000300800 */
[----:B------:R-:W2:Y:S04]  /*13a20*/  LDL.LU R9, [R1+0x84] ;  /* 0x0000840001097983 */ /* 0x000ea80000300800 */
[----:B------:R-:W2:Y:S04]  /*13a30*/  LDL.LU R10, [R1+0x88] ;  /* 0x00008800010a7983 */ /* 0x000ea80000300800 */
[----:B------:R-:W2:Y:S04]  /*13a40*/  LDL.LU R11, [R1+0x8c] ;  /* 0x00008c00010b7983 */ /* 0x000ea80000300800 */
[----:B------:R-:W-:Y:S04]  /*13a50*/  STS.128 [R0+0x480], R12 ;  /* 0x0004800c00007388 */ /* 0x000fe80000000c00 */
[----:B----4-:R-:W-:Y:S04]  /*13a60*/  STS.128 [R0+0x600], R16 ;  /* 0x0006001000007388 */ /* 0x010fe80000000c00 */
[----:B---3--:R-:W-:Y:S04]  /*13a70*/  STS.128 [R0+0x680], R20 ;  /* 0x0006801400007388 */ /* 0x008fe80000000c00 */
[----:B------:R-:W-:Y:S06]  /*13a80*/  BAR.SYNC.DEFER_BLOCKING 0x0 ;  /* 0x0000000000007b1d */ /* 0x000fec0000010000 */
[----:B------:R-:W0:Y:S01]  /*13a90*/  LDS.128 R24, [R28] ;  /* 0x000000001c187984 */ /* 0x000e220000000c00 */
[----:B------:R-:W-:-:S02]  /*13aa0*/  LOP3.LUT R29, R28, 0x20, RZ, 0x3c, !PT ;  /* 0x000000201c1d7812 */ /* 0x000fc400078e3cff */
[C---:B------:R-:W-:Y:S02]  /*13ab0*/  LOP3.LUT R3, R28.reuse, 0x40, RZ, 0x3c, !PT ;  /* 0x000000401c037812 */ /* 0x040fe400078e3cff */
[----:B------:R-:W-:Y:S01]  /*13ac0*/  LOP3.LUT R2, R28, 0x60, RZ, 0x3c, !PT ;  /* 0x000000601c027812 */ /* 0x000fe200078e3cff */
[----:B--2---:R-:W-:Y:S04]  /*13ad0*/  STL.64 [R1+0x9a0], R10 ;  /* 0x0009a00a01007387 */ /* 0x004fe80000100a00 */
[----:B------:R2:W-:Y:S04]  /*13ae0*/  STL.64 [R1+0x998], R8 ;  /* 0x0009980801007387 */ /* 0x0005e80000100a00 */
[----:B-1----:R-:W3:Y:S04]  /*13af0*/  LDL.LU R4, [R1+0x40] ;  /* 0x0000400001047983 */ /* 0x002ee80000300800 */
[----:B------:R-:W3:Y:S04]  /*13b00*/  LDL.LU R5, [R1+0x44] ;  /* 0x0000440001057983 */ /* 0x000ee80000300800 */
[----:B------:R-:W3:Y:S04]  /*13b10*/  LDL.LU R6, [R1+0x48] ;  /* 0x0000480001067983 */ /* 0x000ee80000300800 */
[----:B------:R-:W3:Y:S04]  /*13b20*/  LDL.LU R7, [R1+0x4c] ;  /* 0x00004c0001077983 */ /* 0x000ee80000300800 */
[----:B--2---:R-:W2:Y:S04]  /*13b30*/  LDL.LU R8, [R1+0x30] ;  /* 0x0000300001087983 */ /* 0x004ea80000300800 */
[----:B------:R-:W2:Y:S04]  /*13b40*/  LDL.LU R9, [R1+0x34] ;  /* 0x0000340001097983 */ /* 0x000ea80000300800 */
[----:B------:R-:W2:Y:S04]  /*13b50*/  LDL.LU R10, [R1+0x38] ;  /* 0x00003800010a7983 */ /* 0x000ea80000300800 */
[----:B------:R-:W2:Y:S04]  /*13b60*/  LDL.LU R11, [R1+0x3c] ;  /* 0x00003c00010b7983 */ /* 0x000ea80000300800 */
[----:B------:R-:W4:Y:S04]  /*13b70*/  LDL.LU R12, [R1+0x70] ;  /* 0x00007000010c7983 */ /* 0x000f280000300800 */
[----:B------:R-:W4:Y:S04]  /*13b80*/  LDL.LU R13, [R1+0x74] ;  /* 0x00007400010d7983 */ /* 0x000f280000300800 */
[----:B------:R-:W4:Y:S04]  /*13b90*/  LDL.LU R14, [R1+0x78] ;  /* 0x00007800010e7983 */ /* 0x000f280000300800 */
[----:B------:R-:W4:Y:S04]  /*13ba0*/  LDL.LU R15, [R1+0x7c] ;  /* 0x00007c00010f7983 */ /* 0x000f280000300800 */
[----:B------:R-:W2:Y:S04]  /*13bb0*/  LDL.LU R16, [R1+0x60] ;  /* 0x0000600001107983 */ /* 0x000ea80000300800 */
[----:B------:R-:W2:Y:S04]  /*13bc0*/  LDL.LU R17, [R1+0x64] ;  /* 0x0000640001117983 */ /* 0x000ea80000300800 */
[----:B------:R-:W2:Y:S04]  /*13bd0*/  LDL.LU R18, [R1+0x68] ;  /* 0x0000680001127983 */ /* 0x000ea80000300800 */
[----:B------:R-:W2:Y:S04]  /*13be0*/  LDL.LU R19, [R1+0x6c] ;  /* 0x00006c0001137983 */ /* 0x000ea80000300800 */
[----:B------:R-:W-:Y:S04]  /*13bf0*/  STL [R1+0x8d4], R23 ;  /* 0x0008d41701007387 */ /* 0x000fe80000100800 */
[----:B0-----:R-:W-:Y:S04]  /*13c00*/  STL.64 [R1+0x90], R24 ;  /* 0x0000901801007387 */ /* 0x001fe80000100a00 */
[----:B------:R-:W-:Y:S04]  /*13c10*/  STL.64 [R1+0x98], R26 ;  /* 0x0000981a01007387 */ /* 0x000fe80000100a00 */
[----:B------:R-:W0:Y:S04]  /*13c20*/  LDS.128 R24, [R28+0x800] ;  /* 0x000800001c187984 */ /* 0x000e280000000c00 */
[----:B0-----:R-:W-:Y:S04]  /*13c30*/  STL.64 [R1+0x120], R24 ;  /* 0x0001201801007387 */ /* 0x001fe80000100a00 */
[----:B------:R-:W-:Y:S04]  /*13c40*/  STL.64 [R1+0x128], R26 ;  /* 0x0001281a01007387 */ /* 0x000fe80000100a00 */
[----:B------:R-:W0:Y:S04]  /*13c50*/  LDS.128 R24, [R29] ;  /* 0x000000001d187984 */ /* 0x000e280000000c00 */
[----:B0-----:R-:W-:Y:S01]  /*13c60*/  STL [R1+0xa4], R25 ;  /* 0x0000a41901007387 */ /* 0x001fe20000100800 */
[----:B------:R-:W-:-:S03]  /*13c70*/  IMAD.MOV.U32 R23, RZ, RZ, R24 ;  /* 0x000000ffff177224 */ /* 0x000fc600078e0018 */
[----:B------:R-:W-:Y:S04]  /*13c80*/  STL.64 [R1+0xa8], R26 ;  /* 0x0000a81a01007387 */ /* 0x000fe80000100a00 */
[----:B------:R-:W0:Y:S04]  /*13c90*/  LDS.128 R24, [R29+0x800] ;  /* 0x000800001d187984 */ /* 0x000e280000000c00 */
[----:B0-----:R-:W-:Y:S04]  /*13ca0*/  STL.64 [R1+0x110], R24 ;  /* 0x0001101801007387 */ /* 0x001fe80000100a00 */
[----:B------:R-:W-:Y:S04]  /*13cb0*/  STL.64 [R1+0x118], R26 ;  /* 0x0001181a01007387 */ /* 0x000fe80000100a00 */
[----:B------:R-:W0:Y:S04]  /*13cc0*/  LDS.128 R24, [R3] ;  /* 0x0000000003187984 */ /* 0x000e280000000c00 */
[----:B0-----:R-:W-:Y:S04]  /*13cd0*/  STL.64 [R1+0xd0], R24 ;  /* 0x0000d01801007387 */ /* 0x001fe80000100a00 */
        /* <DEDUP_REMOVED lines=8> */
[----:B------:R-:W-:Y:S06]  /*13d60*/  BAR.SYNC.DEFER_BLOCKING 0x0 ;  /* 0x0000000000007b1d */ /* 0x000fec0000010000 */
[----:B0-----:R-:W-:Y:S04]  /*13d70*/  STL.64 [R1+0x130], R24 ;  /* 0x0001301801007387 */ /* 0x001fe80000100a00 */
[----:B------:R0:W-:Y:S04]  /*13d80*/  STL.64 [R1+0x138], R26 ;  /* 0x0001381a01007387 */ /* 0x0001e80000100a00 */
[----:B0-----:R-:W4:Y:S04]  /*13d90*/  LDL.LU.64 R26, [R1+0x9b0] ;  /* 0x0009b000011a7983 */ /* 0x001f280000300a00 */
[----:B------:R-:W4:Y:S04]  /*13da0*/  LDL.LU.64 R24, [R1+0x9a8] ;  /* 0x0009a80001187983 */ /* 0x000f280000300a00 */
[----:B--2---:R-:W-:Y:S04]  /*13db0*/  STS.128 [R0+0x80], R8 ;  /* 0x0000800800007388 */ /* 0x004fe80000000c00 */
[----:B---3--:R-:W-:Y:S04]  /*13dc0*/  STS.128 [R0+0x200], R4 ;  /* 0x0002000400007388 */ /* 0x008fe80000000c00 */
[----:B------:R-:W-:Y:S04]  /*13dd0*/  STS.128 [R0+0x400], R16 ;  /* 0x0004001000007388 */ /* 0x000fe80000000c00 */
[----:B----4-:R-:W-:Y:S04]  /*13de0*/  STL [R1+0x8d8], R26 ;  /* 0x0008d81a01007387 */ /* 0x010fe80000100800 */
[----:B------:R0:W-:Y:S04]  /*13df0*/  STS.128 [R0], R24 ;  /* 0x0000001800007388 */ /* 0x0001e80000000c00 */
[----:B0-----:R-:W2:Y:S04]  /*13e00*/  LDL.LU R24, [R1+0x50] ;  /* 0x0000500001187983 */ /* 0x001ea80000300800 */
[----:B------:R-:W2:Y:S04]  /*13e10*/  LDL.LU R25, [R1+0x54] ;  /* 0x0000540001197983 */ /* 0x000ea80000300800 */
[----:B------:R-:W2:Y:S04]  /*13e20*/  LDL.LU R26, [R1+0x58] ;  /* 0x00005800011a7983 */ /* 0x000ea80000300800 */
[----:B------:R-:W2:Y:S04]  /*13e30*/  LDL.LU R27, [R1+0x5c] ;  /* 0x00005c00011b7983 */ /* 0x000ea80000300800 */
[----:B------:R-:W3:Y:S04]  /*13e40*/  LDL.LU.64 R10, [R1+0x9a0] ;  /* 0x0009a000010a7983 */ /* 0x000ee80000300a00 */
[----:B------:R-:W3:Y:S04]  /*13e50*/  LDL.LU.64 R8, [R1+0x998] ;  /* 0x0009980001087983 */ /* 0x000ee80000300a00 */
[----:B------:R-:W4:Y:S04]  /*13e60*/  LDL.LU.64 R6, [R1+0x990] ;  /* 0x0009900001067983 */ /* 0x000f280000300a00 */
[----:B------:R-:W4:Y:S04]  /*13e70*/  LDL.LU.64 R4, [R1+0x988] ;  /* 0x0009880001047983 */ /* 0x000f280000300a00 */
[----:B------:R-:W4:Y:S04]  /*13e80*/  LDL.LU R16, [R1+0x2c0] ;  /* 0x0002c00001107983 */ /* 0x000f280000300800 */
[----:B------:R-:W4:Y:S04]  /*13e90*/  LDL.LU R17, [R1+0x2c4] ;  /* 0x0002c40001117983 */ /* 0x000f280000300800 */
[----:B------:R-:W4:Y:S04]  /*13ea0*/  LDL.LU R18, [R1+0x2c8] ;  /* 0x0002c80001127983 */ /* 0x000f280000300800 */
[----:B------:R-:W4:Y:S04]  /*13eb0*/  LDL.LU R19, [R1+0x2cc] ;  /* 0x0002cc0001137983 */ /* 0x000f280000300800 */
[----:B------:R-:W-:Y:S04]  /*13ec0*/  STS.128 [R0+0x480], R12 ;  /* 0x0004800c00007388 */ /* 0x000fe80000000c00 */
[----:B--2---:R-:W-:Y:S04]  /*13ed0*/  STS.128 [R0+0x280], R24 ;  /* 0x0002801800007388 */ /* 0x004fe80000000c00 */
[----:B---3--:R-:W-:Y:S04]  /*13ee0*/  STS.128 [R0+0x600], R8 ;  /* 0x0006000800007388 */ /* 0x008fe80000000c00 */
[----:B----4-:R-:W-:Y:S04]  /*13ef0*/  STS.128 [R0+0x680], R4 ;  /* 0x0006800400007388 */ /* 0x010fe80000000c00 */
[----:B------:R-:W-:Y:S06]  /*13f00*/  BAR.SYNC.DEFER_BLOCKING 0x0 ;  /* 0x0000000000007b1d */ /* 0x000fec0000010000 */
[----:B------:R-:W0:Y:S04]  /*13f10*/  LDS.128 R4, [R28] ;  /* 0x000000001c047984 */ /* 0x000e280000000c00 */
[----:B------:R-:W-:Y:S04]  /*13f20*/  STL.64 [R1+0x960], R18 ;  /* 0x0009601201007387 */ /* 0x000fe80000100a00 */
[----:B------:R-:W-:Y:S04]  /*13f30*/  STL.64 [R1+0x958], R16 ;  /* 0x0009581001007387 */ /* 0x000fe80000100a00 */
[----:B------:R-:W-:Y:S04]  /*13f40*/  LDS.128 R8, [R28+0x800] ;  /* 0x000800001c087984 */ /* 0x000fe80000000c00 */
[----:B------:R-:W-:Y:S01]  /*13f50*/  LDS.128 R12, [R2] ;  /* 0x00000000020c7984 */ /* 0x000fe20000000c00 */
[----:B0-----:R-:W-:-:S03]  /*13f60*/  IMAD.MOV.U32 R20, RZ, RZ, R4 ;  /* 0x000000ffff147224 */ /* 0x001fc600078e0004 */
[----:B------:R-:W-:Y:S04]  /*13f70*/  STL [R1+0x34], R5 ;  /* 0x0000340501007387 */ /* 0x000fe80000100800 */
[----:B------:R-:W-:Y:S04]  /*13f80*/  STL.64 [R1+0x38], R6 ;  /* 0x0000380601007387 */ /* 0x000fe80000100a00 */
[----:B------:R-:W-:Y:S04]  /*13f90*/  STL.64 [R1+0x8e8], R22 ;  /* 0x0008e81601007387 */ /* 0x000fe80000100a00 */
[----:B------:R0:W-:Y:S04]  /*13fa0*/  STL.64 [R1+0x8e0], R20 ;  /* 0x0008e01401007387 */ /* 0x0001e80000100a00 */
[----:B------:R-:W1:Y:S04]  /*13fb0*/  LDS.128 R4, [R29] ;  /* 0x000000001d047984 */ /* 0x000e680000000c00 */
[----:B0-----:R-:W2:Y:S04]  /*13fc0*/  LDL.LU R20, [R1+0x200] ;  /* 0x0002000001147983 */ /* 0x001ea80000300800 */
[----:B------:R-:W2:Y:S04]  /*13fd0*/  LDL.LU R21, [R1+0x204] ;  /* 0x0002040001157983 */ /* 0x000ea80000300800 */
[----:B------:R-:W3:Y:S04]  /*13fe0*/  LDL.LU R22, [R1+0x208] ;  /* 0x0002080001167983 */ /* 0x000ee80000300800 */
[----:B------:R-:W3:Y:S04]  /*13ff0*/  LDL.LU R23, [R1+0x20c] ;  /* 0x00020c0001177983 */ /* 0x000ee80000300800 */
[----:B---3--:R-:W-:Y:S04]  /*14000*/  STL.64 [R1+0x970], R22 ;  /* 0x0009701601007387 */ /* 0x008fe80000100a00 */
[----:B--2---:R0:W-:Y:S04]  /*14010*/  STL.64 [R1+0x968], R20 ;  /* 0x0009681401007387 */ /* 0x0041e80000100a00 */
[----:B0-----:R-:W2:Y:S04]  /*14020*/  LDL.LU R20, [R1+0xe0] ;  /* 0x0000e00001147983 */ /* 0x001ea80000300800 */
[----:B------:R-:W2:Y:S04]  /*14030*/  LDL.LU R21, [R1+0xe4] ;  /* 0x0000e40001157983 */ /* 0x000ea80000300800 */
[----:B------:R-:W3:Y:S04]  /*14040*/  LDL.LU R22, [R1+0xe8] ;  /* 0x0000e80001167983 */ /* 0x000ee80000300800 */
[----:B------:R-:W3:Y:S01]  /*14050*/  LDL.LU R23, [R1+0xec] ;  /* 0x0000ec0001177983 */ /* 0x000ee20000300800 */
[----:B-1----:R-:W-:-:S03]  /*14060*/  IMAD.MOV.U32 R26, RZ, RZ, R4 ;  /* 0x000000ffff1a7224 */ /* 0x002fc600078e0004 */
[----:B---3--:R-:W-:Y:S04]  /*14070*/  STL.64 [R1+0x980], R22 ;  /* 0x0009801601007387 */ /* 0x008fe80000100a00 */
[----:B--2---:R-:W-:Y:S04]  /*14080*/  STL.64 [R1+0x978], R20 ;  /* 0x0009781401007387 */ /* 0x004fe80000100a00 */
[----:B------:R-:W2:Y:S04]  /*14090*/  LDL.LU R16, [R1+0xf0] ;  /* 0x0000f00001107983 */ /* 0x000ea80000300800 */
[----:B------:R-:W2:Y:S04]  /*140a0*/  LDL.LU R17, [R1+0xf4] ;  /* 0x0000f40001117983 */ /* 0x000ea80000300800 */
[----:B------:R-:W2:Y:S04]  /*140b0*/  LDL.LU R18, [R1+0xf8] ;  /* 0x0000f80001127983 */ /* 0x000ea80000300800 */
[----:B------:R-:W2:Y:S04]  /*140c0*/  LDL.LU R19, [R1+0xfc] ;  /* 0x0000fc0001137983 */ /* 0x000ea80000300800 */
[----:B------:R-:W-:Y:S04]  /*140d0*/  STL [R1+0x14], R5 ;  /* 0x0000140501007387 */ /* 0x000fe80000100800 */
[----:B------:R-:W-:Y:S04]  /*140e0*/  STL.64 [R1+0x20], R8 ;  /* 0x0000200801007387 */ /* 0x000fe80000100a00 */
[----:B------:R-:W-:Y:S04]  /*140f0*/  STL.64 [R1+0x28], R10 ;  /* 0x0000280a01007387 */ /* 0x000fe80000100a00 */
[----:B------:R-:W-:Y:S04]  /*14100*/  STL.64 [R1+0x18], R6 ;  /* 0x0000180601007387 */ /* 0x000fe80000100a00 */
[----:B------:R-:W0:Y:S04]  /*14110*/  LDS.128 R4, [R3] ;  /* 0x0000000003047984 */ /* 0x000e280000000c00 */
[----:B------:R-:W1:Y:S04]  /*14120*/  LDS.128 R8, [R29+0x800] ;  /* 0x000800001d087984 */ /* 0x000e680000000c00 */
[----:B------:R3:W-:Y:S04]  /*14130*/  STL [R1+0x950], R26 ;  /* 0x0009501a01007387 */ /* 0x0007e80000100800 */
[----:B------:R-:W4:Y:S04]  /*14140*/  LDL.LU R24, [R1+0x1f0] ;  /* 0x0001f00001187983 */ /* 0x000f280000300800 */
[----:B------:R-:W4:Y:S04]  /*14150*/  LDL.LU R25, [R1+0x1f4] ;  /* 0x0001f40001197983 */ /* 0x000f280000300800 */
[----:B---3--:R-:W4:Y:S04]  /*14160*/  LDL.LU R26, [R1+0x1f8] ;  /* 0x0001f800011a7983 */ /* 0x008f280000300800 */
[----:B------:R-:W4:Y:S04]  /*14170*/  LDL.LU R27, [R1+0x1fc] ;  /* 0x0001fc00011b7983 */ /* 0x000f280000300800 */
[----:B------:R-:W-:Y:S04]  /*14180*/  LDS.128 R20, [R2+0x800] ;  /* 0x0008000002147984 */ /* 0x000fe80000000c00 */
[----:B0-----:R-:W-:Y:S04]  /*14190*/  STL [R1+0x8d0], R6 ;  /* 0x0008d00601007387 */ /* 0x001fe80000100800 */
[----:B-1----:R-:W-:Y:S04]  /*141a0*/  STL.64 [R1], R8 ;  /* 0x0000000801007387 */ /* 0x002fe80000100a00 */
[----:B------:R-:W-:Y:S04]  /*141b0*/  STL.64 [R1+0x8], R10 ;  /* 0x0000080a01007387 */ /* 0x000fe80000100a00 */
[----:B------:R-:W0:Y:S04]  /*141c0*/  LDS.128 R8, [R3+0x800] ;  /* 0x0008000003087984 */ /* 0x000e280000000c00 */
[----:B------:R-:W-:Y:S04]  /*141d0*/  STL [R1+0x8cc], R7 ;  /* 0x0008cc0701007387 */ /* 0x000fe80000100800 */
[----:B------:R-:W-:Y:S06]  /*141e0*/  BAR.SYNC.DEFER_BLOCKING 0x0 ;  /* 0x0000000000007b1d */ /* 0x000fec0000010000 */
[----:B0-----:R-:W-:Y:S04]  /*141f0*/  STL.64 [R1+0x8f8], R10 ;  /* 0x0008f80a01007387 */ /* 0x001fe80000100a00 */
[----:B------:R0:W-:Y:S04]  /*14200*/  STL.64 [R1+0x8f0], R8 ;  /* 0x0008f00801007387 */ /* 0x0001e80000100a00 */
[----:B0-----:R-:W3:Y:S04]  /*14210*/  LDL.LU R8, [R1+0x1e0] ;  /* 0x0001e00001087983 */ /* 0x001ee80000300800 */
[----:B------:R-:W3:Y:S04]  /*14220*/  LDL.LU R9, [R1+0x1e4] ;  /* 0x0001e40001097983 */ /* 0x000ee80000300800 */
[----:B------:R-:W3:Y:S04]  /*14230*/  LDL.LU R10, [R1+0x1e8] ;  /* 0x0001e800010a7983 */ /* 0x000ee80000300800 */
[----:B------:R-:W3:Y:S04]  /*14240*/  LDL.LU R11, [R1+0x1ec] ;  /* 0x0001ec00010b7983 */ /* 0x000ee80000300800 */
[----:B------:R-:W-:Y:S04]  /*14250*/  STL.64 [R1+0x908], R14 ;  /* 0x0009080e01007387 */ /* 0x000fe80000100a00 */
[----:B------:R0:W-:Y:S04]  /*14260*/  STL.64 [R1+0x900], R12 ;  /* 0x0009000c01007387 */ /* 0x0001e80000100a00 */
[----:B0-----:R-:W3:Y:S04]  /*14270*/  LDL.LU R12, [R1+0x180] ;  /* 0x00018000010c7983 */ /* 0x001ee80000300800 */
[----:B------:R-:W3:Y:S04]  /*14280*/  LDL.LU R13, [R1+0x184] ;  /* 0x00018400010d7983 */ /* 0x000ee80000300800 */
[----:B------:R-:W3:Y:S04]  /*14290*/  LDL.LU R14, [R1+0x188] ;  /* 0x00018800010e7983 */ /* 0x000ee80000300800 */
[----:B------:R-:W3:Y:S04]  /*142a0*/  LDL.LU R15, [R1+0x18c] ;  /* 0x00018c00010f7983 */ /* 0x000ee80000300800 */
[----:B------:R-:W-:Y:S04]  /*142b0*/  STL.64 [R1+0x40], R20 ;  /* 0x0000401401007387 */ /* 0x000fe80000100a00 */
[----:B------:R0:W-:Y:S04]  /*142c0*/  STL.64 [R1+0x48], R22 ;  /* 0x0000481601007387 */ /* 0x0001e80000100a00 */
[----:B0-----:R-:W3:Y:S04]  /*142d0*/  LDL.LU.64 R22, [R1+0x980] ;  /* 0x0009800001167983 */ /* 0x001ee80000300a00 */
[----:B------:R-:W3:Y:S04]  /*142e0*/  LDL.LU.64 R20, [R1+0x978] ;  /* 0x0009780001147983 */ /* 0x000ee80000300a00 */
[----:B------:R-:W4:Y:S04]  /*142f0*/  LDL R6, [R1+0x478] ;  /* 0x0004780001067983 */ /* 0x000f280000100800 */
[----:B--2---:R-:W-:Y:S04]  /*14300*/  STS.128 [R0+0x80], R16 ;  /* 0x0000801000007388 */ /* 0x004fe80000000c00 */
[----:B---3--:R0:W-:Y:S04]  /*14310*/  STS.128 [R0], R20 ;  /* 0x0000001400007388 */ /* 0x0081e80000000c00 */
[----:B0-----:R-:W2:Y:S04]  /*14320*/  LDL.LU.64 R22, [R1+0x970] ;  /* 0x0009700001167983 */ /* 0x001ea80000300a00 */
[----:B------:R-:W2:Y:S04]  /*14330*/  LDL.LU.64 R20, [R1+0x968] ;  /* 0x0009680001147983 */ /* 0x000ea80000300a00 */
[----:B------:R-:W3:Y:S04]  /*14340*/  LDL.LU.64 R18, [R1+0x960] ;  /* 0x0009600001127983 */ /* 0x000ee80000300a00 */
[----:B------:R-:W3:Y:S04]  /*14350*/  LDL.LU.64 R16, [R1+0x958] ;  /* 0x0009580001107983 */ /* 0x000ee80000300a00 */
[----:B--2---:R0:W-:Y:S04]  /*14360*/  STS.128 [R0+0x480], R20 ;  /* 0x0004801400007388 */ /* 0x0041e80000000c00 */
[----:B---3--:R1:W-:Y:S04]  /*14370*/  STS.128 [R0+0x600], R16 ;  /* 0x0006001000007388 */ /* 0x0083e80000000c00 */
[----:B0-----:R-:W2:Y:S04]  /*14380*/  LDL.LU R20, [R1+0x2d0] ;  /* 0x0002d00001147983 */ /* 0x001ea80000300800 */
[----:B------:R-:W2:Y:S04]  /*14390*/  LDL.LU R21, [R1+0x2d4] ;  /* 0x0002d40001157983 */ /* 0x000ea80000300800 */
[----:B------:R-:W2:Y:S04]  /*143a0*/  LDL.LU R22, [R1+0x2d8] ;  /* 0x0002d80001167983 */ /* 0x000ea80000300800 */
[----:B------:R-:W2:Y:S04]  /*143b0*/  LDL.LU R23, [R1+0x2dc] ;  /* 0x0002dc0001177983 */ /* 0x000ea80000300800 */
[----:B-1----:R-:W3:Y:S04]  /*143c0*/  LDL.LU R16, [R1+0x410] ;  /* 0x0004100001107983 */ /* 0x002ee80000300800 */
[----:B------:R-:W3:Y:S04]  /*143d0*/  LDL.LU R17, [R1+0x414] ;  /* 0x0004140001117983 */ /* 0x000ee80000300800 */
[----:B------:R-:W2:Y:S04]  /*143e0*/  LDL.LU R18, [R1+0x418] ;  /* 0x0004180001127983 */ /* 0x000ea80000300800 */
[----:B------:R-:W2:Y:S04]  /*143f0*/  LDL.LU R19, [R1+0x41c] ;  /* 0x00041c0001137983 */ /* 0x000ea80000300800 */
[----:B--2---:R-:W-:Y:S04]  /*14400*/  STL.64 [R1+0x918], R18 ;  /* 0x0009181201007387 */ /* 0x004fe80000100a00 */
[----:B---3--:R0:W-:Y:S04]  /*14410*/  STL.64 [R1+0x910], R16 ;  /* 0x0009101001007387 */ /* 0x0081e80000100a00 */
        /* <DEDUP_REMOVED lines=9> */
[----:B------:R-:W3:Y:S04]  /*144b0*/  LDL.LU R19, [R1+0x3fc] ;  /* 0x0003fc0001137983 */ /* 0x000ee80000300800 */
[----:B------:R-:W-:Y:S04]  /*144c0*/  STS.128 [R0+0x200], R12 ;  /* 0x0002000c00007388 */ /* 0x000fe80000000c00 */
[----:B------:R-:W-:Y:S04]  /*144d0*/  STS.128 [R0+0x280], R8 ;  /* 0x0002800800007388 */ /* 0x000fe80000000c00 */
[----:B----4-:R-:W-:Y:S04]  /*144e0*/  STS.128 [R0+0x400], R24 ;  /* 0x0004001800007388 */ /* 0x010fe80000000c00 */
[----:B------:R-:W-:Y:S04]  /*144f0*/  STS.128 [R0+0x680], R20 ;  /* 0x0006801400007388 */ /* 0x000fe80000000c00 */
[----:B------:R-:W-:Y:S06]  /*14500*/  BAR.SYNC.DEFER_BLOCKING 0x0 ;  /* 0x0000000000007b1d */ /* 0x000fec0000010000 */
[----:B------:R-:W0:Y:S04]  /*14510*/  LDS.128 R8, [R28] ;  /* 0x000000001c087984 */ /* 0x000e280000000c00 */
[----:B------:R-:W1:Y:S04]  /*14520*/  LDS.128 R24, [R28+0x800] ;  /* 0x000800001c187984 */ /* 0x000e680000000c00 */
[----:B---3--:R-:W-:Y:S04]  /*14530*/  STL.64 [R1+0x938], R18 ;  /* 0x0009381201007387 */ /* 0x008fe80000100a00 */
[----:B--2---:R2:W-:Y:S04]  /*14540*/  STL.64 [R1+0x930], R16 ;  /* 0x0009301001007387 */ /* 0x0045e80000100a00 */
[----:B--2---:R-:W2:Y:S04]  /*14550*/  LDL.LU R16, [R1+0x3c0] ;  /* 0x0003c00001107983 */ /* 0x004ea80000300800 */
[----:B------:R-:W2:Y:S04]  /*14560*/  LDL.LU R17, [R1+0x3c4] ;  /* 0x0003c40001117983 */ /* 0x000ea80000300800 */
[----:B------:R-:W3:Y:S04]  /*14570*/  LDL.LU R18, [R1+0x3c8] ;  /* 0x0003c80001127983 */ /* 0x000ee80000300800 */
[----:B------:R-:W3:Y:S04]  /*14580*/  LDL.LU R19, [R1+0x3cc] ;  /* 0x0003cc0001137983 */ /* 0x000ee80000300800 */
[----:B---3--:R-:W-:Y:S04]  /*14590*/  STL.64 [R1+0x948], R18 ;  /* 0x0009481201007387 */ /* 0x008fe80000100a00 */
[----:B--2---:R2:W-:Y:S04]  /*145a0*/  STL.64 [R1+0x940], R16 ;  /* 0x0009401001007387 */ /* 0x0045e80000100a00 */
[----:B--2---:R-:W2:Y:S04]  /*145b0*/  LDL.LU R16, [R1+0x2e0] ;  /* 0x0002e00001107983 */ /* 0x004ea80000300800 */
[----:B------:R-:W2:Y:S04]  /*145c0*/  LDL.LU R17, [R1+0x2e4] ;  /* 0x0002e40001117983 */ /* 0x000ea80000300800 */
[----:B------:R-:W2:Y:S04]  /*145d0*/  LDL.LU R18, [R1+0x2e8] ;  /* 0x0002e80001127983 */ /* 0x000ea80000300800 */
[----:B------:R-:W2:Y:S04]  /*145e0*/  LDL.LU R19, [R1+0x2ec] ;  /* 0x0002ec0001137983 */ /* 0x000ea80000300800 */
[----:B------:R-:W3:Y:S04]  /*145f0*/  LDL R7, [R1+0x47c] ;  /* 0x00047c0001077983 */ /* 0x000ee80000100800 */
[----:B------:R-:W4:Y:S04]  /*14600*/  LDL.LU R12, [R1+0x450] ;  /* 0x00045000010c7983 */ /* 0x000f280000300800 */
[----:B0-----:R0:W-:Y:S04]  /*14610*/  STL.64 [R1+0x50], R8 ;  /* 0x0000500801007387 */ /* 0x0011e80000100a00 */
[----:B------:R0:W-:Y:S04]  /*14620*/  STL.64 [R1+0x58], R10 ;  /* 0x0000580a01007387 */ /* 0x0001e80000100a00 */
[----:B------:R-:W4:Y:S04]  /*14630*/  LDL.LU R13, [R1+0x454] ;  /* 0x00045400010d7983 */ /* 0x000f280000300800 */
[----:B------:R-:W4:Y:S04]  /*14640*/  LDL.LU R14, [R1+0x458] ;  /* 0x00045800010e7983 */ /* 0x000f280000300800 */
[----:B------:R-:W4:Y:S04]  /*14650*/  LDL.LU R15, [R1+0x45c] ;  /* 0x00045c00010f7983 */ /* 0x000f280000300800 */
[----:B0-----:R-:W2:Y:S04]  /*14660*/  LDL.LU R8, [R1+0x460] ;  /* 0x0004600001087983 */ /* 0x001ea80000300800 */
[----:B------:R-:W2:Y:S04]  /*14670*/  LDL.LU R9, [R1+0x464] ;  /* 0x0004640001097983 */ /* 0x000ea80000300800 */
[----:B------:R-:W2:Y:S04]  /*14680*/  LDL.LU R10, [R1+0x468] ;  /* 0x00046800010a7983 */ /* 0x000ea80000300800 */
[----:B------:R-:W3:Y:S04]  /*14690*/  LDL.LU R11, [R1+0x46c] ;  /* 0x00046c00010b7983 */ /* 0x000ee80000300800 */
[----:B------:R-:W3:Y:S04]  /*146a0*/  LDL.LU R20, [R1+0x480] ;  /* 0x0004800001147983 */ /* 0x000ee80000300800 */
[----:B------:R-:W3:Y:S04]  /*146b0*/  LDL.LU R21, [R1+0x484] ;  /* 0x0004840001157983 */ /* 0x000ee80000300800 */
[----:B------:R-:W3:Y:S04]  /*146c0*/  LDL.LU R22, [R1+0x488] ;  /* 0x0004880001167983 */ /* 0x000ee80000300800 */
[----:B------:R-:W3:Y:S04]  /*146d0*/  LDL.LU R23, [R1+0x48c] ;  /* 0x00048c0001177983 */ /* 0x000ee80000300800 */
[----:B-1----:R-:W-:Y:S04]  /*146e0*/  STL.64 [R1+0x140], R24 ;  /* 0x0001401801007387 */ /* 0x002fe80000100a00 */
        /* <DEDUP_REMOVED lines=18> */
[----:B--2---:R-:W-:Y:S04]  /*14810*/  STS.128 [R0], R16 ;  /* 0x0000001000007388 */ /* 0x004fe80000000c00 */
[----:B0-----:R-:W-:Y:S04]  /*14820*/  STL.64 [R1+0x60], R24 ;  /* 0x0000601801007387 */ /* 0x001fe80000100a00 */
[----:B------:R0:W-:Y:S04]  /*14830*/  STL.64 [R1+0x68], R26 ;  /* 0x0000681a01007387 */ /* 0x0001e80000100a00 */
[----:B0-----:R-:W2:Y:S04]  /*14840*/  LDL.LU R26, [R1+0x950] ;  /* 0x00095000011a7983 */ /* 0x001ea80000300800 */
[----:B------:R-:W2:Y:S04]  /*14850*/  LDL R27, [R1+0x588] ;  /* 0x00058800011b7983 */ /* 0x000ea80000100800 */
[----:B------:R-:W2:Y:S04]  /*14860*/  LDL.LU.64 R18, [R1+0x948] ;  /* 0x0009480001127983 */ /* 0x000ea80000300a00 */
[----:B------:R-:W2:Y:S04]  /*14870*/  LDL.LU.64 R16, [R1+0x940] ;  /* 0x0009400001107983 */ /* 0x000ea80000300a00 */
[----:B--2---:R0:W-:Y:S04]  /*14880*/  STS.128 [R0+0x80], R16 ;  /* 0x0000801000007388 */ /* 0x0041e80000000c00 */
[----:B0-----:R-:W2:Y:S04]  /*14890*/  LDL.LU.64 R18, [R1+0x938] ;  /* 0x0009380001127983 */ /* 0x001ea80000300a00 */
[----:B------:R-:W2:Y:S04]  /*148a0*/  LDL.LU.64 R16, [R1+0x930] ;  /* 0x0009300001107983 */ /* 0x000ea80000300a00 */
[----:B--2---:R0:W-:Y:S04]  /*148b0*/  STS.128 [R0+0x200], R16 ;  /* 0x0002001000007388 */ /* 0x0041e80000000c00 */
[----:B0-----:R-:W2:Y:S04]  /*148c0*/  LDL.LU.64 R18, [R1+0x928] ;  /* 0x0009280001127983 */ /* 0x001ea80000300a00 */
[----:B------:R-:W2:Y:S04]  /*148d0*/  LDL.LU.64 R16, [R1+0x920] ;  /* 0x0009200001107983 */ /* 0x000ea80000300a00 */
[----:B--2---:R0:W-:Y:S04]  /*148e0*/  STS.128 [R0+0x280], R16 ;  /* 0x0002801000007388 */ /* 0x0041e80000000c00 */
[----:B0-----:R-:W2:Y:S04]  /*148f0*/  LDL.LU.64 R18, [R1+0x918] ;  /* 0x0009180001127983 */ /* 0x001ea80000300a00 */
[----:B------:R-:W2:Y:S01]  /*14900*/  LDL.LU.64 R16, [R1+0x910] ;  /* 0x0009100001107983 */ /* 0x000ea20000300a00 */
[----:B---3--:R-:W-:-:S05]  /*14910*/  IMAD R3, R7, c[0x0][0x194], RZ ;  /* 0x0000650007037a24 */ /* 0x008fca00078e02ff */
[----:B------:R-:W-:Y:S01]  /*14920*/  LEA R2, P5, R3, c[0x0][0x170], 0x1 ;  /* 0x00005c0003027a11 */ /* 0x000fe200078a08ff */
[----:B----4-:R0:W-:Y:S04]  /*14930*/  STS.128 [R0+0x480], R12 ;  /* 0x0004800c00007388 */ /* 0x0101e80000000c00 */
[----:B------:R1:W-:Y:S04]  /*14940*/  STS.128 [R0+0x600], R8 ;  /* 0x0006000800007388 */ /* 0x0003e80000000c00 */
[----:B0-----:R-:W3:Y:S04]  /*14950*/  LDL.LU.64 R14, [R1+0x908] ;  /* 0x00090800010e7983 */ /* 0x001ee80000300a00 */
[----:B------:R-:W4:Y:S04]  /*14960*/  LDL.LU.64 R12, [R1+0x900] ;  /* 0x00090000010c7983 */ /* 0x000f280000300a00 */
[----:B-1----:R-:W3:Y:S04]  /*14970*/  LDL.LU.64 R10, [R1+0x8f8] ;  /* 0x0008f800010a7983 */ /* 0x002ee80000300a00 */
[----:B------:R-:W3:Y:S04]  /*14980*/  LDL.LU.64 R8, [R1+0x8f0] ;  /* 0x0008f00001087983 */ /* 0x000ee80000300a00 */
[----:B------:R-:W-:Y:S04]  /*14990*/  STS.128 [R0+0x680], R20 ;  /* 0x0006801400007388 */ /* 0x000fe80000000c00 */
[----:B--2---:R0:W-:Y:S02]  /*149a0*/  STS.128 [R0+0x400], R16 ;  /* 0x0004001000007388 */ /* 0x0041e40000000c00 */
[----:B0-----:R-:W-:-:S04]  /*149b0*/  IMAD.MOV.U32 R19, RZ, RZ, c[0x0][0x194] ;  /* 0x00006500ff137624 */ /* 0x001fc800078e00ff */
[----:B------:R-:W-:Y:S01]  /*149c0*/  IMAD R19, R19, 0x80, R3 ;  /* 0x0000008013137824 */ /* 0x000fe200078e0203 */
[----:B------:R-:W-:Y:S01]  /*149d0*/  LEA.HI.X.SX32 R3, R3, c[0x0][0x174], 0x1, P5 ;  /* 0x00005d0003037a11 */ /* 0x000fe200028f0eff */
[----:B------:R-:W-:Y:S03]  /*149e0*/  BAR.SYNC.DEFER_BLOCKING 0x0 ;  /* 0x0000000000007b1d */ /* 0x000fe60000010000 */
[----:B------:R-:W-:-:S04]  /*149f0*/  LEA R24, P5, R19, c[0x0][0x170], 0x1 ;  /* 0x00005c0013187a11 */ /* 0x000fc800078a08ff */
[----:B------:R-:W-:Y:S02]  /*14a00*/  LEA.HI.X.SX32 R25, R19, c[0x0][0x174], 0x1, P5 ;  /* 0x00005d0013197a11 */ /* 0x000fe400028f0eff */
[----:B------:R-:W2:Y:S04]  /*14a10*/  LDL.LU R19, [R1+0x90] ;  /* 0x0000900001137983 */ /* 0x000ea80000300800 */
[----:B------:R-:W3:Y:S04]  /*14a20*/  LDL.LU.64 R22, [R1+0x8e8] ;  /* 0x0008e80001167983 */ /* 0x000ee80000300a00 */
[----:B------:R-:W4:Y:S01]  /*14a30*/  LDL.LU.64 R20, [R1+0x8e0] ;  /* 0x0008e00001147983 */ /* 0x000f220000300a00 */
[----:B------:R-:W-:-:S04]  /*14a40*/  ISETP.GE.AND P4, PT, R7, c[0x0][0x178], PT ;  /* 0x00005e0007007a0c */ /* 0x000fc80003f86270 */
[C---:B------:R-:W-:Y:S01]  /*14a50*/  ISETP.LT.AND P4, PT, R6.reuse, c[0x0][0x17c], !P4 ;  /* 0x00005f0006007a0c */ /* 0x040fe20006781270 */
[C---:B------:R-:W-:Y:S01]  /*14a60*/  IMAD R18, R6.reuse, c[0x0][0x198], RZ ;  /* 0x0000660006127a24 */ /* 0x040fe200078e02ff */
[----:B------:R-:W-:-:S03]  /*14a70*/  ISETP.GE.AND P2, PT, R6, c[0x0][0x17c], PT ;  /* 0x00005f0006007a0c */ /* 0x000fc60003f46270 */
[----:B------:R-:W-:Y:S01]  /*14a80*/  IMAD.WIDE R16, R18, 0x2, R2 ;  /* 0x0000000212107825 */ /* 0x000fe200078e0202 */
[----:B------:R-:W-:Y:S02]  /*14a90*/  ISETP.LT.AND P2, PT, R27, c[0x0][0x178], !P2 ;  /* 0x00005e001b007a0c */ /* 0x000fe40005741270 */
[----:B------:R-:W-:-:S04]  /*14aa0*/  IADD3 R0, R6, 0x5, RZ ;  /* 0x0000000506007810 */ /* 0x000fc80007ffe0ff */
[----:B------:R-:W-:Y:S02]  /*14ab0*/  ISETP.GE.AND P5, PT, R0, c[0x0][0x17c], PT ;  /* 0x00005f0000007a0c */ /* 0x000fe40003fa6270 */
[C---:B------:R-:W-:Y:S01]  /*14ac0*/  IADD3 R0, R18.reuse, c[0x0][0x198], RZ ;  /* 0x0000660012007a10 */ /* 0x040fe20007ffe0ff */
[----:B--2---:R0:W-:Y:S01]  /*14ad0*/  @P4 STG.E.U16 [R16.64], R19 ;  /* 0x0000001310004986 */ /* 0x0041e2000c101504 */
[----:B------:R-:W-:Y:S02]  /*14ae0*/  ISETP.LT.AND P4, PT, R7, c[0x0][0x178], !P3 ;  /* 0x00005e0007007a0c */ /* 0x000fe40005f81270 */
[----:B---3--:R-:W-:Y:S01]  /*14af0*/  PRMT R22, R19, 0x7632, R22 ;  /* 0x0000763213167816 */ /* 0x008fe20000000016 */
[----:B0-----:R-:W-:-:S05]  /*14b00*/  IMAD.WIDE R16, R18, 0x2, R24 ;  /* 0x0000000212107825 */ /* 0x001fca00078e0218 */
[----:B----4-:R0:W-:Y:S02]  /*14b10*/  @P2 STG.E.U16 [R16.64], R20 ;  /* 0x0000001410002986 */ /* 0x0101e4000c101504 */
[----:B0-----:R-:W-:-:S05]  /*14b20*/  IMAD.WIDE R16, R0, 0x2, R2 ;  /* 0x0000000200107825 */ /* 0x001fca00078e0202 */
[----:B------:R0:W-:Y:S04]  /*14b30*/  @P4 STG.E.U16 [R16.64], R22 ;  /* 0x0000001610004986 */ /* 0x0001e8000c101504 */
[----:B0-----:R-:W2:Y:S01]  /*14b40*/  LDL.LU R22, [R1+0xd0] ;  /* 0x0000d00001167983 */ /* 0x001ea20000300800 */
[----:B------:R-:W-:Y:S02]  /*14b50*/  ISETP.LT.AND P3, PT, R27, c[0x0][0x178], !P3 ;  /* 0x00005e001b007a0c */ /* 0x000fe40005f61270 */
[----:B------:R-:W-:Y:S01]  /*14b60*/  ISETP.LT.AND P2, PT, R7, c[0x0][0x178], !P1 ;  /* 0x00005e0007007a0c */ /* 0x000fe20004f41270 */
[----:B------:R-:W-:Y:S01]  /*14b70*/  IMAD.WIDE R18, R0, 0x2, R24 ;  /* 0x0000000200127825 */ /* 0x000fe200078e0218 */
[----:B------:R-:W-:Y:S02]  /*14b80*/  PRMT R21, R20, 0x7632, R21 ;  /* 0x0000763214157816 */ /* 0x000fe40000000015 */
[----:B------:R-:W-:-:S02]  /*14b90*/  IADD3 R0, R0, c[0x0][0x198], RZ ;  /* 0x0000660000007a10 */ /* 0x000fc40007ffe0ff */
[----:B------:R-:W-:-:S05]  /*14ba0*/  ISETP.LT.AND P1, PT, R27, c[0x0][0x178], !P1 ;  /* 0x00005e001b007a0c */ /* 0x000fca0004f21270 */
[----:B------:R0:W-:Y:S01]  /*14bb0*/  @P3 STG.E.U16 [R18.64], R21 ;  /* 0x0000001512003986 */ /* 0x0001e2000c101504 */
[----:B------:R-:W-:Y:S01]  /*14bc0*/  IMAD.WIDE R16, R0, 0x2, R24 ;  /* 0x0000000200107825 */ /* 0x000fe200078e0218 */
[----:B------:R-:W-:-:S03]  /*14bd0*/  IADD3 R20, R6, 0x6, RZ ;  /* 0x0000000606147810 */ /* 0x000fc60007ffe0ff */
[----:B0-----:R-:W-:Y:S01]  /*14be0*/  IMAD.WIDE R18, R0, 0x2, R2 ;  /* 0x0000000200127825 */ /* 0x001fe200078e0202 */
[----:B------:R-:W-:-:S04]  /*14bf0*/  ISETP.LT.AND P3, PT, R7, c[0x0][0x178], !P0 ;  /* 0x00005e0007007a0c */ /* 0x000fc80004761270 */
[----:B------:R0:W-:Y:S01]  /*14c00*/  @P2 STG.E.U16 [R18.64], R23 ;  /* 0x0000001712002986 */ /* 0x0001e2000c101504 */
[----:B------:R-:W-:Y:S02]  /*14c10*/  ISETP.LT.AND P0, PT, R27, c[0x0][0x178], !P0 ;  /* 0x00005e001b007a0c */ /* 0x000fe40004701270 */
[----:B------:R-:W-:Y:S02]  /*14c20*/  ISETP.GE.AND P4, PT, R20, c[0x0][0x17c], PT ;  /* 0x00005f0014007a0c */ /* 0x000fe40003f86270 */
[----:B------:R-:W-:Y:S01]  /*14c30*/  IADD3 R20, R6, 0x7, RZ ;  /* 0x0000000706147810 */ /* 0x000fe20007ffe0ff */
[----:B0-----:R-:W-:Y:S01]  /*14c40*/  IMAD.MOV.U32 R19, RZ, RZ, R26 ;  /* 0x000000ffff137224 */ /* 0x001fe200078e001a */
[----:B------:R-:W-:Y:S01]  /*14c50*/  IADD3 R0, R0, c[0x0][0x198], RZ ;  /* 0x0000660000007a10 */ /* 0x000fe20007ffe0ff */
[----:B------:R-:W3:Y:S04]  /*14c60*/  LDL.LU R26, [R1+0x8d8] ;  /* 0x0008d800011a7983 */ /* 0x000ee80000300800 */
[----:B------:R0:W-:Y:S01]  /*14c70*/  @P1 STG.E.U16 [R16.64], R19 ;  /* 0x0000001310001986 */ /* 0x0001e2000c101504 */
[----:B------:R-:W-:-:S02]  /*14c80*/  ISETP.GE.AND P2, PT, R20, c[0x0][0x17c], PT ;  /* 0x00005f0014007a0c */ /* 0x000fc40003f46270 */
[----:B------:R-:W-:Y:S02]  /*14c90*/  PRMT R20, R23, 0x7632, R20 ;  /* 0x0000763217147816 */ /* 0x000fe40000000014 */
[----:B------:R-:W-:Y:S01]  /*14ca0*/  ISETP.LT.AND P1, PT, R7, c[0x0][0x178], !P6 ;  /* 0x00005e0007007a0c */ /* 0x000fe20007721270 */
[----:B------:R-:W4:Y:S01]  /*14cb0*/  LDL.LU R23, [R1+0x8d4] ;  /* 0x0008d40001177983 */ /* 0x000f220000300800 */
[----:B0-----:R-:W-:Y:S02]  /*14cc0*/  IMAD.MOV.U32 R17, RZ, RZ, R19 ;  /* 0x000000ffff117224 */ /* 0x001fe400078e0013 */
[----:B------:R-:W-:-:S03]  /*14cd0*/  IMAD.WIDE R18, R0, 0x2, R2 ;  /* 0x0000000200127825 */ /* 0x000fc600078e0202 */
[----:B------:R-:W-:Y:S01]  /*14ce0*/  PRMT R21, R17, 0x7632, R21 ;  /* 0x0000763211157816 */ /* 0x000fe20000000015 */
[C---:B------:R-:W-:Y:S01]  /*14cf0*/  IMAD.WIDE R16, R0.reuse, 0x2, R24 ;  /* 0x0000000200107825 */ /* 0x040fe200078e0218 */
[----:B------:R-:W-:Y:S01]  /*14d00*/  IADD3 R0, R0, c[0x0][0x198], RZ ;  /* 0x0000660000007a10 */ /* 0x000fe20007ffe0ff */
[----:B------:R0:W-:Y:S01]  /*14d10*/  @P3 STG.E.U16 [R18.64], R20 ;  /* 0x0000001412003986 */ /* 0x0001e2000c101504 */
[----:B------:R-:W-:-:S03]  /*14d20*/  ISETP.LT.AND P6, PT, R27, c[0x0][0x178], !P6 ;  /* 0x00005e001b007a0c */ /* 0x000fc600077c1270 */
[----:B------:R1:W-:Y:S01]  /*14d30*/  @P0 STG.E.U16 [R16.64], R21 ;  /* 0x0000001510000986 */ /* 0x0003e2000c101504 */
[----:B------:R-:W-:Y:S01]  /*14d40*/  ISETP.LT.AND P0, PT, R7, c[0x0][0x178], !P5 ;  /* 0x00005e0007007a0c */ /* 0x000fe20006f01270 */
[----:B0-----:R-:W-:Y:S01]  /*14d50*/  IMAD.WIDE R18, R0, 0x2, R2 ;  /* 0x0000000200127825 */ /* 0x001fe200078e0202 */
[----:B------:R-:W-:Y:S02]  /*14d60*/  IADD3 R20, R6, 0x8, RZ ;  /* 0x0000000806147810 */ /* 0x000fe40007ffe0ff */
[----:B-1----:R-:W-:Y:S02]  /*14d70*/  IADD3 R16, R0, c[0x0][0x198], RZ ;  /* 0x0000660000107a10 */ /* 0x002fe40007ffe0ff */
[----:B------:R-:W-:-:S03]  /*14d80*/  ISETP.GE.AND P3, PT, R20, c[0x0][0x17c], PT ;  /* 0x00005f0014007a0c */ /* 0x000fc60003f66270 */
[----:B------:R-:W-:Y:S01]  /*14d90*/  IMAD.WIDE R20, R16, 0x2, R2 ;  /* 0x0000000210147825 */ /* 0x000fe200078e0202 */
[----:B--2---:R0:W-:Y:S03]  /*14da0*/  @P1 STG.E.U16 [R18.64], R22 ;  /* 0x0000001612001986 */ /* 0x0041e6000c101504 */
[----:B0-----:R-:W-:Y:S01]  /*14db0*/  IMAD.WIDE R18, R0, 0x2, R24 ;  /* 0x0000000200127825 */ /* 0x001fe200078e0218 */
[----:B------:R-:W-:Y:S02]  /*14dc0*/  PRMT R0, R22, 0x7632, R0 ;  /* 0x0000763216007816 */ /* 0x000fe40000000000 */
[----:B------:R-:W-:Y:S02]  /*14dd0*/  IADD3 R22, R6, 0xa, RZ ;  /* 0x0000000a06167810 */ /* 0x000fe40007ffe0ff */
[----:B------:R-:W-:Y:S04]  /*14de0*/  @P6 STG.E.U16 [R18.64], R4 ;  /* 0x0000000412006986 */ /* 0x000fe8000c101504 */
[----:B------:R0:W-:Y:S01]  /*14df0*/  @P0 STG.E.U16 [R20.64], R0 ;  /* 0x0000000014000986 */ /* 0x0001e2000c101504 */
[----:B------:R-:W-:-:S03]  /*14e00*/  ISETP.GE.AND P0, PT, R22, c[0x0][0x17c], PT ;  /* 0x00005f0016007a0c */ /* 0x000fc60003f06270 */
[----:B------:R-:W2:Y:S01]  /*14e10*/  LDL.LU R22, [R1+0xc0] ;  /* 0x0000c00001167983 */ /* 0x000ea20000300800 */
[----:B------:R-:W-:Y:S02]  /*14e20*/  ISETP.LT.AND P5, PT, R27, c[0x0][0x178], !P5 ;  /* 0x00005e001b007a0c */ /* 0x000fe40006fa1270 */
[----:B------:R-:W-:Y:S02]  /*14e30*/  ISETP.LT.AND P6, PT, R7, c[0x0][0x178], !P4 ;  /* 0x00005e0007007a0c */ /* 0x000fe400067c1270 */
[----:B------:R-:W-:Y:S02]  /*14e40*/  ISETP.LT.AND P4, PT, R27, c[0x0][0x178], !P4 ;  /* 0x00005e001b007a0c */ /* 0x000fe40006781270 */
[----:B------:R-:W-:Y:S02]  /*14e50*/  IADD3 R17, R6, 0x9, RZ ;  /* 0x0000000906117810 */ /* 0x000fe40007ffe0ff */
[C---:B0-----:R-:W-:Y:S02]  /*14e60*/  IADD3 R0, R16.reuse, c[0x0][0x198], RZ ;  /* 0x0000660010007a10 */ /* 0x041fe40007ffe0ff */
[----:B------:R-:W-:Y:S01]  /*14e70*/  ISETP.GE.AND P1, PT, R17, c[0x0][0x17c], PT ;  /* 0x00005f0011007a0c */ /* 0x000fe20003f26270 */
[----:B------:R-:W-:-:S04]  /*14e80*/  IMAD.WIDE R16, R16, 0x2, R24 ;  /* 0x0000000210107825 */ /* 0x000fc800078e0218 */
[----:B------:R-:W-:-:S04]  /*14e90*/  IMAD.WIDE R18, R0, 0x2, R2 ;  /* 0x0000000200127825 */ /* 0x000fc800078e0202 */
[----:B------:R-:W-:Y:S01]  /*14ea0*/  IMAD.WIDE R20, R0, 0x2, R24 ;  /* 0x0000000200147825 */ /* 0x000fe200078e0218 */
[----:B----4-:R-:W-:-:S05]  /*14eb0*/  PRMT R23, R4, 0x7632, R23 ;  /* 0x0000763204177816 */ /* 0x010fca0000000017 */
[----:B------:R-:W-:Y:S01]  /*14ec0*/  @P5 STG.E.U16 [R16.64], R23 ;  /* 0x0000001710005986 */ /* 0x000fe2000c101504 */
[----:B------:R-:W-:-:S04]  /*14ed0*/  IADD3 R4, R6, 0xb, RZ ;  /* 0x0000000b06047810 */ /* 0x000fc80007ffe0ff */
[----:B------:R-:W-:Y:S02]  /*14ee0*/  ISETP.GE.AND P5, PT, R4, c[0x0][0x17c], PT ;  /* 0x00005f0004007a0c */ /* 0x000fe40003fa6270 */
[----:B------:R-:W-:Y:S02]  /*14ef0*/  IADD3 R4, R6, 0xc, RZ ;  /* 0x0000000c06047810 */ /* 0x000fe40007ffe0ff */
[----:B------:R-:W4:Y:S04]  /*14f00*/  LDL.LU R6, [R1+0x8d0] ;  /* 0x0008d00001067983 */ /* 0x000f280000300800 */
[----:B--2---:R0:W-:Y:S04]  /*14f10*/  @P6 STG.E.U16 [R18.64], R22 ;  /* 0x0000001612006986 */ /* 0x0041e8000c101504 */
[----:B------:R-:W-:Y:S01]  /*14f20*/  @P4 STG.E.U16 [R20.64], R12 ;  /* 0x0000000c14004986 */ /* 0x000fe2000c101504 */
[----:B------:R-:W-:-:S02]  /*14f30*/  ISETP.LT.AND P4, PT, R7, c[0x0][0x178], !P2 ;  /* 0x00005e0007007a0c */ /* 0x000fc40005781270 */
[----:B---3--:R-:W-:Y:S02]  /*14f40*/  PRMT R26, R22, 0x7632, R26 ;  /* 0x00007632161a7816 */ /* 0x008fe4000000001a */
[----:B0-----:R-:W-:-:S05]  /*14f50*/  IADD3 R18, R0, c[0x0][0x198], RZ ;  /* 0x0000660000127a10 */ /* 0x001fca0007ffe0ff */
[----:B------:R-:W-:-:S05]  /*14f60*/  IMAD.WIDE R16, R18, 0x2, R2 ;  /* 0x0000000212107825 */ /* 0x000fca00078e0202 */
[----:B------:R0:W-:Y:S04]  /*14f70*/  @P4 STG.E.U16 [R16.64], R26 ;  /* 0x0000001a10004986 */ /* 0x0001e8000c101504 */
[----:B0-----:R-:W2:Y:S04]  /*14f80*/  LDL.LU R16, [R1+0x120] ;  /* 0x0001200001107983 */ /* 0x001ea80000300800 */
[----:B------:R-:W3:Y:S04]  /*14f90*/  LDL.LU R17, [R1+0x20] ;  /* 0x0000200001117983 */ /* 0x000ee80000300800 */
[----:B------:R0:W-:Y:S04]  /*14fa0*/  STL [R1+0x8b0], R26 ;  /* 0x0008b01a01007387 */ /* 0x0001e80000100800 */
[----:B0-----:R-:W4:Y:S01]  /*14fb0*/  LDL R26, [R1+0x478] ;  /* 0x00047800011a7983 */ /* 0x001f220000100800 */
[----:B------:R-:W-:-:S02]  /*14fc0*/  ISETP.LT.AND P2, PT, R27, c[0x0][0x178], !P2 ;  /* 0x00005e001b007a0c */ /* 0x000fc40005741270 */
[----:B------:R-:W-:Y:S02]  /*14fd0*/  ISETP.LT.AND P6, PT, R7, c[0x0][0x178], !P3 ;  /* 0x00005e0007007a0c */ /* 0x000fe40005fc1270 */
[C---:B------:R-:W-:Y:S01]  /*14fe0*/  IADD3 R0, R18.reuse, c[0x0][0x198], RZ ;  /* 0x0000660012007a10 */ /* 0x040fe20007ffe0ff */
[----:B------:R-:W-:Y:S01]  /*14ff0*/  IMAD.WIDE R18, R18, 0x2, R24 ;  /* 0x0000000212127825 */ /* 0x000fe200078e0218 */
[----:B------:R-:W-:Y:S02]  /*15000*/  ISETP.LT.AND P3, PT, R27, c[0x0][0x178], !P3 ;  /* 0x00005e001b007a0c */ /* 0x000fe40005f61270 */
[----:B------:R-:W-:Y:S01]  /*15010*/  PRMT R12, R12, 0x7632, R12 ;  /* 0x000076320c0c7816 */ /* 0x000fe2000000000c */
[----:B------:R-:W-:-:S04]  /*15020*/  IMAD.WIDE R20, R0, 0x2, R2 ;  /* 0x0000000200147825 */ /* 0x000fc800078e0202 */
[----:B------:R0:W-:Y:S01]  /*15030*/  @P2 STG.E.U16 [R18.64], R12 ;  /* 0x0000000c12002986 */ /* 0x0001e2000c101504 */
[C---:B------:R-:W-:Y:S01]  /*15040*/  IMAD.WIDE R22, R0.reuse, 0x2, R24 ;  /* 0x0000000200167825 */ /* 0x040fe200078e0218 */
[----:B0-----:R-:W-:-:S04]  /*15050*/  IADD3 R18, R0, c[0x0][0x198], RZ ;  /* 0x0000660000127a10 */ /* 0x001fc80007ffe0ff */
[----:B------:R-:W-:Y:S01]  /*15060*/  IADD3 R0, R18, c[0x0][0x198], RZ ;  /* 0x0000660012007a10 */ /* 0x000fe20007ffe0ff */
[----:B--2---:R-:W-:Y:S01]  /*15070*/  @P6 STG.E.U16 [R20.64], R16 ;  /* 0x0000001014006986 */ /* 0x004fe2000c101504 */
[----:B------:R-:W-:Y:S02]  /*15080*/  ISETP.LT.AND P6, PT, R7, c[0x0][0x178], !P1 ;  /* 0x00005e0007007a0c */ /* 0x000fe40004fc1270 */
[----:B------:R-:W-:Y:S01]  /*15090*/  ISETP.LT.AND P1, PT, R27, c[0x0][0x178], !P1 ;  /* 0x00005e001b007a0c */ /* 0x000fe20004f21270 */
[----:B---3--:R0:W-:Y:S02]  /*150a0*/  @P3 STG.E.U16 [R22.64], R17 ;  /* 0x0000001116003986 */ /* 0x0081e4000c101504 */
[----:B0-----:R-:W-:Y:S02]  /*150b0*/  PRMT R23, R16, 0x7632, R23 ;  /* 0x0000763210177816 */ /* 0x001fe40000000017 */
[----:B------:R-:W-:Y:S01]  /*150c0*/  PRMT R22, R17, 0x7632, R22 ;  /* 0x0000763211167816 */ /* 0x000fe20000000016 */
[----:B------:R-:W-:Y:S01]  /*150d0*/  IMAD.WIDE R16, R18, 0x2, R2 ;  /* 0x0000000212107825 */ /* 0x000fe200078e0202 */
[----:B----4-:R-:W-:-:S03]  /*150e0*/  IADD3 R12, R26, 0xd, RZ ;  /* 0x0000000d1a0c7810 */ /* 0x010fc60007ffe0ff */
[----:B------:R-:W-:Y:S01]  /*150f0*/  IMAD.WIDE R18, R18, 0x2, R24 ;  /* 0x0000000212127825 */ /* 0x000fe200078e0218 */
[----:B------:R-:W-:Y:S01]  /*15100*/  ISETP.GE.AND P2, PT, R12, c[0x0][0x17c], PT ;  /* 0x00005f000c007a0c */ /* 0x000fe20003f46270 */
[----:B------:R0:W-:Y:S04]  /*15110*/  @P6 STG.E.U16 [R16.64], R23 ;  /* 0x0000001710006986 */ /* 0x0001e8000c101504 */
[----:B------:R-:W2:Y:S04]  /*15120*/  LDL.LU R12, [R1] ;  /* 0x00000000010c7983 */ /* 0x000ea80000300800 */
[----:B------:R1:W-:Y:S04]  /*15130*/  @P1 STG.E.U16 [R18.64], R22 ;  /* 0x0000001612001986 */ /* 0x0003e8000c101504 */
[----:B0-----:R-:W3:Y:S04]  /*15140*/  LDL.LU R23, [R1+0x100] ;  /* 0x0001000001177983 */ /* 0x001ee80000300800 */
[----:B-1----:R-:W4:Y:S01]  /*15150*/  LDL.LU R19, [R1+0x110] ;  /* 0x0001100001137983 */ /* 0x002f220000300800 */
[----:B------:R-:W-:-:S02]  /*15160*/  ISETP.LT.AND P3, PT, R7, c[0x0][0x178], !P0 ;  /* 0x00005e0007007a0c */ /* 0x000fc40004761270 */
[----:B------:R-:W-:Y:S01]  /*15170*/  ISETP.LT.AND P0, PT, R27, c[0x0][0x178], !P0 ;  /* 0x00005e001b007a0c */ /* 0x000fe20004701270 */
[----:B------:R-:W-:Y:S01]  /*15180*/  IMAD.WIDE R20, R0, 0x2, R2 ;  /* 0x0000000200147825 */ /* 0x000fe200078e0202 */
[----:B------:R-:W-:-:S03]  /*15190*/  ISETP.LT.AND P1, PT, R7, c[0x0][0x178], !P5 ;  /* 0x00005e0007007a0c */ /* 0x000fc60006f21270 */
[C---:B------:R-:W-:Y:S01]  /*151a0*/  IMAD.WIDE R16, R0.reuse, 0x2, R24 ;  /* 0x0000000200107825 */ /* 0x040fe200078e0218 */
[----:B------:R-:W-:Y:S02]  /*151b0*/  IADD3 R0, R0, c[0x0][0x198], RZ ;  /* 0x0000660000007a10 */ /* 0x000fe40007ffe0ff */
[----:B------:R-:W-:Y:S02]  /*151c0*/  ISETP.GE.AND P4, PT, R4, c[0x0][0x17c], PT ;  /* 0x00005f0004007a0c */ /* 0x000fe40003f86270 */
[----:B------:R-:W-:Y:S02]  /*151d0*/  IADD3 R4, R26, 0xe, RZ ;  /* 0x0000000e1a047810 */ /* 0x000fe40007ffe0ff */
[----:B------:R-:W-:Y:S02]  /*151e0*/  ISETP.LT.AND P5, PT, R27, c[0x0][0x178], !P5 ;  /* 0x00005e001b007a0c */ /* 0x000fe40006fa1270 */
[----:B------:R-:W-:Y:S02]  /*151f0*/  ISETP.GE.AND P6, PT, R4, c[0x0][0x17c], PT ;  /* 0x00005f0004007a0c */ /* 0x000fe40003fc6270 */
[----:B------:R-:W-:Y:S01]  /*15200*/  IADD3 R4, R26, 0xf, RZ ;  /* 0x0000000f1a047810 */ /* 0x000fe20007ffe0ff */
[----:B----4-:R0:W-:Y:S04]  /*15210*/  @P3 STG.E.U16 [R20.64], R19 ;  /* 0x0000001314003986 */ /* 0x0101e8000c101504 */
[----:B--2---:R1:W-:Y:S01]  /*15220*/  @P0 STG.E.U16 [R16.64], R12 ;  /* 0x0000000c10000986 */ /* 0x0043e2000c101504 */
[----:B0-----:R-:W-:-:S03]  /*15230*/  PRMT R20, R19, 0x7632, R20 ;  /* 0x0000763213147816 */ /* 0x001fc60000000014 */
[----:B------:R-:W2:Y:S01]  /*15240*/  LDL.LU R21, [R1+0x40] ;  /* 0x0000400001157983 */ /* 0x000ea20000300800 */
[----:B-1----:R-:W-:-:S05]  /*15250*/  IMAD.WIDE R16, R0, 0x2, R2 ;  /* 0x0000000200107825 */ /* 0x002fca00078e0202 */
[----:B------:R0:W-:Y:S01]  /*15260*/  @P1 STG.E.U16 [R16.64], R20 ;  /* 0x0000001410001986 */ /* 0x0001e2000c101504 */
[----:B------:R-:W-:Y:S01]  /*15270*/  ISETP.LT.AND P0, PT, R7, c[0x0][0x178], !P4 ;  /* 0x00005e0007007a0c */ /* 0x000fe20006701270 */
[----:B------:R-:W-:Y:S01]  /*15280*/  IMAD.WIDE R18, R0, 0x2, R24 ;  /* 0x0000000200127825 */ /* 0x000fe200078e0218 */
[----:B------:R-:W-:Y:S02]  /*15290*/  ISETP.LT.AND P4, PT, R27, c[0x0][0x178], !P4 ;  /* 0x00005e001b007a0c */ /* 0x000fe40006781270 */
[----:B------:R-:W-:Y:S01]  /*152a0*/  ISETP.GE.AND P3, PT, R4, c[0x0][0x17c], PT ;  /* 0x00005f0004007a0c */ /* 0x000fe20003f66270 */
[----:B0-----:R-:W4:Y:S01]  /*152b0*/  LDL.LU R20, [R1+0x130] ;  /* 0x0001300001147983 */ /* 0x001f220000300800 */
[----:B------:R-:W-:Y:S02]  /*152c0*/  PRMT R4, R12, 0x7632, R4 ;  /* 0x000076320c047816 */ /* 0x000fe40000000004 */
[----:B------:R-:W-:Y:S01]  /*152d0*/  IADD3 R0, R0, c[0x0][0x198], RZ ;  /* 0x0000660000007a10 */ /* 0x000fe20007ffe0ff */
[----:B------:R-:W4:Y:S04]  /*152e0*/  LDL.LU R22, [R1+0x94] ;  /* 0x0000940001167983 */ /* 0x000f280000300800 */
[----:B------:R0:W-:Y:S01]  /*152f0*/  @P5 STG.E.U16 [R18.64], R4 ;  /* 0x0000000412005986 */ /* 0x0001e2000c101504 */
[----:B------:R-:W-:-:S05]  /*15300*/  IMAD.WIDE R16, R0, 0x2, R2 ;  /* 0x0000000200107825 */ /* 0x000fca00078e0202 */
[----:B---3--:R-:W-:Y:S01]  /*15310*/  @P0 STG.E.U16 [R16.64], R23 ;  /* 0x0000001710000986 */ /* 0x008fe2000c101504 */
[----:B0-----:R-:W-:-:S05]  /*15320*/  IMAD.WIDE R18, R0, 0x2, R24 ;  /* 0x0000000200127825 */ /* 0x001fca00078e0218 */
[----:B------:R0:W-:Y:S02]  /*15330*/  @P4 STG.E.U16 [R18.64], R8 ;  /* 0x0000000812004986 */ /* 0x0001e4000c101504 */
[----:B0-----:R-:W-:Y:S02]  /*15340*/  PRMT R8, R23, 0x7632, R8 ;  /* 0x0000763217087816 */ /* 0x001fe40000000008 */
[----:B------:R-:W3:Y:S01]  /*15350*/  LDL.LU R23, [R1+0x34] ;  /* 0x0000340001177983 */ /* 0x000ee20000300800 */
[----:B------:R-:W-:Y:S02]  /*15360*/  ISETP.LT.AND P5, PT, R7, c[0x0][0x178], !P2 ;  /* 0x00005e0007007a0c */ /* 0x000fe400057a1270 */
[----:B------:R-:W-:Y:S02]  /*15370*/  ISETP.LT.AND P2, PT, R27, c[0x0][0x178], !P2 ;  /* 0x00005e001b007a0c */ /* 0x000fe40005741270 */
[----:B------:R-:W-:Y:S02]  /*15380*/  IADD3 R0, R0, c[0x0][0x198], RZ ;  /* 0x0000660000007a10 */ /* 0x000fe40007ffe0ff */
[----:B------:R-:W-:-:S02]  /*15390*/  IADD3 R4, R26, 0x11, RZ ;  /* 0x000000111a047810 */ /* 0x000fc40007ffe0ff */
[----:B------:R-:W-:Y:S01]  /*153a0*/  ISETP.LT.AND P4, PT, R7, c[0x0][0x178], !P6 ;  /* 0x00005e0007007a0c */ /* 0x000fe20007781270 */
[----:B------:R-:W-:Y:S01]  /*153b0*/  IMAD.WIDE R16, R0, 0x2, R2 ;  /* 0x0000000200107825 */ /* 0x000fe200078e0202 */
[----:B------:R-:W-:Y:S02]  /*153c0*/  ISETP.GE.AND P0, PT, R4, c[0x0][0x17c], PT ;  /* 0x00005f0004007a0c */ /* 0x000fe40003f06270 */
[----:B------:R-:W-:Y:S01]  /*153d0*/  PRMT R4, R8, 0x7632, R4 ;  /* 0x0000763208047816 */ /* 0x000fe20000000004 */
[C---:B------:R-:W-:Y:S01]  /*153e0*/  IMAD.WIDE R18, R0.reuse, 0x2, R24 ;  /* 0x0000000200127825 */ /* 0x040fe200078e0218 */
[----:B------:R-:W-:Y:S01]  /*153f0*/  IADD3 R0, R0, c[0x0][0x198], RZ ;  /* 0x0000660000007a10 */ /* 0x000fe20007ffe0ff */
[----:B------:R0:W-:Y:S01]  /*15400*/  @P5 STG.E.U16 [R16.64], R8 ;  /* 0x0000000810005986 */ /* 0x0001e2000c101504 */
[----:B------:R-:W-:-:S03]  /*15410*/  ISETP.LT.AND P6, PT, R27, c[0x0][0x178], !P6 ;  /* 0x00005e001b007a0c */ /* 0x000fc600077c1270 */
[----:B------:R1:W-:Y:S01]  /*15420*/  @P2 STG.E.U16 [R18.64], R4 ;  /* 0x0000000412002986 */ /* 0x0003e2000c101504 */
[----:B------:R-:W-:Y:S02]  /*15430*/  ISETP.LT.AND P2, PT, R7, c[0x0][0x178], !P3 ;  /* 0x00005e0007007a0c */ /* 0x000fe40005f41270 */
[C---:B------:R-:W-:Y:S02]  /*15440*/  IADD3 R12, R26.reuse, 0x10, RZ ;  /* 0x000000101a0c7810 */ /* 0x040fe40007ffe0ff */
[----:B0-----:R-:W-:Y:S01]  /*15450*/  IADD3 R8, R26, 0x12, RZ ;  /* 0x000000121a087810 */ /* 0x001fe20007ffe0ff */
[----:B------:R-:W-:-:S03]  /*15460*/  IMAD.WIDE R16, R0, 0x2, R2 ;  /* 0x0000000200107825 */ /* 0x000fc600078e0202 */
[----:B------:R-:W-:Y:S02]  /*15470*/  ISETP.GE.AND P5, PT, R8, c[0x0][0x17c], PT ;  /* 0x00005f0008007a0c */ /* 0x000fe40003fa6270 */
[----:B------:R-:W-:Y:S02]  /*15480*/  IADD3 R8, R0, c[0x0][0x198], RZ ;  /* 0x0000660000087a10 */ /* 0x000fe40007ffe0ff */
[----:B------:R-:W-:-:S03]  /*15490*/  ISETP.GE.AND P1, PT, R12, c[0x0][0x17c], PT ;  /* 0x00005f000c007a0c */ /* 0x000fc60003f26270 */
[----:B-1----:R-:W-:Y:S01]  /*154a0*/  IMAD.WIDE R18, R8, 0x2, R2 ;  /* 0x0000000208127825 */ /* 0x002fe200078e0202 */
[----:B------:R-:W-:Y:S02]  /*154b0*/  ISETP.LT.AND P3, PT, R27, c[0x0][0x178], !P3 ;  /* 0x00005e001b007a0c */ /* 0x000fe40005f61270 */
[----:B--2---:R-:W-:Y:S01]  /*154c0*/  PRMT R12, R21, 0x7632, R12 ;  /* 0x00007632150c7816 */ /* 0x004fe2000000000c */
[----:B----4-:R0:W-:Y:S02]  /*154d0*/  @P4 STG.E.U16 [R16.64], R20 ;  /* 0x0000001410004986 */ /* 0x0101e4000c101504 */
[----:B0-----:R-:W-:Y:S01]  /*154e0*/  IMAD.WIDE R16, R0, 0x2, R24 ;  /* 0x0000000200107825 */ /* 0x001fe200078e0218 */
[----:B------:R-:W-:-:S04]  /*154f0*/  PRMT R0, R20, 0x7632, R0 ;  /* 0x0000763214007816 */ /* 0x000fc80000000000 */
[----:B------:R0:W-:Y:S01]  /*15500*/  @P6 STG.E.U16 [R16.64], R21 ;  /* 0x0000001510006986 */ /* 0x0001e2000c101504 */
[----:B------:R-:W-:Y:S02]  /*15510*/  ISETP.LT.AND P6, PT, R7, c[0x0][0x178], !P1 ;  /* 0x00005e0007007a0c */ /* 0x000fe40004fc1270 */
[----:B------:R-:W-:Y:S01]  /*15520*/  ISETP.LT.AND P1, PT, R27, c[0x0][0x178], !P1 ;  /* 0x00005e001b007a0c */ /* 0x000fe20004f21270 */
[----:B------:R1:W-:Y:S01]  /*15530*/  @P2 STG.E.U16 [R18.64], R0 ;  /* 0x0000000012002986 */ /* 0x0003e2000c101504 */
[C---:B0-----:R-:W-:Y:S01]  /*15540*/  IMAD.WIDE R16, R8.reuse, 0x2, R24 ;  /* 0x0000000208107825 */ /* 0x041fe200078e0218 */
[----:B-1----:R-:W-:-:S04]  /*15550*/  IADD3 R0, R8, c[0x0][0x198], RZ ;  /* 0x0000660008007a10 */ /* 0x002fc80007ffe0ff */
[----:B------:R0:W-:Y:S01]  /*15560*/  @P3 STG.E.U16 [R16.64], R12 ;  /* 0x0000000c10003986 */ /* 0x0001e2000c101504 */
[----:B------:R-:W-:-:S04]  /*15570*/  IMAD.WIDE R18, R0, 0x2, R2 ;  /* 0x0000000200127825 */ /* 0x000fc800078e0202 */
[----:B------:R-:W-:Y:S01]  /*15580*/  IMAD.WIDE R20, R0, 0x2, R24 ;  /* 0x0000000200147825 */ /* 0x000fe200078e0218 */
[----:B------:R1:W-:Y:S04]  /*15590*/  @P6 STG.E.U16 [R18.64], R22 ;  /* 0x0000001612006986 */ /* 0x0003e8000c101504 */
[----:B---3--:R-:W-:Y:S01]  /*155a0*/  @P1 STG.E.U16 [R20.64], R23 ;  /* 0x0000001714001986 */ /* 0x008fe2000c101504 */
[----:B------:R-:W-:Y:S02]  /*155b0*/  ISETP.LT.AND P1, PT, R7, c[0x0][0x178], !P0 ;  /* 0x00005e0007007a0c */ /* 0x000fe40004721270 */
[----:B0-----:R-:W-:Y:S02]  /*155c0*/  PRMT R12, R22, 0x7632, R12 ;  /* 0x00007632160c7816 */ /* 0x001fe4000000000c */
[----:B-1----:R-:W-:-:S05]  /*155d0*/  IADD3 R18, R0, c[0x0][0x198], RZ ;  /* 0x0000660000127a10 */ /* 0x002fca0007ffe0ff */
[----:B------:R-:W-:-:S05]  /*155e0*/  IMAD.WIDE R16, R18, 0x2, R2 ;  /* 0x0000000212107825 */ /* 0x000fca00078e0202 */
[----:B------:R0:W-:Y:S04]  /*155f0*/  @P1 STG.E.U16 [R16.64], R12 ;  /* 0x0000000c10001986 */ /* 0x0001e8000c101504 */
[----:B0-----:R-:W2:Y:S04]  /*15600*/  LDL.LU R16, [R1+0xa4] ;  /* 0x0000a40001107983 */ /* 0x001ea80000300800 */
[----:B------:R-:W3:Y:S01]  /*15610*/  LDL.LU R17, [R1+0x14] ;  /* 0x0000140001117983 */ /* 0x000ee20000300800 */
[----:B------:R-:W-:Y:S02]  /*15620*/  ISETP.LT.AND P0, PT, R27, c[0x0][0x178], !P0 ;  /* 0x00005e001b007a0c */ /* 0x000fe40004701270 */
[----:B------:R-:W-:-:S02]  /*15630*/  ISETP.LT.AND P6, PT, R7, c[0x0][0x178], !P5 ;  /* 0x00005e0007007a0c */ /* 0x000fc40006fc1270 */
[----:B------:R-:W-:Y:S02]  /*15640*/  ISETP.LT.AND P5, PT, R27, c[0x0][0x178], !P5 ;  /* 0x00005e001b007a0c */ /* 0x000fe40006fa1270 */
[----:B------:R-:W-:Y:S02]  /*15650*/  IADD3 R8, R26, 0x15, RZ ;  /* 0x000000151a087810 */ /* 0x000fe40007ffe0ff */
[C---:B------:R-:W-:Y:S01]  /*15660*/  IADD3 R0, R18.reuse, c[0x0][0x198], RZ ;  /* 0x0000660012007a10 */ /* 0x040fe20007ffe0ff */
[----:B------:R-:W-:Y:S01]  /*15670*/  IMAD.WIDE R18, R18, 0x2, R24 ;  /* 0x0000000212127825 */ /* 0x000fe200078e0218 */
[----:B------:R-:W-:Y:S02]  /*15680*/  ISETP.GE.AND P3, PT, R8, c[0x0][0x17c], PT ;  /* 0x00005f0008007a0c */ /* 0x000fe40003f66270 */
[----:B------:R-:W-:Y:S01]  /*15690*/  PRMT R8, R23, 0x7632, R8 ;  /* 0x0000763217087816 */ /* 0x000fe20000000008 */
[----:B------:R-:W-:-:S04]  /*156a0*/  IMAD.WIDE R20, R0, 0x2, R2 ;  /* 0x0000000200147825 */ /* 0x000fc800078e0202 */
[----:B------:R-:W-:Y:S01]  /*156b0*/  IMAD.WIDE R22, R0, 0x2, R24 ;  /* 0x0000000200167825 */ /* 0x000fe200078e0218 */
[----:B------:R-:W-:Y:S01]  /*156c0*/  @P0 STG.E.U16 [R18.64], R8 ;  /* 0x0000000812000986 */ /* 0x000fe2000c101504 */
[----:B------:R-:W-:-:S03]  /*156d0*/  IADD3 R4, R26, 0x13, RZ ;  /* 0x000000131a047810 */ /* 0x000fc60007ffe0ff */
[----:B--2---:R-:W-:Y:S04]  /*156e0*/  @P6 STG.E.U16 [R20.64], R16 ;  /* 0x0000001014006986 */ /* 0x004fe8000c101504 */
[----:B---3--:R0:W-:Y:S04]  /*156f0*/  @P5 STG.E.U16 [R22.64], R17 ;  /* 0x0000001116005986 */ /* 0x0081e8000c101504 */
[----:B0-----:R-:W2:Y:S04]  /*15700*/  LDL.LU R23, [R1+0xd4] ;  /* 0x0000d40001177983 */ /* 0x001ea80000300800 */
[----:B------:R-:W3:Y:S01]  /*15710*/  LDL.LU R22, [R1+0xc4] ;  /* 0x0000c40001167983 */ /* 0x000ee20000300800 */
[----:B------:R-:W-:-:S02]  /*15720*/  ISETP.GE.AND P4, PT, R4, c[0x0][0x17c], PT ;  /* 0x00005f0004007a0c */ /* 0x000fc40003f86270 */
[----:B------:R-:W-:Y:S02]  /*15730*/  IADD3 R4, R26, 0x14, RZ ;  /* 0x000000141a047810 */ /* 0x000fe40007ffe0ff */
[----:B------:R-:W-:Y:S02]  /*15740*/  ISETP.LT.AND P6, PT, R7, c[0x0][0x178], !P4 ;  /* 0x00005e0007007a0c */ /* 0x000fe400067c1270 */
[----:B------:R-:W-:Y:S02]  /*15750*/  ISETP.GE.AND P2, PT, R4, c[0x0][0x17c], PT ;  /* 0x00005f0004007a0c */ /* 0x000fe40003f46270 */
[----:B------:R-:W-:Y:S02]  /*15760*/  ISETP.LT.AND P4, PT, R27, c[0x0][0x178], !P4 ;  /* 0x00005e001b007a0c */ /* 0x000fe40006781270 */
[----:B------:R-:W-:Y:S02]  /*15770*/  IADD3 R18, R0, c[0x0][0x198], RZ ;  /* 0x0000660000127a10 */ /* 0x000fe40007ffe0ff */
[----:B------:R-:W-:-:S02]  /*15780*/  IADD3 R4, R26, 0x16, RZ ;  /* 0x000000161a047810 */ /* 0x000fc40007ffe0ff */
[----:B------:R-:W-:Y:S02]  /*15790*/  ISETP.LT.AND P5, PT, R7, c[0x0][0x178], !P2 ;  /* 0x00005e0007007a0c */ /* 0x000fe400057a1270 */
[----:B------:R-:W-:Y:S02]  /*157a0*/  IADD3 R20, R26, 0x17, RZ ;  /* 0x000000171a147810 */ /* 0x000fe40007ffe0ff */
[----:B------:R-:W-:Y:S02]  /*157b0*/  IADD3 R0, R18, c[0x0][0x198], RZ ;  /* 0x0000660012007a10 */ /* 0x000fe40007ffe0ff */
[----:B------:R-:W-:Y:S02]  /*157c0*/  ISETP.GE.AND P1, PT, R4, c[0x0][0x17c], PT ;  /* 0x00005f0004007a0c */ /* 0x000fe40003f26270 */
[----:B------:R-:W-:Y:S02]  /*157d0*/  PRMT R12, R16, 0x7632, R12 ;  /* 0x00007632100c7816 */ /* 0x000fe4000000000c */
[----:B------:R-:W-:Y:S01]  /*157e0*/  PRMT R4, R17, 0x7632, R4 ;  /* 0x0000763211047816 */ /* 0x000fe20000000004 */
[----:B------:R-:W-:Y:S01]  /*157f0*/  IMAD.WIDE R16, R18, 0x2, R2 ;  /* 0x0000000212107825 */ /* 0x000fe200078e0202 */
[----:B------:R-:W-:-:S02]  /*15800*/  ISETP.LT.AND P2, PT, R27, c[0x0][0x178], !P2 ;  /* 0x00005e001b007a0c */ /* 0x000fc40005741270 */
[----:B------:R-:W-:Y:S01]  /*15810*/  ISETP.GE.AND P0, PT, R20, c[0x0][0x17c], PT ;  /* 0x00005f0014007a0c */ /* 0x000fe20003f06270 */
[----:B------:R-:W-:Y:S01]  /*15820*/  IMAD.WIDE R18, R18, 0x2, R24 ;  /* 0x0000000212127825 */ /* 0x000fe200078e0218 */
[----:B------:R-:W-:-:S03]  /*15830*/  IADD3 R8, R26, 0x18, RZ ;  /* 0x000000181a087810 */ /* 0x000fc60007ffe0ff */
[----:B------:R-:W-:Y:S01]  /*15840*/  IMAD.WIDE R20, R0, 0x2, R2 ;  /* 0x0000000200147825 */ /* 0x000fe200078e0202 */
[----:B------:R0:W-:Y:S01]  /*15850*/  @P6 STG.E.U16 [R16.64], R12 ;  /* 0x0000000c10006986 */ /* 0x0001e2000c101504 */
[----:B------:R-:W-:-:S03]  /*15860*/  ISETP.GE.AND P6, PT, R8, c[0x0][0x17c], PT ;  /* 0x00005f0008007a0c */ /* 0x000fc60003fc6270 */
[----:B------:R1:W-:Y:S01]  /*15870*/  @P4 STG.E.U16 [R18.64], R4 ;  /* 0x0000000412004986 */ /* 0x0003e2000c101504 */
[----:B------:R-:W-:Y:S02]  /*15880*/  ISETP.LT.AND P4, PT, R7, c[0x0][0x178], !P3 ;  /* 0x00005e0007007a0c */ /* 0x000fe40005f81270 */
[----:B------:R-:W-:Y:S01]  /*15890*/  ISETP.LT.AND P3, PT, R27, c[0x0][0x178], !P3 ;  /* 0x00005e001b007a0c */ /* 0x000fe20005f61270 */
[C---:B0-----:R-:W-:Y:S01]  /*158a0*/  IMAD.WIDE R16, R0.reuse, 0x2, R24 ;  /* 0x0000000200107825 */ /* 0x041fe200078e0218 */
[----:B------:R-:W-:Y:S02]  /*158b0*/  IADD3 R0, R0, c[0x0][0x198], RZ ;  /* 0x0000660000007a10 */ /* 0x000fe40007ffe0ff */
[----:B-1----:R-:W-:Y:S02]  /*158c0*/  IADD3 R4, R26, 0x19, RZ ;  /* 0x000000191a047810 */ /* 0x002fe40007ffe0ff */
[----:B------:R-:W-:Y:S01]  /*158d0*/  PRMT R12, R5, 0x7632, R12 ;  /* 0x00007632050c7816 */ /* 0x000fe2000000000c */
[----:B--2---:R0:W-:Y:S01]  /*158e0*/  @P5 STG.E.U16 [R20.64], R23 ;  /* 0x0000001714005986 */ /* 0x0041e2000c101504 */
[----:B------:R-:W-:-:S03]  /*158f0*/  PRMT R8, R23, 0x7632, R8 ;  /* 0x0000763217087816 */ /* 0x000fc60000000008 */
[----:B------:R1:W-:Y:S01]  /*15900*/  @P2 STG.E.U16 [R16.64], R5 ;  /* 0x0000000510002986 */ /* 0x0003e2000c101504 */
[----:B------:R-:W-:-:S03]  /*15910*/  ISETP.LT.AND P2, PT, R7, c[0x0][0x178], !P1 ;  /* 0x00005e0007007a0c */ /* 0x000fc60004f41270 */
[----:B0-----:R-:W2:Y:S01]  /*15920*/  LDL.LU R23, [R1+0x124] ;  /* 0x0001240001177983 */ /* 0x001ea20000300800 */
[----:B------:R-:W-:Y:S02]  /*15930*/  ISETP.GE.AND P5, PT, R4, c[0x0][0x17c], PT ;  /* 0x00005f0004007a0c */ /* 0x000fe40003fa6270 */
[----:B------:R-:W-:Y:S01]  /*15940*/  ISETP.LT.AND P1, PT, R27, c[0x0][0x178], !P1 ;  /* 0x00005e001b007a0c */ /* 0x000fe20004f21270 */
[----:B------:R-:W4:Y:S01]  /*15950*/  LDL.LU R19, [R1+0x24] ;  /* 0x0000240001137983 */ /* 0x000f220000300800 */
[----:B-1----:R-:W-:-:S03]  /*15960*/  IMAD.WIDE R4, R0, 0x2, R2 ;  /* 0x0000000200047825 */ /* 0x002fc600078e0202 */
[----:B------:R-:W4:Y:S01]  /*15970*/  LDL.LU R21, [R1+0x114] ;  /* 0x0001140001157983 */ /* 0x000f220000300800 */
[C---:B------:R-:W-:Y:S01]  /*15980*/  IMAD.WIDE R16, R0.reuse, 0x2, R24 ;  /* 0x0000000200107825 */ /* 0x040fe200078e0218 */
[----:B------:R-:W-:Y:S02]  /*15990*/  IADD3 R0, R0, c[0x0][0x198], RZ ;  /* 0x0000660000007a10 */ /* 0x000fe40007ffe0ff */
[----:B------:R0:W-:Y:S04]  /*159a0*/  @P4 STG.E.U16 [R4.64], R8 ;  /* 0x0000000804004986 */ /* 0x0001e8000c101504 */
[----:B------:R1:W-:Y:S01]  /*159b0*/  @P3 STG.E.U16 [R16.64], R12 ;  /* 0x0000000c10003986 */ /* 0x0003e2000c101504 */
[----:B0-----:R-:W-:-:S04]  /*159c0*/  IMAD.WIDE R4, R0, 0x2, R2 ;  /* 0x0000000200047825 */ /* 0x001fc800078e0202 */
[----:B-1----:R-:W-:Y:S01]  /*159d0*/  IMAD.WIDE R16, R0, 0x2, R24 ;  /* 0x0000000200107825 */ /* 0x002fe200078e0218 */
[----:B---3--:R-:W-:Y:S04]  /*159e0*/  @P2 STG.E.U16 [R4.64], R22 ;  /* 0x0000001604002986 */ /* 0x008fe8000c101504 */
[----:B------:R0:W-:Y:S02]  /*159f0*/  @P1 STG.E.U16 [R16.64], R13 ;  /* 0x0000000d10001986 */ /* 0x0001e4000c101504 */
[----:B0-----:R-:W-:Y:S02]  /*15a00*/  PRMT R16, R22, 0x7632, R16 ;  /* 0x0000763216107816 */ /* 0x001fe40000000010 */
[----:B------:R-:W3:Y:S01]  /*15a10*/  LDL.LU R22, [R1+0x4] ;  /* 0x0000040001167983 */ /* 0x000ee20000300800 */
[----:B------:R-:W-:-:S02]  /*15a20*/  ISETP.LT.AND P3, PT, R7, c[0x0][0x178], !P0 ;  /* 0x00005e0007007a0c */ /* 0x000fc40004761270 */
[----:B------:R-:W-:Y:S02]  /*15a30*/  ISETP.LT.AND P0, PT, R27, c[0x0][0x178], !P0 ;  /* 0x00005e001b007a0c */ /* 0x000fe40004701270 */
[----:B------:R-:W-:Y:S02]  /*15a40*/  IADD3 R8, R26, 0x1b, RZ ;  /* 0x0000001b1a087810 */ /* 0x000fe40007ffe0ff */
[----:B------:R-:W-:Y:S02]  /*15a50*/  IADD3 R0, R0, c[0x0][0x198], RZ ;  /* 0x0000660000007a10 */ /* 0x000fe40007ffe0ff */
[----:B------:R-:W-:Y:S02]  /*15a60*/  ISETP.GE.AND P2, PT, R8, c[0x0][0x17c], PT ;  /* 0x00005f0008007a0c */ /* 0x000fe40003f46270 */
[----:B------:R-:W-:Y:S01]  /*15a70*/  ISETP.LT.AND P1, PT, R7, c[0x0][0x178], !P6 ;  /* 0x00005e0007007a0c */ /* 0x000fe20007721270 */
[----:B------:R-:W-:Y:S01]  /*15a80*/  IMAD.WIDE R4, R0, 0x2, R2 ;  /* 0x0000000200047825 */ /* 0x000fe200078e0202 */
[----:B------:R-:W-:-:S03]  /*15a90*/  PRMT R8, R13, 0x7632, R8 ;  /* 0x000076320d087816 */ /* 0x000fc60000000008 */
        /* <DEDUP_REMOVED lines=14> */
[----:B------:R-:W-:Y:S01]  /*15b80*/  IADD3 R8, R26, 0x1d, RZ ;  /* 0x0000001d1a087810 */ /* 0x000fe20007ffe0ff */
[----:B--2---:R0:W-:Y:S02]  /*15b90*/  @P1 STG.E.U16 [R4.64], R23 ;  /* 0x0000001704001986 */ /* 0x0041e4000c101504 */
[----:B0-----:R-:W-:Y:S01]  /*15ba0*/  IMAD.WIDE R4, R0, 0x2, R24 ;  /* 0x0000000200047825 */ /* 0x001fe200078e0218 */
[----:B------:R-:W-:Y:S02]  /*15bb0*/  PRMT R0, R23, 0x7632, R0 ;  /* 0x0000763217007816 */ /* 0x000fe40000000000 */
[----:B------:R-:W2:Y:S04]  /*15bc0*/  LDL.LU R23, [R1+0x104] ;  /* 0x0001040001177983 */ /* 0x000ea80000300800 */
[----:B----4-:R0:W-:Y:S01]  /*15bd0*/  @P6 STG.E.U16 [R4.64], R19 ;  /* 0x0000001304006986 */ /* 0x0101e2000c101504 */
[----:B------:R-:W-:-:S02]  /*15be0*/  ISETP.LT.AND P6, PT, R7, c[0x0][0x178], !P4 ;  /* 0x00005e0007007a0c */ /* 0x000fc400067c1270 */
[----:B------:R-:W-:Y:S01]  /*15bf0*/  ISETP.LT.AND P4, PT, R27, c[0x0][0x178], !P4 ;  /* 0x00005e001b007a0c */ /* 0x000fe20006781270 */
[----:B------:R1:W-:Y:S01]  /*15c00*/  @P0 STG.E.U16 [R12.64], R0 ;  /* 0x000000000c000986 */ /* 0x0003e2000c101504 */
[----:B------:R-:W-:Y:S02]  /*15c10*/  ISETP.GE.AND P1, PT, R8, c[0x0][0x17c], PT ;  /* 0x00005f0008007a0c */ /* 0x000fe40003f26270 */
[----:B------:R-:W-:Y:S01]  /*15c20*/  PRMT R8, R19, 0x7632, R8 ;  /* 0x0000763213087816 */ /* 0x000fe20000000008 */
[C---:B0-----:R-:W-:Y:S01]  /*15c30*/  IMAD.WIDE R4, R16.reuse, 0x2, R24 ;  /* 0x0000000210047825 */ /* 0x041fe200078e0218 */
[----:B-1----:R-:W-:-:S04]  /*15c40*/  IADD3 R0, R16, c[0x0][0x198], RZ ;  /* 0x0000660010007a10 */ /* 0x002fc80007ffe0ff */
[----:B------:R-:W-:Y:S01]  /*15c50*/  @P5 STG.E.U16 [R4.64], R8 ;  /* 0x0000000804005986 */ /* 0x000fe2000c101504 */
[----:B------:R-:W-:-:S04]  /*15c60*/  IMAD.WIDE R12, R0, 0x2, R2 ;  /* 0x00000002000c7825 */ /* 0x000fc800078e0202 */
[C---:B------:R-:W-:Y:S01]  /*15c70*/  IMAD.WIDE R16, R0.reuse, 0x2, R24 ;  /* 0x0000000200107825 */ /* 0x040fe200078e0218 */
[----:B------:R0:W-:Y:S04]  /*15c80*/  @P6 STG.E.U16 [R12.64], R21 ;  /* 0x000000150c006986 */ /* 0x0001e8000c101504 */
[----:B---3--:R1:W-:Y:S01]  /*15c90*/  @P4 STG.E.U16 [R16.64], R22 ;  /* 0x0000001610004986 */ /* 0x0083e2000c101504 */
[----:B------:R-:W-:Y:S02]  /*15ca0*/  ISETP.LT.AND P4, PT, R7, c[0x0][0x178], !P2 ;  /* 0x00005e0007007a0c */ /* 0x000fe40005781270 */
[----:B------:R-:W-:Y:S02]  /*15cb0*/  ISETP.LT.AND P2, PT, R27, c[0x0][0x178], !P2 ;  /* 0x00005e001b007a0c */ /* 0x000fe40005741270 */
[----:B0-----:R-:W-:-:S02]  /*15cc0*/  IADD3 R12, R0, c[0x0][0x198], RZ ;  /* 0x00006600000c7a10 */ /* 0x001fc40007ffe0ff */
[----:B------:R-:W-:Y:S02]  /*15cd0*/  PRMT R8, R21, 0x7632, R8 ;  /* 0x0000763215087816 */ /* 0x000fe40000000008 */
[C---:B------:R-:W-:Y:S01]  /*15ce0*/  IADD3 R0, R12.reuse, c[0x0][0x198], RZ ;  /* 0x000066000c007a10 */ /* 0x040fe20007ffe0ff */
[----:B------:R-:W-:Y:S01]  /*15cf0*/  IMAD.WIDE R4, R12, 0x2, R2 ;  /* 0x000000020c047825 */ /* 0x000fe200078e0202 */
[----:B------:R-:W-:Y:S02]  /*15d00*/  PRMT R20, R22, 0x7632, R20 ;  /* 0x0000763216147816 */ /* 0x000fe40000000014 */
[----:B-1----:R-:W3:Y:S01]  /*15d10*/  LDL.LU R22, [R1+0x44] ;  /* 0x0000440001167983 */ /* 0x002ee20000300800 */
[----:B------:R-:W-:-:S03]  /*15d20*/  IMAD.WIDE R12, R12, 0x2, R24 ;  /* 0x000000020c0c7825 */ /* 0x000fc600078e0218 */
[----:B------:R-:W-:Y:S04]  /*15d30*/  @P4 STG.E.U16 [R4.64], R8 ;  /* 0x0000000804004986 */ /* 0x000fe8000c101504 */
[----:B------:R0:W-:Y:S04]  /*15d40*/  @P2 STG.E.U16 [R12.64], R20 ;  /* 0x000000140c002986 */ /* 0x0001e8000c101504 */
[----:B0-----:R-:W4:Y:S01]  /*15d50*/  LDL.LU R20, [R1+0x134] ;  /* 0x0001340001147983 */ /* 0x001f220000300800 */
[----:B------:R-:W-:Y:S02]  /*15d60*/  ISETP.LT.AND P6, PT, R7, c[0x0][0x178], !P3 ;  /* 0x00005e0007007a0c */ /* 0x000fe40005fc1270 */
[----:B------:R-:W-:-:S02]  /*15d70*/  ISETP.LT.AND P3, PT, R27, c[0x0][0x178], !P3 ;  /* 0x00005e001b007a0c */ /* 0x000fc40005f61270 */
[C---:B------:R-:W-:Y:S02]  /*15d80*/  IADD3 R18, R26.reuse, 0x1e, RZ ;  /* 0x0000001e1a127810 */ /* 0x040fe40007ffe0ff */
[----:B------:R-:W-:Y:S01]  /*15d90*/  IADD3 R19, R26, 0x1f, RZ ;  /* 0x0000001f1a137810 */ /* 0x000fe20007ffe0ff */
[----:B------:R-:W-:Y:S01]  /*15da0*/  IMAD.WIDE R16, R0, 0x2, R2 ;  /* 0x0000000200107825 */ /* 0x000fe200078e0202 */
[----:B------:R-:W-:Y:S02]  /*15db0*/  ISETP.GE.AND P0, PT, R18, c[0x0][0x17c], PT ;  /* 0x00005f0012007a0c */ /* 0x000fe40003f06270 */
[----:B------:R-:W-:Y:S01]  /*15dc0*/  ISETP.GE.AND P5, PT, R19, c[0x0][0x17c], PT ;  /* 0x00005f0013007a0c */ /* 0x000fe20003fa6270 */
[C---:B------:R-:W-:Y:S01]  /*15dd0*/  IMAD.WIDE R18, R0.reuse, 0x2, R24 ;  /* 0x0000000200127825 */ /* 0x040fe200078e0218 */
[----:B------:R-:W-:Y:S02]  /*15de0*/  IADD3 R8, R0, c[0x0][0x198], RZ ;  /* 0x0000660000087a10 */ /* 0x000fe40007ffe0ff */
[----:B------:R-:W-:-:S03]  /*15df0*/  IADD3 R12, R26, 0x21, RZ ;  /* 0x000000211a0c7810 */ /* 0x000fc60007ffe0ff */
[----:B------:R-:W-:Y:S01]  /*15e00*/  IMAD.WIDE R4, R8, 0x2, R2 ;  /* 0x0000000208047825 */ /* 0x000fe200078e0202 */
[----:B------:R-:W-:Y:S01]  /*15e10*/  ISETP.GE.AND P2, PT, R12, c[0x0][0x17c], PT ;  /* 0x00005f000c007a0c */ /* 0x000fe20003f46270 */
[----:B--2---:R0:W-:Y:S04]  /*15e20*/  @P6 STG.E.U16 [R16.64], R23 ;  /* 0x0000001710006986 */ /* 0x0041e8000c101504 */
[----:B------:R1:W-:Y:S01]  /*15e30*/  @P3 STG.E.U16 [R18.64], R9 ;  /* 0x0000000912003986 */ /* 0x0003e2000c101504 */
[----:B0-----:R-:W-:-:S03]  /*15e40*/  PRMT R16, R23, 0x7632, R16 ;  /* 0x0000763217107816 */ /* 0x001fc60000000010 */
[----:B-1----:R-:W2:Y:S04]  /*15e50*/  LDL.LU R19, [R1+0x98] ;  /* 0x0000980001137983 */ /* 0x002ea80000300800 */
[----:B------:R-:W2:Y:S01]  /*15e60*/  LDL.LU R23, [R1+0x38] ;  /* 0x0000380001177983 */ /* 0x000ea20000300800 */
[----:B------:R-:W-:Y:S02]  /*15e70*/  ISETP.LT.AND P6, PT, R7, c[0x0][0x178], !P1 ;  /* 0x00005e0007007a0c */ /* 0x000fe40004fc1270 */
[----:B------:R-:W-:Y:S02]  /*15e80*/  ISETP.LT.AND P1, PT, R27, c[0x0][0x178], !P1 ;  /* 0x00005e001b007a0c */ /* 0x000fe40004f21270 */
[----:B------:R-:W-:Y:S02]  /*15e90*/  ISETP.LT.AND P3, PT, R7, c[0x0][0x178], !P0 ;  /* 0x00005e0007007a0c */ /* 0x000fe40004761270 */
[----:B------:R-:W-:-:S02]  /*15ea0*/  ISETP.LT.AND P0, PT, R27, c[0x0][0x178], !P0 ;  /* 0x00005e001b007a0c */ /* 0x000fc40004701270 */
[C---:B------:R-:W-:Y:S02]  /*15eb0*/  IADD3 R18, R8.reuse, c[0x0][0x198], RZ ;  /* 0x0000660008127a10 */ /* 0x040fe40007ffe0ff */
[----:B------:R-:W-:Y:S01]  /*15ec0*/  PRMT R17, R9, 0x7632, R17 ;  /* 0x0000763209117816 */ /* 0x000fe20000000011 */
[----:B------:R-:W-:Y:S02]  /*15ed0*/  IMAD.WIDE R8, R8, 0x2, R24 ;  /* 0x0000000208087825 */ /* 0x000fe400078e0218 */
[----:B------:R0:W-:Y:S02]  /*15ee0*/  @P6 STG.E.U16 [R4.64], R16 ;  /* 0x0000001004006986 */ /* 0x0001e4000c101504 */
[C---:B------:R-:W-:Y:S02]  /*15ef0*/  IMAD.WIDE R12, R18.reuse, 0x2, R2 ;  /* 0x00000002120c7825 */ /* 0x040fe400078e0202 */
[----:B------:R-:W-:Y:S02]  /*15f00*/  @P1 STG.E.U16 [R8.64], R17 ;  /* 0x0000001108001986 */ /* 0x000fe4000c101504 */
[----:B0-----:R-:W-:-:S02]  /*15f10*/  IMAD.WIDE R4, R18, 0x2, R24 ;  /* 0x0000000212047825 */ /* 0x001fc400078e0218 */
[----:B----4-:R0:W-:Y:S04]  /*15f20*/  @P3 STG.E.U16 [R12.64], R20 ;  /* 0x000000140c003986 */ /* 0x0101e8000c101504 */
[----:B---3--:R1:W-:Y:S01]  /*15f30*/  @P0 STG.E.U16 [R4.64], R22 ;  /* 0x0000001604000986 */ /* 0x0083e2000c101504 */
[----:B0-----:R-:W-:-:S03]  /*15f40*/  PRMT R13, R22, 0x7632, R13 ;  /* 0x00007632160d7816 */ /* 0x001fc6000000000d */
[----:B-1----:R-:W3:Y:S01]  /*15f50*/  LDL.LU R22, [R1+0xa8] ;  /* 0x0000a80001167983 */ /* 0x002ee20000300800 */
[C---:B------:R-:W-:Y:S02]  /*15f60*/  IADD3 R0, R26.reuse, 0x22, RZ ;  /* 0x000000221a007810 */ /* 0x040fe40007ffe0ff */
[----:B------:R-:W-:Y:S02]  /*15f70*/  IADD3 R21, R26, 0x20, RZ ;  /* 0x000000201a157810 */ /* 0x000fe40007ffe0ff */
[----:B------:R-:W-:Y:S02]  /*15f80*/  ISETP.GE.AND P6, PT, R0, c[0x0][0x17c], PT ;  /* 0x00005f0000007a0c */ /* 0x000fe40003fc6270 */
[----:B------:R-:W-:Y:S02]  /*15f90*/  IADD3 R0, R26, 0x23, RZ ;  /* 0x000000231a007810 */ /* 0x000fe40007ffe0ff */
[----:B------:R-:W-:Y:S02]  /*15fa0*/  ISETP.LT.AND P1, PT, R7, c[0x0][0x178], !P5 ;  /* 0x00005e0007007a0c */ /* 0x000fe40006f21270 */
[----:B------:R-:W-:-:S02]  /*15fb0*/  ISETP.LT.AND P5, PT, R27, c[0x0][0x178], !P5 ;  /* 0x00005e001b007a0c */ /* 0x000fc40006fa1270 */
[----:B------:R-:W-:Y:S02]  /*15fc0*/  ISETP.GE.AND P3, PT, R0, c[0x0][0x17c], PT ;  /* 0x00005f0000007a0c */ /* 0x000fe40003f66270 */
[----:B------:R-:W-:Y:S02]  /*15fd0*/  ISETP.GE.AND P4, PT, R21, c[0x0][0x17c], PT ;  /* 0x00005f0015007a0c */ /* 0x000fe40003f86270 */
[----:B------:R-:W-:Y:S02]  /*15fe0*/  IADD3 R0, R18, c[0x0][0x198], RZ ;  /* 0x0000660012007a10 */ /* 0x000fe40007ffe0ff */
[----:B------:R-:W-:Y:S02]  /*15ff0*/  ISETP.LT.AND P0, PT, R7, c[0x0][0x178], !P4 ;  /* 0x00005e0007007a0c */ /* 0x000fe40006701270 */
[----:B------:R-:W-:Y:S01]  /*16000*/  PRMT R12, R20, 0x7632, R12 ;  /* 0x00007632140c7816 */ /* 0x000fe2000000000c */
[----:B------:R-:W-:Y:S01]  /*16010*/  IMAD.WIDE R8, R0, 0x2, R2 ;  /* 0x0000000200087825 */ /* 0x000fe200078e0202 */
[----:B------:R-:W4:Y:S01]  /*16020*/  LDL.LU R20, [R1+0x18] ;  /* 0x0000180001147983 */ /* 0x000f220000300800 */
[----:B------:R-:W-:-:S02]  /*16030*/  ISETP.LT.AND P4, PT, R27, c[0x0][0x178], !P4 ;  /* 0x00005e001b007a0c */ /* 0x000fc40006781270 */
[C-C-:B------:R-:W-:Y:S01]  /*16040*/  IMAD.WIDE R4, R0.reuse, 0x2, R24.reuse ;  /* 0x0000000200047825 */ /* 0x140fe200078e0218 */
[----:B------:R-:W-:Y:S01]  /*16050*/  IADD3 R0, R0, c[0x0][0x198], RZ ;  /* 0x0000660000007a10 */ /* 0x000fe20007ffe0ff */
[----:B------:R0:W-:Y:S04]  /*16060*/  @P1 STG.E.U16 [R8.64], R12 ;  /* 0x0000000c08001986 */ /* 0x0001e8000c101504 */
[----:B------:R1:W-:Y:S01]  /*16070*/  @P5 STG.E.U16 [R4.64], R13 ;  /* 0x0000000d04005986 */ /* 0x0003e2000c101504 */
[----:B0-----:R-:W-:Y:S01]  /*16080*/  IADD3 R12, R26, 0x25, RZ ;  /* 0x000000251a0c7810 */ /* 0x001fe20007ffe0ff */
[----:B------:R-:W-:-:S04]  /*16090*/  IMAD.WIDE R8, R0, 0x2, R24 ;  /* 0x0000000200087825 */ /* 0x000fc800078e0218 */
[C---:B-1----:R-:W-:Y:S01]  /*160a0*/  IMAD.WIDE R4, R0.reuse, 0x2, R2 ;  /* 0x0000000200047825 */ /* 0x042fe200078e0202 */
[----:B------:R-:W-:Y:S02]  /*160b0*/  ISETP.LT.AND P5, PT, R7, c[0x0][0x178], !P2 ;  /* 0x00005e0007007a0c */ /* 0x000fe400057a1270 */
[----:B------:R-:W-:Y:S02]  /*160c0*/  IADD3 R0, R0, c[0x0][0x198], RZ ;  /* 0x0000660000007a10 */ /* 0x000fe40007ffe0ff */
[----:B------:R-:W-:Y:S01]  /*160d0*/  ISETP.LT.AND P2, PT, R27, c[0x0][0x178], !P2 ;  /* 0x00005e001b007a0c */ /* 0x000fe20005741270 */
[----:B--2---:R-:W-:Y:S01]  /*160e0*/  @P0 STG.E.U16 [R4.64], R19 ;  /* 0x0000001304000986 */ /* 0x004fe2000c101504 */
[----:B------:R-:W-:-:S03]  /*160f0*/  ISETP.GE.AND P0, PT, R12, c[0x0][0x17c], PT ;  /* 0x00005f000c007a0c */ /* 0x000fc60003f06270 */
[----:B------:R0:W-:Y:S01]  /*16100*/  @P4 STG.E.U16 [R8.64], R23 ;  /* 0x0000001708004986 */ /* 0x0001e2000c101504 */
[----:B------:R-:W-:-:S03]  /*16110*/  PRMT R12, R23, 0x7632, R12 ;  /* 0x00007632170c7816 */ /* 0x000fc6000000000c */
[----:B0-----:R-:W2:Y:S01]  /*16120*/  LDL.LU R23, [R1+0xd8] ;  /* 0x0000d80001177983 */ /* 0x001ea20000300800 */
[----:B------:R-:W-:Y:S01]  /*16130*/  ISETP.LT.AND P4, PT, R7, c[0x0][0x178], !P6 ;  /* 0x00005e0007007a0c */ /* 0x000fe20007781270 */
[----:B------:R-:W-:Y:S01]  /*16140*/  IMAD.WIDE R4, R0, 0x2, R2 ;  /* 0x0000000200047825 */ /* 0x000fe200078e0202 */
[----:B------:R-:W-:-:S03]  /*16150*/  PRMT R13, R19, 0x7632, R13 ;  /* 0x00007632130d7816 */ /* 0x000fc6000000000d */
[C---:B------:R-:W-:Y:S01]  /*16160*/  IMAD.WIDE R8, R0.reuse, 0x2, R24 ;  /* 0x0000000200087825 */ /* 0x040fe200078e0218 */
[----:B------:R-:W-:Y:S01]  /*16170*/  IADD3 R0, R0, c[0x0][0x198], RZ ;  /* 0x0000660000007a10 */ /* 0x000fe20007ffe0ff */
[----:B------:R0:W-:Y:S04]  /*16180*/  @P5 STG.E.U16 [R4.64], R13 ;  /* 0x0000000d04005986 */ /* 0x0001e8000c101504 */
[----:B------:R1:W-:Y:S01]  /*16190*/  @P2 STG.E.U16 [R8.64], R12 ;  /* 0x0000000c08002986 */ /* 0x0003e2000c101504 */
[C---:B0-----:R-:W-:Y:S01]  /*161a0*/  IMAD.WIDE R4, R0.reuse, 0x2, R2 ;  /* 0x0000000200047825 */ /* 0x041fe200078e0202 */
[----:B-1----:R-:W-:-:S04]  /*161b0*/  IADD3 R12, R0, c[0x0][0x198], RZ ;  /* 0x00006600000c7a10 */ /* 0x002fc80007ffe0ff */
[----:B---3--:R0:W-:Y:S02]  /*161c0*/  @P4 STG.E.U16 [R4.64], R22 ;  /* 0x0000001604004986 */ /* 0x0081e4000c101504 */
[----:B0-----:R-:W-:Y:S01]  /*161d0*/  IMAD.WIDE R4, R0, 0x2, R24 ;  /* 0x0000000200047825 */ /* 0x001fe200078e0218 */
[----:B------:R-:W-:Y:S02]  /*161e0*/  PRMT R0, R22, 0x7632, R0 ;  /* 0x0000763216007816 */ /* 0x000fe40000000000 */
[----:B------:R-:W3:Y:S01]  /*161f0*/  LDL.LU R22, [R1+0xc8] ;  /* 0x0000c80001167983 */ /* 0x000ee20000300800 */
[----:B------:R-:W-:Y:S02]  /*16200*/  ISETP.LT.AND P6, PT, R27, c[0x0][0x178], !P6 ;  /* 0x00005e001b007a0c */ /* 0x000fe400077c1270 */
[----:B------:R-:W-:Y:S02]  /*16210*/  ISETP.LT.AND P2, PT, R7, c[0x0][0x178], !P3 ;  /* 0x00005e0007007a0c */ /* 0x000fe40005f41270 */
[----:B------:R-:W-:-:S02]  /*16220*/  IADD3 R16, R26, 0x24, RZ ;  /* 0x000000241a107810 */ /* 0x000fc40007ffe0ff */
[----:B------:R-:W-:Y:S02]  /*16230*/  IADD3 R8, R26, 0x27, RZ ;  /* 0x000000271a087810 */ /* 0x000fe40007ffe0ff */
[----:B------:R-:W-:Y:S02]  /*16240*/  ISETP.GE.AND P1, PT, R16, c[0x0][0x17c], PT ;  /* 0x00005f0010007a0c */ /* 0x000fe40003f26270 */
[----:B------:R-:W-:Y:S01]  /*16250*/  ISETP.GE.AND P4, PT, R8, c[0x0][0x17c], PT ;  /* 0x00005f0008007a0c */ /* 0x000fe20003f86270 */
[----:B------:R-:W-:Y:S01]  /*16260*/  IMAD.WIDE R8, R12, 0x2, R2 ;  /* 0x000000020c087825 */ /* 0x000fe200078e0202 */
[----:B------:R-:W-:Y:S01]  /*16270*/  ISETP.LT.AND P3, PT, R27, c[0x0][0x178], !P3 ;  /* 0x00005e001b007a0c */ /* 0x000fe20005f61270 */
[----:B----4-:R0:W-:Y:S01]  /*16280*/  @P6 STG.E.U16 [R4.64], R20 ;  /* 0x0000001404006986 */ /* 0x0101e2000c101504 */
[----:B------:R-:W-:Y:S02]  /*16290*/  ISETP.LT.AND P6, PT, R7, c[0x0][0x178], !P1 ;  /* 0x00005e0007007a0c */ /* 0x000fe40004fc1270 */
[----:B------:R-:W-:Y:S01]  /*162a0*/  ISETP.LT.AND P1, PT, R27, c[0x0][0x178], !P1 ;  /* 0x00005e001b007a0c */ /* 0x000fe20004f21270 */
[----:B------:R1:W-:Y:S01]  /*162b0*/  @P2 STG.E.U16 [R8.64], R0 ;  /* 0x0000000008002986 */ /* 0x0003e2000c101504 */
[----:B------:R-:W-:-:S02]  /*162c0*/  IADD3 R13, R26, 0x26, RZ ;  /* 0x000000261a0d7810 */ /* 0x000fc40007ffe0ff */
[----:B------:R-:W-:Y:S02]  /*162d0*/  PRMT R16, R20, 0x7632, R16 ;  /* 0x0000763214107816 */ /* 0x000fe40000000010 */
[----:B------:R-:W-:Y:S01]  /*162e0*/  ISETP.GE.AND P5, PT, R13, c[0x0][0x17c], PT ;  /* 0x00005f000d007a0c */ /* 0x000fe20003fa6270 */
[C---:B0-----:R-:W-:Y:S01]  /*162f0*/  IMAD.WIDE R4, R12.reuse, 0x2, R24 ;  /* 0x000000020c047825 */ /* 0x041fe200078e0218 */
[----:B-1----:R-:W-:-:S04]  /*16300*/  IADD3 R0, R12, c[0x0][0x198], RZ ;  /* 0x000066000c007a10 */ /* 0x002fc80007ffe0ff */
[----:B------:R-:W-:Y:S01]  /*16310*/  @P3 STG.E.U16 [R4.64], R16 ;  /* 0x0000001004003986 */ /* 0x000fe2000c101504 */
[----:B------:R-:W-:-:S04]  /*16320*/  IMAD.WIDE R8, R0, 0x2, R2 ;  /* 0x0000000200087825 */ /* 0x000fc800078e0202 */
[----:B------:R-:W-:Y:S01]  /*16330*/  IMAD.WIDE R12, R0, 0x2, R24 ;  /* 0x00000002000c7825 */ /* 0x000fe200078e0218 */
[C---:B------:R-:W-:Y:S02]  /*16340*/  IADD3 R19, R26.reuse, 0x2a, RZ ;  /* 0x0000002a1a137810 */ /* 0x040fe40007ffe0ff */
[C---:B------:R-:W-:Y:S02]  /*16350*/  IADD3 R18, R26.reuse, 0x29, RZ ;  /* 0x000000291a127810 */ /* 0x040fe40007ffe0ff */
[----:B------:R-:W-:Y:S02]  /*16360*/  IADD3 R17, R26, 0x28, RZ ;  /* 0x000000281a117810 */ /* 0x000fe40007ffe0ff */
[----:B------:R-:W-:Y:S02]  /*16370*/  ISETP.GE.AND P3, PT, R18, c[0x0][0x17c], PT ;  /* 0x00005f0012007a0c */ /* 0x000fe40003f66270 */
[----:B------:R-:W-:Y:S01]  /*16380*/  ISETP.GE.AND P2, PT, R17, c[0x0][0x17c], PT ;  /* 0x00005f0011007a0c */ /* 0x000fe20003f46270 */
[----:B--2---:R0:W-:Y:S04]  /*16390*/  @P6 STG.E.U16 [R8.64], R23 ;  /* 0x0000001708006986 */ /* 0x0041e8000c101504 */
[----:B------:R1:W-:Y:S01]  /*163a0*/  @P1 STG.E.U16 [R12.64], R6 ;  /* 0x000000060c001986 */ /* 0x0003e2000c101504 */
[----:B------:R-:W-:-:S02]  /*163b0*/  ISETP.LT.AND P1, PT, R7, c[0x0][0x178], !P0 ;  /* 0x00005e0007007a0c */ /* 0x000fc40004721270 */
[----:B0-----:R-:W-:Y:S02]  /*163c0*/  IADD3 R8, R0, c[0x0][0x198], RZ ;  /* 0x0000660000087a10 */ /* 0x001fe40007ffe0ff */
[----:B-1----:R-:W-:-:S03]  /*163d0*/  PRMT R6, R23, 0x7632, R6 ;  /* 0x0000763217067816 */ /* 0x002fc60000000006 */
[----:B------:R-:W-:Y:S01]  /*163e0*/  IMAD.WIDE R4, R8, 0x2, R2 ;  /* 0x0000000208047825 */ /* 0x000fe200078e0202 */
[----:B------:R-:W-:Y:S02]  /*163f0*/  ISETP.LT.AND P6, PT, R7, c[0x0][0x178], !P5 ;  /* 0x00005e0007007a0c */ /* 0x000fe40006fc1270 */
[----:B------:R-:W2:Y:S04]  /*16400*/  LDL.LU R7, [R1+0x8cc] ;  /* 0x0008cc0001077983 */ /* 0x000ea80000300800 */
[----:B------:R-:W-:Y:S01]  /*16410*/  @P1 STG.E.U16 [R4.64], R6 ;  /* 0x0000000604001986 */ /* 0x000fe2000c101504 */
[----:B------:R-:W-:-:S03]  /*16420*/  ISETP.GE.AND P1, PT, R19, c[0x0][0x17c], PT ;  /* 0x00005f0013007a0c */ /* 0x000fc60003f26270 */
[----:B------:R-:W4:Y:S01]  /*16430*/  LDL.LU R23, [R1+0x28] ;  /* 0x0000280001177983 */ /* 0x000f220000300800 */
[----:B------:R-:W-:-:S03]  /*16440*/  ISETP.LT.AND P0, PT, R27, c[0x0][0x178], !P0 ;  /* 0x00005e001b007a0c */ /* 0x000fc60004701270 */
[----:B------:R-:W2:Y:S01]  /*16450*/  LDL R19, [R1+0x47c] ;  /* 0x00047c0001137983 */ /* 0x000ea20000100800 */
[----:B------:R-:W-:Y:S02]  /*16460*/  ISETP.LT.AND P5, PT, R27, c[0x0][0x178], !P5 ;  /* 0x00005e001b007a0c */ /* 0x000fe40006fa1270 */
[C---:B------:R-:W-:Y:S01]  /*16470*/  IADD3 R0, R8.reuse, c[0x0][0x198], RZ ;  /* 0x0000660008007a10 */ /* 0x040fe20007ffe0ff */
[----:B------:R-:W-:Y:S01]  /*16480*/  IMAD.WIDE R8, R8, 0x2, R24 ;  /* 0x0000000208087825 */ /* 0x000fe200078e0218 */
[----:B------:R-:W-:-:S03]  /*16490*/  PRMT R18, R6, 0x7632, R18 ;  /* 0x0000763206127816 */ /* 0x000fc60000000012 */
[----:B------:R-:W-:-:S04]  /*164a0*/  IMAD.WIDE R12, R0, 0x2, R2 ;  /* 0x00000002000c7825 */ /* 0x000fc800078e0202 */
[----:B------:R-:W-:Y:S01]  /*164b0*/  IMAD.WIDE R16, R0, 0x2, R24 ;  /* 0x0000000200107825 */ /* 0x000fe200078e0218 */
[----:B------:R-:W-:Y:S04]  /*164c0*/  @P0 STG.E.U16 [R8.64], R18 ;  /* 0x0000001208000986 */ /* 0x000fe8000c101504 */
[----:B---3--:R-:W-:Y:S04]  /*164d0*/  @P6 STG.E.U16 [R12.64], R22 ;  /* 0x000000160c006986 */ /* 0x008fe8000c101504 */
[----:B------:R0:W-:Y:S04]  /*164e0*/  @P5 STG.E.U16 [R16.64], R14 ;  /* 0x0000000e10005986 */ /* 0x0001e8000c101504 */
[----:B0-----:R-:W3:Y:S01]  /*164f0*/  LDL.LU R17, [R1+0x128] ;  /* 0x0001280001117983 */ /* 0x001ee20000300800 */
[----:B------:R-:W-:-:S03]  /*16500*/  PRMT R6, R22, 0x7632, R6 ;  /* 0x0000763216067816 */ /* 0x000fc60000000006 */
[----:B------:R-:W4:Y:S04]  /*16510*/  LDL.LU R20, [R1+0x118] ;  /* 0x0001180001147983 */ /* 0x000f280000300800 */
[----:B------:R-:W4:Y:S01]  /*16520*/  LDL.LU R22, [R1+0x8] ;  /* 0x0000080001167983 */ /* 0x000f220000300800 */
[----:B------:R-:W-:Y:S02]  /*16530*/  IADD3 R8, R0, c[0x0][0x198], RZ ;  /* 0x0000660000087a10 */ /* 0x000fe40007ffe0ff */
[----:B------:R-:W-:Y:S02]  /*16540*/  IADD3 R12, R26, 0x2b, RZ ;  /* 0x0000002b1a0c7810 */ /* 0x000fe40007ffe0ff */
[C---:B------:R-:W-:Y:S01]  /*16550*/  IADD3 R0, R8.reuse, c[0x0][0x198], RZ ;  /* 0x0000660008007a10 */ /* 0x040fe20007ffe0ff */
[----:B------:R-:W-:Y:S01]  /*16560*/  IMAD.WIDE R4, R8, 0x2, R2 ;  /* 0x0000000208047825 */ /* 0x000fe200078e0202 */
[----:B------:R-:W-:-:S02]  /*16570*/  PRMT R14, R14, 0x7632, R14 ;  /* 0x000076320e0e7816 */ /* 0x000fc4000000000e */
[----:B------:R-:W-:Y:S01]  /*16580*/  ISETP.GE.AND P0, PT, R12, c[0x0][0x17c], PT ;  /* 0x00005f000c007a0c */ /* 0x000fe20003f06270 */
[----:B------:R-:W-:-:S04]  /*16590*/  IMAD.WIDE R8, R8, 0x2, R24 ;  /* 0x0000000208087825 */ /* 0x000fc800078e0218 */
[----:B------:R-:W-:Y:S01]  /*165a0*/  IMAD.WIDE R12, R0, 0x2, R2 ;  /* 0x00000002000c7825 */ /* 0x000fe200078e0202 */
[----:B--2---:R-:W-:Y:S02]  /*165b0*/  ISETP.LT.AND P6, PT, R19, c[0x0][0x178], !P4 ;  /* 0x00005e0013007a0c */ /* 0x004fe400067c1270 */
[----:B------:R-:W-:Y:S02]  /*165c0*/  ISETP.LT.AND P4, PT, R27, c[0x0][0x178], !P4 ;  /* 0x00005e001b007a0c */ /* 0x000fe40006781270 */
[----:B------:R-:W-:Y:S02]  /*165d0*/  ISETP.LT.AND P5, PT, R19, c[0x0][0x178], !P2 ;  /* 0x00005e0013007a0c */ /* 0x000fe400057a1270 */
[----:B------:R-:W-:-:S07]  /*165e0*/  ISETP.LT.AND P2, PT, R27, c[0x0][0x178], !P2 ;  /* 0x00005e001b007a0c */ /* 0x000fce0005741270 */
[----:B------:R0:W-:Y:S04]  /*165f0*/  @P6 STG.E.U16 [R4.64], R6 ;  /* 0x0000000604006986 */ /* 0x0001e8000c101504 */
[----:B------:R1:W-:Y:S01]  /*16600*/  @P4 STG.E.U16 [R8.64], R14 ;  /* 0x0000000e08004986 */ /* 0x0003e2000c101504 */
[----:B------:R-:W-:Y:S01]  /*16610*/  ISETP.LT.AND P4, PT, R19, c[0x0][0x178], !P3 ;  /* 0x00005e0013007a0c */ /* 0x000fe20005f81270 */
[----:B0-----:R-:W-:Y:S01]  /*16620*/  IMAD.WIDE R4, R0, 0x2, R24 ;  /* 0x0000000200047825 */ /* 0x001fe200078e0218 */
[----:B------:R-:W-:Y:S02]  /*16630*/  IADD3 R6, R26, 0x2d, RZ ;  /* 0x0000002d1a067810 */ /* 0x000fe40007ffe0ff */
[----:B------:R-:W-:Y:S02]  /*16640*/  ISETP.LT.AND P3, PT, R27, c[0x0][0x178], !P3 ;  /* 0x00005e001b007a0c */ /* 0x000fe40005f61270 */
[----:B------:R-:W-:-:S05]  /*16650*/  IADD3 R0, R0, c[0x0][0x198], RZ ;  /* 0x0000660000007a10 */ /* 0x000fca0007ffe0ff */
[----:B-1----:R-:W-:Y:S01]  /*16660*/  IMAD.WIDE R8, R0, 0x2, R24 ;  /* 0x0000000200087825 */ /* 0x002fe200078e0218 */
[----:B---3--:R0:W-:Y:S04]  /*16670*/  @P5 STG.E.U16 [R12.64], R17 ;  /* 0x000000110c005986 */ /* 0x0081e8000c101504 */
[----:B----4-:R1:W-:Y:S01]  /*16680*/  @P2 STG.E.U16 [R4.64], R23 ;  /* 0x0000001704002986 */ /* 0x0103e2000c101504 */
[----:B------:R-:W-:Y:S02]  /*16690*/  ISETP.LT.AND P2, PT, R19, c[0x0][0x178], !P1 ;  /* 0x00005e0013007a0c */ /* 0x000fe40004f41270 */
[----:B0-----:R-:W-:Y:S02]  /*166a0*/  PRMT R12, R23, 0x7632, R12 ;  /* 0x00007632170c7816 */ /* 0x001fe4000000000c */
[----:B-1----:R-:W2:Y:S01]  /*166b0*/  LDL.LU R23, [R1+0x108] ;  /* 0x0001080001177983 */ /* 0x002ea20000300800 */
[----:B------:R-:W-:Y:S01]  /*166c0*/  ISETP.GE.AND P5, PT, R6, c[0x0][0x17c], PT ;  /* 0x00005f0006007a0c */ /* 0x000fe20003fa6270 */
[----:B------:R-:W-:Y:S01]  /*166d0*/  IMAD.WIDE R4, R0, 0x2, R2 ;  /* 0x0000000200047825 */ /* 0x000fe200078e0202 */
[----:B------:R-:W-:-:S02]  /*166e0*/  PRMT R6, R17, 0x7632, R6 ;  /* 0x0000763211067816 */ /* 0x000fc40000000006 */
[----:B------:R-:W-:Y:S02]  /*166f0*/  ISETP.LT.AND P1, PT, R27, c[0x0][0x178], !P1 ;  /* 0x00005e001b007a0c */ /* 0x000fe40004f21270 */
[----:B------:R-:W-:Y:S01]  /*16700*/  IADD3 R0, R0, c[0x0][0x198], RZ ;  /* 0x0000660000007a10 */ /* 0x000fe20007ffe0ff */
[----:B------:R0:W-:Y:S04]  /*16710*/  @P4 STG.E.U16 [R4.64], R6 ;  /* 0x0000000604004986 */ /* 0x0001e8000c101504 */
[----:B------:R1:W-:Y:S01]  /*16720*/  @P3 STG.E.U16 [R8.64], R12 ;  /* 0x0000000c08003986 */ /* 0x0003e2000c101504 */
[----:B0-----:R-:W-:Y:S01]  /*16730*/  IMAD.WIDE R4, R0, 0x2, R2 ;  /* 0x0000000200047825 */ /* 0x001fe200078e0202 */
[----:B------:R-:W-:-:S03]  /*16740*/  IADD3 R6, R26, 0x2f, RZ ;  /* 0x0000002f1a067810 */ /* 0x000fc60007ffe0ff */
[----:B-1----:R-:W-:Y:S01]  /*16750*/  IMAD.WIDE R8, R0, 0x2, R24 ;  /* 0x0000000200087825 */ /* 0x002fe200078e0218 */
[----:B------:R0:W-:Y:S01]  /*16760*/  @P2 STG.E.U16 [R4.64], R20 ;  /* 0x0000001404002986 */ /* 0x0001e2000c101504 */
[----:B------:R-:W-:Y:S02]  /*16770*/  ISETP.GE.AND P2, PT, R6, c[0x0][0x17c], PT ;  /* 0x00005f0006007a0c */ /* 0x000fe40003f46270 */
[----:B------:R-:W-:Y:S01]  /*16780*/  PRMT R6, R20, 0x7632, R6 ;  /* 0x0000763214067816 */ /* 0x000fe20000000006 */
[----:B------:R1:W-:Y:S01]  /*16790*/  @P1 STG.E.U16 [R8.64], R22 ;  /* 0x0000001608001986 */ /* 0x0003e2000c101504 */
[----:B------:R-:W-:-:S03]  /*167a0*/  PRMT R12, R22, 0x7632, R12 ;  /* 0x00007632160c7816 */ /* 0x000fc6000000000c */
[----:B0-----:R-:W3:Y:S04]  /*167b0*/  LDL.LU R20, [R1+0x138] ;  /* 0x0001380001147983 */ /* 0x001ee80000300800 */
[----:B-1----:R-:W4:Y:S01]  /*167c0*/  LDL.LU R22, [R1+0x48] ;  /* 0x0000480001167983 */ /* 0x002f220000300800 */
[----:B------:R-:W-:Y:S02]  /*167d0*/  IADD3 R16, R26, 0x2c, RZ ;  /* 0x0000002c1a107810 */ /* 0x000fe40007ffe0ff */
[----:B------:R-:W-:Y:S01]  /*167e0*/  ISETP.LT.AND P3, PT, R19, c[0x0][0x178], !P0 ;  /* 0x00005e0013007a0c */ /* 0x000fe20004761270 */
[----:B------:R-:W3:Y:S01]  /*167f0*/  LDL.LU R17, [R1+0x9c] ;  /* 0x00009c0001117983 */ /* 0x000ee20000300800 */
[----:B------:R-:W-:Y:S02]  /*16800*/  ISETP.GE.AND P6, PT, R16, c[0x0][0x17c], PT ;  /* 0x00005f0010007a0c */ /* 0x000fe40003fc6270 */
[----:B------:R-:W-:-:S02]  /*16810*/  ISETP.LT.AND P0, PT, R27, c[0x0][0x178], !P0 ;  /* 0x00005e001b007a0c */ /* 0x000fc40004701270 */
[----:B------:R-:W-:Y:S02]  /*16820*/  IADD3 R0, R0, c[0x0][0x198], RZ ;  /* 0x0000660000007a10 */ /* 0x000fe40007ffe0ff */
[----:B------:R-:W-:-:S03]  /*16830*/  ISETP.LT.AND P1, PT, R19, c[0x0][0x178], !P6 ;  /* 0x00005e0013007a0c */ /* 0x000fc60007721270 */
[----:B------:R-:W-:-:S04]  /*16840*/  IMAD.WIDE R4, R0, 0x2, R2 ;  /* 0x0000000200047825 */ /* 0x000fc800078e0202 */
        /* <DEDUP_REMOVED lines=10> */
[----:B-1----:R-:W-:Y:S02]  /*168f0*/  IADD3 R8, R26, 0x31, RZ ;  /* 0x000000311a087810 */ /* 0x002fe40007ffe0ff */
[----:B------:R-:W-:Y:S02]  /*16900*/  IADD3 R6, R0, c[0x0][0x198], RZ ;  /* 0x0000660000067a10 */ /* 0x000fe40007ffe0ff */
[----:B------:R-:W-:Y:S02]  /*16910*/  ISETP.GE.AND P4, PT, R13, c[0x0][0x17c], PT ;  /* 0x00005f000d007a0c */ /* 0x000fe40003f86270 */
[----:B------:R-:W-:Y:S02]  /*16920*/  ISETP.LT.AND P5, PT, R27, c[0x0][0x178], !P5 ;  /* 0x00005e001b007a0c */ /* 0x000fe40006fa1270 */
[----:B------:R-:W-:Y:S01]  /*16930*/  PRMT R14, R10, 0x7632, R14 ;  /* 0x000076320a0e7816 */ /* 0x000fe2000000000e */
[----:B--2---:R0:W-:Y:S01]  /*16940*/  @P1 STG.E.U16 [R4.64], R23 ;  /* 0x0000001704001986 */ /* 0x0041e2000c101504 */
[----:B------:R-:W-:Y:S01]  /*16950*/  ISETP.GE.AND P1, PT, R8, c[0x0][0x17c], PT ;  /* 0x00005f0008007a0c */ /* 0x000fe20003f26270 */
[----:B------:R-:W-:-:S04]  /*16960*/  IMAD.WIDE R8, R6, 0x2, R2 ;  /* 0x0000000206087825 */ /* 0x000fc800078e0202 */
[----:B0-----:R-:W-:Y:S01]  /*16970*/  IMAD.WIDE R4, R0, 0x2, R24 ;  /* 0x0000000200047825 */ /* 0x001fe200078e0218 */
[----:B------:R-:W-:Y:S02]  /*16980*/  PRMT R0, R23, 0x7632, R0 ;  /* 0x0000763217007816 */ /* 0x000fe40000000000 */
[----:B------:R-:W2:Y:S04]  /*16990*/  LDL.LU R23, [R1+0x3c] ;  /* 0x00003c0001177983 */ /* 0x000ea80000300800 */
[----:B------:R0:W-:Y:S01]  /*169a0*/  @P6 STG.E.U16 [R4.64], R10 ;  /* 0x0000000a04006986 */ /* 0x0001e2000c101504 */
[----:B------:R-:W-:Y:S02]  /*169b0*/  ISETP.LT.AND P6, PT, R19, c[0x0][0x178], !P4 ;  /* 0x00005e0013007a0c */ /* 0x000fe400067c1270 */
[----:B------:R-:W-:Y:S01]  /*169c0*/  ISETP.LT.AND P4, PT, R27, c[0x0][0x178], !P4 ;  /* 0x00005e001b007a0c */ /* 0x000fe20006781270 */
[----:B------:R1:W-:Y:S01]  /*169d0*/  @P0 STG.E.U16 [R8.64], R0 ;  /* 0x0000000008000986 */ /* 0x0003e2000c101504 */
[C---:B0-----:R-:W-:Y:S01]  /*169e0*/  IMAD.WIDE R4, R6.reuse, 0x2, R24 ;  /* 0x0000000206047825 */ /* 0x041fe200078e0218 */
[----:B-1----:R-:W-:-:S02]  /*169f0*/  IADD3 R0, R6, c[0x0][0x198], RZ ;  /* 0x0000660006007a10 */ /* 0x002fc40007ffe0ff */
[C---:B------:R-:W-:Y:S02]  /*16a00*/  IADD3 R6, R26.reuse, 0x33, RZ ;  /* 0x000000331a067810 */ /* 0x040fe40007ffe0ff */
[----:B------:R-:W-:Y:S01]  /*16a10*/  IADD3 R10, R26, 0x32, RZ ;  /* 0x000000321a0a7810 */ /* 0x000fe20007ffe0ff */
[C---:B------:R-:W-:Y:S01]  /*16a20*/  IMAD.WIDE R8, R0.reuse, 0x2, R2 ;  /* 0x0000000200087825 */ /* 0x040fe200078e0202 */
[----:B------:R-:W-:Y:S03]  /*16a30*/  @P5 STG.E.U16 [R4.64], R14 ;  /* 0x0000000e04005986 */ /* 0x000fe6000c101504 */
[----:B------:R-:W-:Y:S01]  /*16a40*/  IMAD.WIDE R12, R0, 0x2, R24 ;  /* 0x00000002000c7825 */ /* 0x000fe200078e0218 */
[----:B------:R-:W-:Y:S01]  /*16a50*/  ISETP.GE.AND P5, PT, R6, c[0x0][0x17c], PT ;  /* 0x00005f0006007a0c */ /* 0x000fe20003fa6270 */
[----:B---3--:R0:W-:Y:S01]  /*16a60*/  @P6 STG.E.U16 [R8.64], R20 ;  /* 0x0000001408006986 */ /* 0x0081e2000c101504 */
[----:B------:R-:W-:-:S02]  /*16a70*/  ISETP.GE.AND P0, PT, R10, c[0x0][0x17c], PT ;  /* 0x00005f000a007a0c */ /* 0x000fc40003f06270 */
[----:B------:R-:W-:Y:S01]  /*16a80*/  PRMT R6, R20, 0x7632, R6 ;  /* 0x0000763214067816 */ /* 0x000fe20000000006 */
[----:B----4-:R1:W-:Y:S01]  /*16a90*/  @P4 STG.E.U16 [R12.64], R22 ;  /* 0x000000160c004986 */ /* 0x0103e2000c101504 */
[----:B------:R-:W-:-:S03]  /*16aa0*/  PRMT R10, R22, 0x7632, R10 ;  /* 0x00007632160a7816 */ /* 0x000fc6000000000a */
[----:B0-----:R-:W3:Y:S04]  /*16ab0*/  LDL.LU R20, [R1+0xac] ;  /* 0x0000ac0001147983 */ /* 0x001ee80000300800 */
[----:B-1----:R-:W4:Y:S01]  /*16ac0*/  LDL.LU R22, [R1+0x1c] ;  /* 0x00001c0001167983 */ /* 0x002f220000300800 */
[----:B------:R-:W-:Y:S02]  /*16ad0*/  ISETP.LT.AND P4, PT, R19, c[0x0][0x178], !P2 ;  /* 0x00005e0013007a0c */ /* 0x000fe40005781270 */
[----:B------:R-:W-:Y:S02]  /*16ae0*/  ISETP.LT.AND P2, PT, R27, c[0x0][0x178], !P2 ;  /* 0x00005e001b007a0c */ /* 0x000fe40005741270 */
[----:B------:R-:W-:Y:S02]  /*16af0*/  IADD3 R8, R0, c[0x0][0x198], RZ ;  /* 0x0000660000087a10 */ /* 0x000fe40007ffe0ff */
[----:B------:R-:W-:-:S02]  /*16b00*/  ISETP.LT.AND P6, PT, R19, c[0x0][0x178], !P3 ;  /* 0x00005e0013007a0c */ /* 0x000fc40005fc1270 */
[----:B------:R-:W-:Y:S01]  /*16b10*/  ISETP.LT.AND P3, PT, R27, c[0x0][0x178], !P3 ;  /* 0x00005e001b007a0c */ /* 0x000fe20005f61270 */
[C---:B------:R-:W-:Y:S01]  /*16b20*/  IMAD.WIDE R4, R8.reuse, 0x2, R2 ;  /* 0x0000000208047825 */ /* 0x040fe200078e0202 */
[----:B------:R-:W-:-:S03]  /*16b30*/  IADD3 R0, R8, c[0x0][0x198], RZ ;  /* 0x0000660008007a10 */ /* 0x000fc60007ffe0ff */
[----:B------:R-:W-:Y:S01]  /*16b40*/  IMAD.WIDE R8, R8, 0x2, R24 ;  /* 0x0000000208087825 */ /* 0x000fe200078e0218 */
[----:B------:R0:W-:Y:S03]  /*16b50*/  @P4 STG.E.U16 [R4.64], R6 ;  /* 0x0000000604004986 */ /* 0x0001e6000c101504 */
[C---:B------:R-:W-:Y:S01]  /*16b60*/  IMAD.WIDE R12, R0.reuse, 0x2, R2 ;  /* 0x00000002000c7825 */ /* 0x040fe200078e0202 */
[----:B------:R-:W-:Y:S04]  /*16b70*/  @P2 STG.E.U16 [R8.64], R10 ;  /* 0x0000000a08002986 */ /* 0x000fe8000c101504 */
[----:B------:R1:W-:Y:S01]  /*16b80*/  @P6 STG.E.U16 [R12.64], R17 ;  /* 0x000000110c006986 */ /* 0x0003e2000c101504 */
[----:B0-----:R-:W-:Y:S01]  /*16b90*/  IMAD.WIDE R4, R0, 0x2, R24 ;  /* 0x0000000200047825 */ /* 0x001fe200078e0218 */
[----:B------:R-:W-:-:S02]  /*16ba0*/  ISETP.LT.AND P6, PT, R19, c[0x0][0x178], !P1 ;  /* 0x00005e0013007a0c */ /* 0x000fc40004fc1270 */
[----:B------:R-:W-:Y:S02]  /*16bb0*/  ISETP.LT.AND P1, PT, R27, c[0x0][0x178], !P1 ;  /* 0x00005e001b007a0c */ /* 0x000fe40004f21270 */
[----:B-1----:R-:W-:Y:S02]  /*16bc0*/  IADD3 R12, R0, c[0x0][0x198], RZ ;  /* 0x00006600000c7a10 */ /* 0x002fe40007ffe0ff */
[----:B------:R-:W-:Y:S02]  /*16bd0*/  PRMT R10, R17, 0x7632, R10 ;  /* 0x00007632110a7816 */ /* 0x000fe4000000000a */
[C---:B------:R-:W-:Y:S01]  /*16be0*/  IADD3 R6, R12.reuse, c[0x0][0x198], RZ ;  /* 0x000066000c067a10 */ /* 0x040fe20007ffe0ff */
[----:B------:R-:W-:Y:S01]  /*16bf0*/  IMAD.WIDE R8, R12, 0x2, R2 ;  /* 0x000000020c087825 */ /* 0x000fe200078e0202 */
[----:B--2---:R-:W-:Y:S01]  /*16c00*/  PRMT R0, R23, 0x7632, R0 ;  /* 0x0000763217007816 */ /* 0x004fe20000000000 */
[----:B------:R0:W-:Y:S01]  /*16c10*/  @P3 STG.E.U16 [R4.64], R23 ;  /* 0x0000001704003986 */ /* 0x0001e2000c101504 */
[----:B------:R-:W-:-:S02]  /*16c20*/  ISETP.LT.AND P3, PT, R19, c[0x0][0x178], !P0 ;  /* 0x00005e0013007a0c */ /* 0x000fc40004761270 */
[----:B------:R-:W-:Y:S01]  /*16c30*/  ISETP.LT.AND P0, PT, R27, c[0x0][0x178], !P0 ;  /* 0x00005e001b007a0c */ /* 0x000fe20004701270 */
[----:B0-----:R-:W2:Y:S01]  /*16c40*/  LDL.LU R23, [R1+0xdc] ;  /* 0x0000dc0001177983 */ /* 0x001ea20000300800 */
[----:B------:R-:W-:-:S03]  /*16c50*/  IMAD.WIDE R4, R12, 0x2, R24 ;  /* 0x000000020c047825 */ /* 0x000fc600078e0218 */
[----:B------:R0:W-:Y:S04]  /*16c60*/  @P6 STG.E.U16 [R8.64], R10 ;  /* 0x0000000a08006986 */ /* 0x0001e8000c101504 */
[----:B------:R1:W-:Y:S01]  /*16c70*/  @P1 STG.E.U16 [R4.64], R0 ;  /* 0x0000000004001986 */ /* 0x0003e2000c101504 */
[----:B0-----:R-:W-:Y:S01]  /*16c80*/  IMAD.WIDE R8, R6, 0x2, R2 ;  /* 0x0000000206087825 */ /* 0x001fe200078e0202 */
[----:B------:R-:W-:-:S03]  /*16c90*/  IADD3 R10, R26, 0x37, RZ ;  /* 0x000000371a0a7810 */ /* 0x000fc60007ffe0ff */
[----:B-1----:R-:W-:Y:S01]  /*16ca0*/  IMAD.WIDE R4, R6, 0x2, R24 ;  /* 0x0000000206047825 */ /* 0x002fe200078e0218 */
[----:B------:R-:W-:Y:S01]  /*16cb0*/  ISETP.GE.AND P1, PT, R10, c[0x0][0x17c], PT ;  /* 0x00005f000a007a0c */ /* 0x000fe20003f26270 */
[----:B---3--:R-:W-:Y:S04]  /*16cc0*/  @P3 STG.E.U16 [R8.64], R20 ;  /* 0x0000001408003986 */ /* 0x008fe8000c101504 */
[----:B----4-:R0:W-:Y:S01]  /*16cd0*/  @P0 STG.E.U16 [R4.64], R22 ;  /* 0x0000001604000986 */ /* 0x0101e2000c101504 */
[----:B------:R-:W-:-:S03]  /*16ce0*/  PRMT R10, R22, 0x7632, R10 ;  /* 0x00007632160a7816 */ /* 0x000fc6000000000a */
[----:B0-----:R-:W3:Y:S01]  /*16cf0*/  LDL.LU R22, [R1+0xcc] ;  /* 0x0000cc0001167983 */ /* 0x001ee20000300800 */
[----:B------:R-:W-:Y:S02]  /*16d00*/  IADD3 R14, R26, 0x34, RZ ;  /* 0x000000341a0e7810 */ /* 0x000fe40007ffe0ff */
[----:B------:R-:W-:Y:S01]  /*16d10*/  ISETP.LT.AND P3, PT, R19, c[0x0][0x178], !P5 ;  /* 0x00005e0013007a0c */ /* 0x000fe20006f61270 */
[----:B------:R-:W4:Y:S01]  /*16d20*/  LDL.LU R17, [R1+0x12c] ;  /* 0x00012c0001117983 */ /* 0x000f220000300800 */
[----:B------:R-:W-:Y:S02]  /*16d30*/  ISETP.GE.AND P4, PT, R14, c[0x0][0x17c], PT ;  /* 0x00005f000e007a0c */ /* 0x000fe40003f86270 */
[----:B------:R-:W-:Y:S02]  /*16d40*/  ISETP.LT.AND P5, PT, R27, c[0x0][0x178], !P5 ;  /* 0x00005e001b007a0c */ /* 0x000fe40006fa1270 */
[----:B------:R-:W-:Y:S02]  /*16d50*/  IADD3 R8, R6, c[0x0][0x198], RZ ;  /* 0x0000660006087a10 */ /* 0x000fe40007ffe0ff */
[----:B------:R-:W-:-:S02]  /*16d60*/  ISETP.LT.AND P0, PT, R19, c[0x0][0x178], !P4 ;  /* 0x00005e0013007a0c */ /* 0x000fc40006701270 */
[----:B------:R-:W-:Y:S02]  /*16d70*/  IADD3 R13, R26, 0x36, RZ ;  /* 0x000000361a0d7810 */ /* 0x000fe40007ffe0ff */
[C---:B------:R-:W-:Y:S01]  /*16d80*/  IADD3 R6, R8.reuse, c[0x0][0x198], RZ ;  /* 0x0000660008067a10 */ /* 0x040fe20007ffe0ff */
[----:B------:R-:W-:Y:S01]  /*16d90*/  IMAD.WIDE R4, R8, 0x2, R2 ;  /* 0x0000000208047825 */ /* 0x000fe200078e0202 */
[----:B------:R-:W-:Y:S02]  /*16da0*/  IADD3 R16, R26, 0x35, RZ ;  /* 0x000000351a107810 */ /* 0x000fe40007ffe0ff */
[----:B------:R-:W-:Y:S01]  /*16db0*/  PRMT R0, R20, 0x7632, R0 ;  /* 0x0000763214007816 */ /* 0x000fe20000000000 */
[----:B------:R-:W-:Y:S01]  /*16dc0*/  IMAD.WIDE R8, R8, 0x2, R24 ;  /* 0x0000000208087825 */ /* 0x000fe200078e0218 */
[----:B------:R-:W-:Y:S02]  /*16dd0*/  ISETP.LT.AND P4, PT, R27, c[0x0][0x178], !P4 ;  /* 0x00005e001b007a0c */ /* 0x000fe40006781270 */
[----:B------:R-:W-:Y:S01]  /*16de0*/  ISETP.GE.AND P6, PT, R13, c[0x0][0x17c], PT ;  /* 0x00005f000d007a0c */ /* 0x000fe20003fc6270 */
[----:B------:R-:W-:Y:S01]  /*16df0*/  IMAD.WIDE R12, R6, 0x2, R2 ;  /* 0x00000002060c7825 */ /* 0x000fe200078e0202 */
[----:B------:R-:W-:Y:S01]  /*16e00*/  ISETP.GE.AND P2, PT, R16, c[0x0][0x17c], PT ;  /* 0x00005f0010007a0c */ /* 0x000fe20003f46270 */
[----:B------:R0:W-:Y:S04]  /*16e10*/  @P3 STG.E.U16 [R4.64], R0 ;  /* 0x0000000004003986 */ /* 0x0001e8000c101504 */
[----:B------:R1:W-:Y:S01]  /*16e20*/  @P5 STG.E.U16 [R8.64], R10 ;  /* 0x0000000a08005986 */ /* 0x0003e2000c101504 */
[C---:B0-----:R-:W-:Y:S01]  /*16e30*/  IMAD.WIDE R4, R6.reuse, 0x2, R24 ;  /* 0x0000000206047825 */ /* 0x041fe200078e0218 */
[----:B-1----:R-:W-:-:S02]  /*16e40*/  IADD3 R10, R6, c[0x0][0x198], RZ ;  /* 0x00006600060a7a10 */ /* 0x002fc40007ffe0ff */
[----:B------:R-:W-:Y:S02]  /*16e50*/  PRMT R0, R7, 0x7632, R0 ;  /* 0x0000763207007816 */ /* 0x000fe40000000000 */
[C---:B------:R-:W-:Y:S01]  /*16e60*/  IADD3 R8, R10.reuse, c[0x0][0x198], RZ ;  /* 0x000066000a087a10 */ /* 0x040fe20007ffe0ff */
[----:B--2---:R0:W-:Y:S01]  /*16e70*/  @P0 STG.E.U16 [R12.64], R23 ;  /* 0x000000170c000986 */ /* 0x0041e2000c101504 */
[----:B------:R-:W-:Y:S02]  /*16e80*/  ISETP.LT.AND P0, PT, R19, c[0x0][0x178], !P2 ;  /* 0x00005e0013007a0c */ /* 0x000fe40005701270 */
[----:B------:R-:W-:Y:S01]  /*16e90*/  PRMT R9, R23, 0x7632, R9 ;  /* 0x0000763217097816 */ /* 0x000fe20000000009 */
[----:B------:R1:W-:Y:S01]  /*16ea0*/  @P4 STG.E.U16 [R4.64], R7 ;  /* 0x0000000704004986 */ /* 0x0003e2000c101504 */
[----:B------:R-:W-:Y:S02]  /*16eb0*/  ISETP.LT.AND P2, PT, R27, c[0x0][0x178], !P2 ;  /* 0x00005e001b007a0c */ /* 0x000fe40005741270 */
[----:B------:R-:W-:Y:S01]  /*16ec0*/  ISETP.LT.AND P4, PT, R19, c[0x0][0x178], !P6 ;  /* 0x00005e0013007a0c */ /* 0x000fe20007781270 */
[----:B0-----:R-:W2:Y:S01]  /*16ed0*/  LDL.LU R23, [R1+0x2c] ;  /* 0x00002c0001177983 */ /* 0x001ea20000300800 */
[----:B-1----:R-:W-:-:S03]  /*16ee0*/  IMAD.WIDE R6, R10, 0x2, R2 ;  /* 0x000000020a067825 */ /* 0x002fc600078e0202 */
[----:B------:R-:W2:Y:S01]  /*16ef0*/  LDL.LU R20, [R1+0x11c] ;  /* 0x00011c0001147983 */ /* 0x000ea20000300800 */
[----:B------:R-:W-:-:S03]  /*16f00*/  IMAD.WIDE R4, R10, 0x2, R24 ;  /* 0x000000020a047825 */ /* 0x000fc600078e0218 */
[----:B------:R0:W-:Y:S04]  /*16f10*/  @P0 STG.E.U16 [R6.64], R9 ;  /* 0x0000000906000986 */ /* 0x0001e8000c101504 */
[----:B------:R3:W-:Y:S01]  /*16f20*/  @P2 STG.E.U16 [R4.64], R0 ;  /* 0x0000000004002986 */ /* 0x0007e2000c101504 */
[----:B0-----:R-:W-:Y:S01]  /*16f30*/  IMAD.WIDE R6, R8, 0x2, R2 ;  /* 0x0000000208067825 */ /* 0x001fe200078e0202 */
[----:B---3--:R-:W-:-:S04]  /*16f40*/  PRMT R0, R22, 0x7632, R0 ;  /* 0x0000763216007816 */ /* 0x008fc80000000000 */
[----:B------:R0:W-:Y:S04]  /*16f50*/  @P4 STG.E.U16 [R6.64], R22 ;  /* 0x0000001606004986 */ /* 0x0001e8000c101504 */
[----:B0-----:R-:W3:Y:S01]  /*16f60*/  LDL.LU R22, [R1+0xc] ;  /* 0x00000c0001167983 */ /* 0x001ee20000300800 */
[----:B------:R-:W-:Y:S02]  /*16f70*/  ISETP.LT.AND P6, PT, R27, c[0x0][0x178], !P6 ;  /* 0x00005e001b007a0c */ /* 0x000fe400077c1270 */
[----:B------:R-:W-:Y:S01]  /*16f80*/  IADD3 R14, R26, 0x38, RZ ;  /* 0x000000381a0e7810 */ /* 0x000fe20007ffe0ff */
[----:B------:R-:W-:Y:S01]  /*16f90*/  IMAD.WIDE R4, R8, 0x2, R24 ;  /* 0x0000000208047825 */ /* 0x000fe200078e0218 */
[----:B------:R-:W-:Y:S02]  /*16fa0*/  ISETP.LT.AND P4, PT, R19, c[0x0][0x178], !P1 ;  /* 0x00005e0013007a0c */ /* 0x000fe40004f81270 */
[----:B------:R-:W-:-:S02]  /*16fb0*/  ISETP.GE.AND P3, PT, R14, c[0x0][0x17c], PT ;  /* 0x00005f000e007a0c */ /* 0x000fc40003f66270 */
[----:B------:R-:W-:Y:S02]  /*16fc0*/  ISETP.LT.AND P1, PT, R27, c[0x0][0x178], !P1 ;  /* 0x00005e001b007a0c */ /* 0x000fe40004f21270 */
[----:B------:R-:W-:-:S03]  /*16fd0*/  IADD3 R6, R8, c[0x0][0x198], RZ ;  /* 0x0000660008067a10 */ /* 0x000fc60007ffe0ff */
[----:B------:R0:W-:Y:S01]  /*16fe0*/  @P6 STG.E.U16 [R4.64], R15 ;  /* 0x0000000f04006986 */ /* 0x0001e2000c101504 */
[----:B------:R-:W-:Y:S02]  /*16ff0*/  ISETP.LT.AND P6, PT, R19, c[0x0][0x178], !P3 ;  /* 0x00005e0013007a0c */ /* 0x000fe40005fc1270 */
[----:B------:R-:W-:Y:S02]  /*17000*/  IADD3 R9, R26, 0x3b, RZ ;  /* 0x0000003b1a097810 */ /* 0x000fe40007ffe0ff */
[----:B------:R-:W-:Y:S02]  /*17010*/  IADD3 R10, R6, c[0x0][0x198], RZ ;  /* 0x00006600060a7a10 */ /* 0x000fe40007ffe0ff */
[----:B------:R-:W-:Y:S02]  /*17020*/  IADD3 R16, R26, 0x39, RZ ;  /* 0x000000391a107810 */ /* 0x000fe40007ffe0ff */
[----:B------:R-:W-:Y:S02]  /*17030*/  ISETP.LT.AND P3, PT, R27, c[0x0][0x178], !P3 ;  /* 0x00005e001b007a0c */ /* 0x000fe40005f61270 */
[----:B------:R-:W-:Y:S01]  /*17040*/  ISETP.GE.AND P2, PT, R9, c[0x0][0x17c], PT ;  /* 0x00005f0009007a0c */ /* 0x000fe20003f46270 */
[----:B0-----:R-:W-:Y:S01]  /*17050*/  IMAD.WIDE R4, R6, 0x2, R2 ;  /* 0x0000000206047825 */ /* 0x001fe200078e0202 */
[----:B------:R-:W-:-:S03]  /*17060*/  PRMT R15, R15, 0x7632, R15 ;  /* 0x000076320f0f7816 */ /* 0x000fc6000000000f */
[----:B------:R-:W-:Y:S01]  /*17070*/  IMAD.WIDE R6, R6, 0x2, R24 ;  /* 0x0000000206067825 */ /* 0x000fe200078e0218 */
[----:B------:R-:W-:-:S03]  /*17080*/  ISETP.GE.AND P5, PT, R16, c[0x0][0x17c], PT ;  /* 0x00005f0010007a0c */ /* 0x000fc60003fa6270 */
[----:B------:R-:W-:Y:S01]  /*17090*/  IMAD.WIDE R8, R10, 0x2, R2 ;  /* 0x000000020a087825 */ /* 0x000fe200078e0202 */
[----:B------:R0:W-:Y:S01]  /*170a0*/  @P4 STG.E.U16 [R4.64], R0 ;  /* 0x0000000004004986 */ /* 0x0001e2000c101504 */
[----:B------:R-:W-:-:S03]  /*170b0*/  IADD3 R12, R26, 0x3a, RZ ;  /* 0x0000003a1a0c7810 */ /* 0x000fc60007ffe0ff */
[----:B------:R1:W-:Y:S01]  /*170c0*/  @P1 STG.E.U16 [R6.64], R15 ;  /* 0x0000000f06001986 */ /* 0x0003e2000c101504 */
[----:B------:R-:W-:-:S03]  /*170d0*/  ISETP.GE.AND P0, PT, R12, c[0x0][0x17c], PT ;  /* 0x00005f000c007a0c */ /* 0x000fc60003f06270 */
[----:B----4-:R4:W-:Y:S01]  /*170e0*/  @P6 STG.E.U16 [R8.64], R17 ;  /* 0x0000001108006986 */ /* 0x0109e2000c101504 */
[----:B------:R-:W-:Y:S02]  /*170f0*/  ISETP.LT.AND P6, PT, R19, c[0x0][0x178], !P5 ;  /* 0x00005e0013007a0c */ /* 0x000fe40006fc1270 */
[----:B------:R-:W-:Y:S01]  /*17100*/  ISETP.LT.AND P5, PT, R27, c[0x0][0x178], !P5 ;  /* 0x00005e001b007a0c */ /* 0x000fe20006fa1270 */
[C---:B0-----:R-:W-:Y:S01]  /*17110*/  IMAD.WIDE R4, R10.reuse, 0x2, R24 ;  /* 0x000000020a047825 */ /* 0x041fe200078e0218 */
[----:B------:R-:W-:Y:S02]  /*17120*/  IADD3 R10, R10, c[0x0][0x198], RZ ;  /* 0x000066000a0a7a10 */ /* 0x000fe40007ffe0ff */
[----:B------:R-:W-:-:S03]  /*17130*/  IADD3 R12, R26, 0x3c, RZ ;  /* 0x0000003c1a0c7810 */ /* 0x000fc60007ffe0ff */
[C---:B-1----:R-:W-:Y:S01]  /*17140*/  IMAD.WIDE R6, R10.reuse, 0x2, R2 ;  /* 0x000000020a067825 */ /* 0x042fe200078e0202 */
[----:B----4-:R-:W-:Y:S02]  /*17150*/  PRMT R9, R17, 0x7632, R9 ;  /* 0x0000763211097816 */ /* 0x010fe40000000009 */
[----:B------:R-:W-:Y:S02]  /*17160*/  IADD3 R8, R10, c[0x0][0x198], RZ ;  /* 0x000066000a087a10 */ /* 0x000fe40007ffe0ff */
[----:B------:R-:W-:Y:S02]  /*17170*/  ISETP.GE.AND P4, PT, R12, c[0x0][0x17c], PT ;  /* 0x00005f000c007a0c */ /* 0x000fe40003f86270 */
[----:B------:R-:W-:Y:S01]  /*17180*/  IADD3 R12, R26, 0x3e, RZ ;  /* 0x0000003e1a0c7810 */ /* 0x000fe20007ffe0ff */
[----:B--2---:R0:W-:Y:S01]  /*17190*/  @P3 STG.E.U16 [R4.64], R23 ;  /* 0x0000001704003986 */ /* 0x0041e2000c101504 */
[----:B------:R-:W-:Y:S02]  /*171a0*/  ISETP.LT.AND P3, PT, R19, c[0x0][0x178], !P0 ;  /* 0x00005e0013007a0c */ /* 0x000fe40004761270 */
[----:B------:R-:W-:-:S02]  /*171b0*/  ISETP.LT.AND P0, PT, R27, c[0x0][0x178], !P0 ;  /* 0x00005e001b007a0c */ /* 0x000fc40004701270 */
[----:B------:R-:W-:Y:S01]  /*171c0*/  PRMT R0, R23, 0x7632, R0 ;  /* 0x0000763217007816 */ /* 0x000fe20000000000 */
[----:B------:R1:W-:Y:S01]  /*171d0*/  @P6 STG.E.U16 [R6.64], R9 ;  /* 0x0000000906006986 */ /* 0x0003e2000c101504 */
[----:B0-----:R-:W-:-:S03]  /*171e0*/  IMAD.WIDE R4, R10, 0x2, R24 ;  /* 0x000000020a047825 */ /* 0x001fc600078e0218 */
[----:B------:R-:W2:Y:S04]  /*171f0*/  LDL.LU R23, [R1+0x10c] ;  /* 0x00010c0001177983 */ /* 0x000ea80000300800 */
[----:B------:R0:W-:Y:S01]  /*17200*/  @P5 STG.E.U16 [R4.64], R0 ;  /* 0x0000000004005986 */ /* 0x0001e2000c101504 */
[----:B-1----:R-:W-:Y:S01]  /*17210*/  IMAD.WIDE R6, R8, 0x2, R2 ;  /* 0x0000000208067825 */ /* 0x002fe200078e0202 */
[----:B------:R-:W-:-:S04]  /*17220*/  ISETP.GE.AND P6, PT, R12, c[0x0][0x17c], PT ;  /* 0x00005f000c007a0c */ /* 0x000fc80003fc6270 */
[----:B------:R1:W-:Y:S01]  /*17230*/  @P3 STG.E.U16 [R6.64], R20 ;  /* 0x0000001406003986 */ /* 0x0003e2000c101504 */
[----:B0-----:R-:W-:Y:S01]  /*17240*/  IMAD.WIDE R4, R8, 0x2, R24 ;  /* 0x0000000208047825 */ /* 0x001fe200078e0218 */
[----:B------:R-:W-:Y:S02]  /*17250*/  PRMT R0, R20, 0x7632, R0 ;  /* 0x0000763214007816 */ /* 0x000fe40000000000 */
[----:B-1----:R-:W4:Y:S04]  /*17260*/  LDL.LU R20, [R1+0x13c] ;  /* 0x00013c0001147983 */ /* 0x002f280000300800 */
[----:B---3--:R0:W-:Y:S01]  /*17270*/  @P0 STG.E.U16 [R4.64], R22 ;  /* 0x0000001604000986 */ /* 0x0081e2000c101504 */
[----:B------:R-:W-:-:S03]  /*17280*/  PRMT R12, R22, 0x7632, R12 ;  /* 0x00007632160c7816 */ /* 0x000fc6000000000c */
[----:B0-----:R-:W3:Y:S01]  /*17290*/  LDL.LU R22, [R1+0x4c] ;  /* 0x00004c0001167983 */ /* 0x001ee20000300800 */
[----:B------:R-:W-:Y:S02]  /*172a0*/  ISETP.LT.AND P3, PT, R19, c[0x0][0x178], !P2 ;  /* 0x00005e0013007a0c */ /* 0x000fe40005761270 */
[----:B------:R-:W-:Y:S02]  /*172b0*/  ISETP.LT.AND P2, PT, R27, c[0x0][0x178], !P2 ;  /* 0x00005e001b007a0c */ /* 0x000fe40005741270 */
[----:B------:R-:W-:Y:S02]  /*172c0*/  IADD3 R6, R8, c[0x0][0x198], RZ ;  /* 0x0000660008067a10 */ /* 0x000fe40007ffe0ff */
[----:B------:R-:W-:Y:S02]  /*172d0*/  ISETP.LT.AND P0, PT, R19, c[0x0][0x178], !P4 ;  /* 0x00005e0013007a0c */ /* 0x000fe40006701270 */
[----:B------:R-:W-:Y:S02]  /*172e0*/  IADD3 R9, R26, 0x3f, RZ ;  /* 0x0000003f1a097810 */ /* 0x000fe40007ffe0ff */
[C---:B------:R-:W-:Y:S01]  /*172f0*/  IADD3 R10, R6.reuse, c[0x0][0x198], RZ ;  /* 0x00006600060a7a10 */ /* 0x040fe20007ffe0ff */
[----:B------:R-:W-:Y:S01]  /*17300*/  IMAD.WIDE R4, R6, 0x2, R2 ;  /* 0x0000000206047825 */ /* 0x000fe200078e0202 */
[----:B------:R-:W-:-:S03]  /*17310*/  ISETP.GE.AND P5, PT, R9, c[0x0][0x17c], PT ;  /* 0x00005f0009007a0c */ /* 0x000fc60003fa6270 */
[----:B------:R-:W-:Y:S01]  /*17320*/  IMAD.WIDE R6, R6, 0x2, R24 ;  /* 0x0000000206067825 */ /* 0x000fe200078e0218 */
[----:B------:R-:W-:Y:S03]  /*17330*/  @P3 STG.E.U16 [R4.64], R0 ;  /* 0x0000000004003986 */ /* 0x000fe6000c101504 */
[----:B------:R-:W-:Y:S01]  /*17340*/  IMAD.WIDE R8, R10, 0x2, R2 ;  /* 0x000000020a087825 */ /* 0x000fe200078e0202 */
[----:B------:R-:W-:Y:S01]  /*17350*/  @P2 STG.E.U16 [R6.64], R12 ;  /* 0x0000000c06002986 */ /* 0x000fe2000c101504 */
[----:B------:R-:W-:-:S04]  /*17360*/  IADD3 R13, R26, 0x3d, RZ ;  /* 0x0000003d1a0d7810 */ /* 0x000fc80007ffe0ff */
[----:B------:R-:W-:Y:S02]  /*17370*/  ISETP.GE.AND P1, PT, R13, c[0x0][0x17c], PT ;  /* 0x00005f000d007a0c */ /* 0x000fe40003f26270 */
[----:B------:R-:W-:-:S04]  /*17380*/  IADD3 R13, R26, 0x40, RZ ;  /* 0x000000401a0d7810 */ /* 0x000fc80007ffe0ff */
[----:B------:R-:W-:Y:S02]  /*17390*/  ISETP.GE.AND P3, PT, R13, c[0x0][0x17c], PT ;  /* 0x00005f000d007a0c */ /* 0x000fe40003f66270 */
[----:B------:R-:W-:-:S04]  /*173a0*/  IADD3 R14, R26, 0x41, RZ ;  /* 0x000000411a0e7810 */ /* 0x000fc80007ffe0ff */
[----:B------:R-:W-:Y:S01]  /*173b0*/  ISETP.GE.AND P2, PT, R14, c[0x0][0x17c], PT ;  /* 0x00005f000e007a0c */ /* 0x000fe20003f46270 */
[----:B--2---:R0:W-:Y:S02]  /*173c0*/  @P0 STG.E.U16 [R8.64], R23 ;  /* 0x0000001708000986 */ /* 0x0041e4000c101504 */
[----:B0-----:R-:W-:Y:S02]  /*173d0*/  PRMT R9, R23, 0x7632, R9 ;  /* 0x0000763217097816 */ /* 0x001fe40000000009 */
[----:B---3--:R-:W-:Y:S04]  /*173e0*/  STL [R1+0x8c8], R22 ;  /* 0x0008c81601007387 */ /* 0x008fe80000100800 */
[----:B----4-:R-:W-:Y:S04]  /*173f0*/  STL.64 [R1+0x8c0], R20 ;  /* 0x0008c01401007387 */ /* 0x010fe80000100a00 */
[----:B------:R-:W0:Y:S04]  /*17400*/  LDS.128 R20, [R28] ;  /* 0x000000001c147984 */ /* 0x000e280000000c00 */
[----:B0-----:R-:W-:Y:S01]  /*17410*/  STL [R1+0x24], R21 ;  /* 0x0000241501007387 */ /* 0x001fe20000100800 */
[----:B------:R-:W-:-:S03]  /*17420*/  IMAD.MOV.U32 R13, RZ, RZ, R20 ;  /* 0x000000ffff0d7224 */ /* 0x000fc600078e0014 */
[----:B------:R0:W-:Y:S04]  /*17430*/  STL.64 [R1+0x28], R22 ;  /* 0x0000281601007387 */ /* 0x0001e80000100a00 */
[----:B0-----:R-:W2:Y:S04]  /*17440*/  LDL.LU R22, [R1+0x8c8] ;  /* 0x0008c80001167983 */ /* 0x001ea80000300800 */
[----:B------:R-:W3:Y:S04]  /*17450*/  LDL.LU.64 R20, [R1+0x8c0] ;  /* 0x0008c00001147983 */ /* 0x000ee80000300a00 */
[----:B------:R-:W-:Y:S04]  /*17460*/  STL [R1+0x8b8], R14 ;  /* 0x0008b80e01007387 */ /* 0x000fe80000100800 */
[----:B------:R-:W-:Y:S04]  /*17470*/  STL [R1+0x8b4], R13 ;  /* 0x0008b40d01007387 */ /* 0x000fe80000100800 */
[----:B------:R-:W0:Y:S04]  /*17480*/  LDS.128 R12, [R29] ;  /* 0x000000001d0c7984 */ /* 0x000e280000000c00 */
[----:B------:R-:W4:Y:S04]  /*17490*/  LDL.LU R23, [R1+0x50] ;  /* 0x0000500001177983 */ /* 0x000f280000300800 */
[----:B0-----:R-:W-:Y:S04]  /*174a0*/  STL [R1+0x34], R13 ;  /* 0x0000340d01007387 */ /* 0x001fe80000100800 */
[----:B------:R0:W-:Y:S04]  /*174b0*/  STL.64 [R1+0x38], R14 ;  /* 0x0000380e01007387 */ /* 0x0001e80000100a00 */
[----:B0-----:R-:W4:Y:S01]  /*174c0*/  LDL.LU R14, [R1+0x8b8] ;  /* 0x0008b800010e7983 */ /* 0x001f220000300800 */
[----:B------:R-:W-:Y:S01]  /*174d0*/  ISETP.LT.AND P4, PT, R27, c[0x0][0x178], !P4 ;  /* 0x00005e001b007a0c */ /* 0x000fe20006781270 */
[----:B------:R-:W-:Y:S01]  /*174e0*/  IMAD.WIDE R4, R10, 0x2, R24 ;  /* 0x000000020a047825 */ /* 0x000fe200078e0218 */
[----:B------:R-:W-:Y:S01]  /*174f0*/  ISETP.LT.AND P0, PT, R19, c[0x0][0x178], !P1 ;  /* 0x00005e0013007a0c */ /* 0x000fe20004f01270 */
[----:B------:R-:W4:Y:S01]  /*17500*/  LDL.LU R13, [R1+0x8b4] ;  /* 0x0008b400010d7983 */ /* 0x000f220000300800 */
[----:B------:R-:W-:-:S02]  /*17510*/  ISETP.LT.AND P1, PT, R27, c[0x0][0x178], !P1 ;  /* 0x00005e001b007a0c */ /* 0x000fc40004f21270 */
[----:B------:R-:W-:-:S07]  /*17520*/  IADD3 R6, R10, c[0x0][0x198], RZ ;  /* 0x000066000a067a10 */ /* 0x000fce0007ffe0ff */
[----:B------:R0:W-:Y:S01]  /*17530*/  @P4 STG.E.U16 [R4.64], R11 ;  /* 0x0000000b04004986 */ /* 0x0001e2000c101504 */
[----:B------:R-:W-:Y:S02]  /*17540*/  ISETP.LT.AND P4, PT, R19, c[0x0][0x178], !P6 ;  /* 0x00005e0013007a0c */ /* 0x000fe40007781270 */
[----:B------:R-:W-:Y:S02]  /*17550*/  ISETP.LT.AND P6, PT, R27, c[0x0][0x178], !P6 ;  /* 0x00005e001b007a0c */ /* 0x000fe400077c1270 */
[C---:B------:R-:W-:Y:S02]  /*17560*/  IADD3 R0, R6.reuse, c[0x0][0x198], RZ ;  /* 0x0000660006007a10 */ /* 0x040fe40007ffe0ff */
[----:B------:R-:W-:Y:S01]  /*17570*/  PRMT R8, R11, 0x7632, R8 ;  /* 0x000076320b087816 */ /* 0x000fe20000000008 */
[----:B0-----:R-:W-:-:S04]  /*17580*/  IMAD.WIDE R4, R6, 0x2, R2 ;  /* 0x0000000206047825 */ /* 0x001fc800078e0202 */
[----:B------:R-:W-:Y:S01]  /*17590*/  IMAD.WIDE R6, R6, 0x2, R24 ;  /* 0x0000000206067825 */ /* 0x000fe200078e0218 */
[----:B------:R0:W-:Y:S04]  /*175a0*/  @P0 STG.E.U16 [R4.64], R9 ;  /* 0x0000000904000986 */ /* 0x0001e8000c101504 */
[----:B------:R1:W-:Y:S01]  /*175b0*/  @P1 STG.E.U16 [R6.64], R8 ;  /* 0x0000000806001986 */ /* 0x0003e2000c101504 */
[----:B0-----:R-:W-:-:S04]  /*175c0*/  IMAD.WIDE R4, R0, 0x2, R2 ;  /* 0x0000000200047825 */ /* 0x001fc800078e0202 */
[----:B-1----:R-:W-:Y:S01]  /*175d0*/  IMAD.WIDE R6, R0, 0x2, R24 ;  /* 0x0000000200067825 */ /* 0x002fe200078e0218 */
[----:B------:R-:W-:-:S04]  /*175e0*/  IADD3 R10, R26, 0x42, RZ ;  /* 0x000000421a0a7810 */ /* 0x000fc80007ffe0ff */
[----:B------:R-:W-:Y:S02]  /*175f0*/  ISETP.GE.AND P0, PT, R10, c[0x0][0x17c], PT ;  /* 0x00005f000a007a0c */ /* 0x000fe40003f06270 */
[----:B------:R-:W-:-:S04]  /*17600*/  IADD3 R9, R26, 0x43, RZ ;  /* 0x000000431a097810 */ /* 0x000fc80007ffe0ff */
[----:B------:R-:W-:Y:S01]  /*17610*/  ISETP.GE.AND P1, PT, R9, c[0x0][0x17c], PT ;  /* 0x00005f0009007a0c */ /* 0x000fe20003f26270 */
[----:B---3--:R-:W-:Y:S01]  /*17620*/  @P4 STG.E.U16 [R4.64], R20 ;  /* 0x0000001404004986 */ /* 0x008fe2000c101504 */
[----:B------:R-:W-:-:S03]  /*17630*/  ISETP.LT.AND P4, PT, R19, c[0x0][0x178], !P5 ;  /* 0x00005e0013007a0c */ /* 0x000fc60006f81270 */
[----:B--2---:R0:W-:Y:S01]  /*17640*/  @P6 STG.E.U16 [R6.64], R22 ;  /* 0x0000001606006986 */ /* 0x0041e2000c101504 */
[----:B------:R-:W-:Y:S02]  /*17650*/  ISETP.LT.AND P5, PT, R27, c[0x0][0x178], !P5 ;  /* 0x00005e001b007a0c */ /* 0x000fe40006fa1270 */
[----:B------:R-:W-:Y:S02]  /*17660*/  PRMT R10, R20, 0x7632, R10 ;  /* 0x00007632140a7816 */ /* 0x000fe4000000000a */
[----:B0-----:R-:W-:-:S05]  /*17670*/  IADD3 R6, R0, c[0x0][0x198], RZ ;  /* 0x0000660000067a10 */ /* 0x001fca0007ffe0ff */
[C---:B------:R-:W-:Y:S01]  /*17680*/  IMAD.WIDE R4, R6.reuse, 0x2, R2 ;  /* 0x0000000206047825 */ /* 0x040fe200078e0202 */
[----:B------:R-:W-:Y:S02]  /*17690*/  IADD3 R0, R6, c[0x0][0x198], RZ ;  /* 0x0000660006007a10 */ /* 0x000fe40007ffe0ff */
[----:B------:R-:W-:Y:S01]  /*176a0*/  PRMT R11, R22, 0x7632, R11 ;  /* 0x00007632160b7816 */ /* 0x000fe2000000000b */
[----:B------:R-:W-:Y:S01]  /*176b0*/  IMAD.WIDE R6, R6, 0x2, R24 ;  /* 0x0000000206067825 */ /* 0x000fe200078e0218 */
[----:B------:R0:W-:Y:S01]  /*176c0*/  @P4 STG.E.U16 [R4.64], R10 ;  /* 0x0000000a04004986 */ /* 0x0001e2000c101504 */
[----:B------:R-:W-:-:S03]  /*176d0*/  LOP3.LUT R20, R28, 0x40, RZ, 0x3c, !PT ;  /* 0x000000401c147812 */ /* 0x000fc600078e3cff */
[----:B------:R-:W-:Y:S04]  /*176e0*/  @P5 STG.E.U16 [R6.64], R11 ;  /* 0x0000000b06005986 */ /* 0x000fe8000c101504 */
[----:B------:R-:W2:Y:S01]  /*176f0*/  LDL.LU R22, [R1+0x70] ;  /* 0x0000700001167983 */ /* 0x000ea20000300800 */
[----:B0-----:R-:W-:-:S04]  /*17700*/  IADD3 R4, R26, 0x45, RZ ;  /* 0x000000451a047810 */ /* 0x001fc80007ffe0ff */
[----:B------:R-:W-:Y:S02]  /*17710*/  ISETP.GE.AND P5, PT, R4, c[0x0][0x17c], PT ;  /* 0x00005f0004007a0c */ /* 0x000fe40003fa6270 */
[----:B------:R-:W0:Y:S04]  /*17720*/  LDS.128 R4, [R20] ;  /* 0x0000000014047984 */ /* 0x000e280000000c00 */
[----:B0-----:R0:W-:Y:S04]  /*17730*/  STL [R1+0x890], R7 ;  /* 0x0008900701007387 */ /* 0x0011e80000100800 */
[----:B0-----:R-:W3:Y:S01]  /*17740*/  LDL R7, [R1+0x47c] ;  /* 0x00047c0001077983 */ /* 0x001ee20000100800 */
[----:B------:R-:W-:Y:S01]  /*17750*/  ISETP.LT.AND P6, PT, R19, c[0x0][0x178], !P3 ;  /* 0x00005e0013007a0c */ /* 0x000fe20005fc1270 */
[----:B------:R-:W-:Y:S01]  /*17760*/  IMAD.WIDE R8, R0, 0x2, R2 ;  /* 0x0000000200087825 */ /* 0x000fe200078e0202 */
[----:B----4-:R-:W-:-:S11]  /*17770*/  PRMT R14, R23, 0x7632, R14 ;  /* 0x00007632170e7816 */ /* 0x010fd6000000000e */
[----:B------:R0:W-:Y:S04]  /*17780*/  @P6 STG.E.U16 [R8.64], R23 ;  /* 0x0000001708006986 */ /* 0x0001e8000c101504 */
[----:B0-----:R-:W4:Y:S01]  /*17790*/  LDL.LU R23, [R1+0x80] ;  /* 0x0000800001177983 */ /* 0x001f220000300800 */
[----:B------:R-:W-:Y:S01]  /*177a0*/  ISETP.LT.AND P3, PT, R27, c[0x0][0x178], !P3 ;  /* 0x00005e001b007a0c */ /* 0x000fe20005f61270 */
[C---:B------:R-:W-:Y:S01]  /*177b0*/  IMAD.WIDE R10, R0.reuse, 0x2, R24 ;  /* 0x00000002000a7825 */ /* 0x040fe200078e0218 */
[----:B------:R-:W-:Y:S02]  /*177c0*/  ISETP.LT.AND P6, PT, R19, c[0x0][0x178], !P2 ;  /* 0x00005e0013007a0c */ /* 0x000fe400057c1270 */
[----:B------:R-:W-:Y:S02]  /*177d0*/  IADD3 R8, R0, c[0x0][0x198], RZ ;  /* 0x0000660000087a10 */ /* 0x000fe40007ffe0ff */
[----:B------:R-:W-:Y:S01]  /*177e0*/  ISETP.LT.AND P2, PT, R27, c[0x0][0x178], !P2 ;  /* 0x00005e001b007a0c */ /* 0x000fe20005741270 */
[----:B------:R-:W-:Y:S01]  /*177f0*/  IMAD.MOV.U32 R17, RZ, RZ, R12 ;  /* 0x000000ffff117224 */ /* 0x000fe200078e000c */
[----:B------:R-:W-:-:S05]  /*17800*/  IADD3 R12, R26, 0x44, RZ ;  /* 0x000000441a0c7810 */ /* 0x000fca0007ffe0ff */
[----:B------:R0:W-:Y:S01]  /*17810*/  @P3 STG.E.U16 [R10.64], R13 ;  /* 0x0000000d0a003986 */ /* 0x0001e2000c101504 */
[----:B------:R-:W-:Y:S02]  /*17820*/  IADD3 R0, R8, c[0x0][0x198], RZ ;  /* 0x0000660008007a10 */ /* 0x000fe40007ffe0ff */
[----:B------:R-:W-:Y:S02]  /*17830*/  ISETP.GE.AND P4, PT, R12, c[0x0][0x17c], PT ;  /* 0x00005f000c007a0c */ /* 0x000fe40003f86270 */
[----:B------:R-:W-:Y:S01]  /*17840*/  PRMT R12, R13, 0x7632, R12 ;  /* 0x000076320d0c7816 */ /* 0x000fe2000000000c */
[----:B0-----:R-:W-:Y:S01]  /*17850*/  IMAD.WIDE R10, R8, 0x2, R2 ;  /* 0x00000002080a7825 */ /* 0x001fe200078e0202 */
[----:B------:R-:W-:-:S03]  /*17860*/  LOP3.LUT R20, R28, 0x60, RZ, 0x3c, !PT ;  /* 0x000000601c147812 */ /* 0x000fc600078e3cff */
[----:B------:R-:W-:Y:S01]  /*17870*/  IMAD.WIDE R8, R8, 0x2, R24 ;  /* 0x0000000208087825 */ /* 0x000fe200078e0218 */
[----:B------:R0:W-:Y:S04]  /*17880*/  @P6 STG.E.U16 [R10.64], R14 ;  /* 0x0000000e0a006986 */ /* 0x0001e8000c101504 */
[----:B------:R1:W-:Y:S01]  /*17890*/  @P2 STG.E.U16 [R8.64], R12 ;  /* 0x0000000c08002986 */ /* 0x0003e2000c101504 */
[----:B0-----:R-:W-:Y:S01]  /*178a0*/  IMAD.WIDE R10, R0, 0x2, R2 ;  /* 0x00000002000a7825 */ /* 0x001fe200078e0202 */
[----:B------:R-:W-:Y:S02]  /*178b0*/  ISETP.LT.AND P6, PT, R27, c[0x0][0x178], !P0 ;  /* 0x00005e001b007a0c */ /* 0x000fe400047c1270 */
[C---:B------:R-:W-:Y:S02]  /*178c0*/  IADD3 R13, R26.reuse, 0x46, RZ ;  /* 0x000000461a0d7810 */ /* 0x040fe40007ffe0ff */
[----:B------:R-:W-:-:S02]  /*178d0*/  IADD3 R14, R26, 0x47, RZ ;  /* 0x000000471a0e7810 */ /* 0x000fc40007ffe0ff */
[----:B------:R-:W-:Y:S02]  /*178e0*/  IADD3 R16, R0, c[0x0][0x198], RZ ;  /* 0x0000660000107a10 */ /* 0x000fe40007ffe0ff */
[----:B------:R-:W-:Y:S02]  /*178f0*/  PRMT R18, R17, 0x7632, R18 ;  /* 0x0000763211127816 */ /* 0x000fe40000000012 */
[----:B------:R-:W-:Y:S02]  /*17900*/  IADD3 R19, R26, 0x48, RZ ;  /* 0x000000481a137810 */ /* 0x000fe40007ffe0ff */
[----:B---3--:R-:W-:-:S13]  /*17910*/  ISETP.LT.AND P3, PT, R7, c[0x0][0x178], !P0 ;  /* 0x00005e0007007a0c */ /* 0x008fda0004761270 */
[----:B--2---:R-:W-:Y:S04]  /*17920*/  @P3 STG.E.U16 [R10.64], R22 ;  /* 0x000000160a003986 */ /* 0x004fe8000c101504 */
[----:B------:R-:W0:Y:S01]  /*17930*/  LDS.128 R8, [R20] ;  /* 0x0000000014087984 */ /* 0x000e220000000c00 */
[----:B------:R-:W-:Y:S02]  /*17940*/  ISETP.LT.AND P2, PT, R7, c[0x0][0x178], !P1 ;  /* 0x00005e0007007a0c */ /* 0x000fe40004f41270 */
[----:B------:R-:W-:Y:S01]  /*17950*/  ISETP.GE.AND P0, PT, R13, c[0x0][0x17c], PT ;  /* 0x00005f000d007a0c */ /* 0x000fe20003f06270 */
[----:B-1----:R-:W-:Y:S01]  /*17960*/  IMAD.WIDE R12, R0, 0x2, R24 ;  /* 0x00000002000c7825 */ /* 0x002fe200078e0218 */
[----:B------:R-:W-:Y:S02]  /*17970*/  ISETP.GE.AND P3, PT, R14, c[0x0][0x17c], PT ;  /* 0x00005f000e007a0c */ /* 0x000fe40003f66270 */
[----:B------:R-:W-:Y:S01]  /*17980*/  PRMT R0, R22, 0x7632, R0 ;  /* 0x0000763216007816 */ /* 0x000fe20000000000 */
[----:B------:R-:W-:Y:S01]  /*17990*/  IMAD.WIDE R14, R16, 0x2, R2 ;  /* 0x00000002100e7825 */ /* 0x000fe200078e0202 */
[----:B------:R-:W-:Y:S01]  /*179a0*/  ISETP.LT.AND P1, PT, R27, c[0x0][0x178], !P1 ;  /* 0x00005e001b007a0c */ /* 0x000fe20004f21270 */
[----:B------:R1:W-:Y:S01]  /*179b0*/  @P6 STG.E.U16 [R12.64], R17 ;  /* 0x000000110c006986 */ /* 0x0003e2000c101504 */
[----:B------:R-:W-:-:S02]  /*179c0*/  ISETP.LT.AND P6, PT, R7, c[0x0][0x178], !P4 ;  /* 0x00005e0007007a0c */ /* 0x000fc400067c1270 */
[----:B------:R-:W-:Y:S01]  /*179d0*/  ISETP.LT.AND P4, PT, R27, c[0x0][0x178], !P4 ;  /* 0x00005e001b007a0c */ /* 0x000fe20006781270 */
[----:B------:R2:W-:Y:S01]  /*179e0*/  @P2 STG.E.U16 [R14.64], R0 ;  /* 0x000000000e002986 */ /* 0x0005e2000c101504 */
[----:B------:R-:W-:Y:S01]  /*179f0*/  ISETP.GE.AND P2, PT, R19, c[0x0][0x17c], PT ;  /* 0x00005f0013007a0c */ /* 0x000fe20003f46270 */
[C---:B-1----:R-:W-:Y:S01]  /*17a00*/  IMAD.WIDE R12, R16.reuse, 0x2, R24 ;  /* 0x00000002100c7825 */ /* 0x042fe200078e0218 */
[----:B--2---:R-:W-:-:S05]  /*17a10*/  IADD3 R0, R16, c[0x0][0x198], RZ ;  /* 0x0000660010007a10 */ /* 0x004fca0007ffe0ff */
[----:B------:R-:W-:Y:S01]  /*17a20*/  @P1 STG.E.U16 [R12.64], R18 ;  /* 0x000000120c001986 */ /* 0x000fe2000c101504 */
[----:B------:R-:W-:-:S04]  /*17a30*/  IMAD.WIDE R14, R0, 0x2, R2 ;  /* 0x00000002000e7825 */ /* 0x000fc800078e0202 */
[----:B------:R-:W-:Y:S01]  /*17a40*/  IMAD.WIDE R16, R0, 0x2, R24 ;  /* 0x0000000200107825 */ /* 0x000fe200078e0218 */
[----:B----4-:R-:W-:Y:S04]  /*17a50*/  @P6 STG.E.U16 [R14.64], R23 ;  /* 0x000000170e006986 */ /* 0x010fe8000c101504 */
[----:B0-----:R0:W-:Y:S04]  /*17a60*/  STL.64 [R1+0x898], R10 ;  /* 0x0008980a01007387 */ /* 0x0011e80000100a00 */
[----:B------:R-:W-:Y:S04]  /*17a70*/  @P4 STG.E.U16 [R16.64], R4 ;  /* 0x0000000410004986 */ /* 0x000fe8000c101504 */
[----:B------:R-:W1:Y:S04]  /*17a80*/  LDS.128 R16, [R28+0x800] ;  /* 0x000800001c107984 */ /* 0x000e680000000c00 */
[----:B0-----:R-:W2:Y:S01]  /*17a90*/  LDL.LU R11, [R1+0xb0] ;  /* 0x0000b000010b7983 */ /* 0x001ea20000300800 */
[----:B------:R-:W-:-:S03]  /*17aa0*/  PRMT R21, R23, 0x7632, R21 ;  /* 0x0000763217157816 */ /* 0x000fc60000000015 */
[----:B-1----:R0:W-:Y:S04]  /*17ab0*/  STL [R1+0x14], R17 ;  /* 0x0000141101007387 */ /* 0x0021e80000100800 */
[----:B------:R1:W-:Y:S04]  /*17ac0*/  STL.64 [R1+0x18], R18 ;  /* 0x0000181201007387 */ /* 0x0003e80000100a00 */
[----:B------:R-:W3:Y:S01]  /*17ad0*/  LDL.LU R23, [R1+0x140] ;  /* 0x0001400001177983 */ /* 0x000ee20000300800 */
[----:B------:R-:W-:Y:S02]  /*17ae0*/  ISETP.LT.AND P4, PT, R7, c[0x0][0x178], !P5 ;  /* 0x00005e0007007a0c */ /* 0x000fe40006f81270 */
[----:B------:R-:W-:-:S02]  /*17af0*/  ISETP.LT.AND P5, PT, R27, c[0x0][0x178], !P5 ;  /* 0x00005e001b007a0c */ /* 0x000fc40006fa1270 */
[----:B------:R-:W-:Y:S02]  /*17b00*/  IADD3 R14, R0, c[0x0][0x198], RZ ;  /* 0x00006600000e7a10 */ /* 0x000fe40007ffe0ff */
[----:B------:R-:W-:Y:S02]  /*17b10*/  ISETP.LT.AND P6, PT, R7, c[0x0][0x178], !P0 ;  /* 0x00005e0007007a0c */ /* 0x000fe400047c1270 */
[C---:B------:R-:W-:Y:S01]  /*17b20*/  IADD3 R0, R14.reuse, c[0x0][0x198], RZ ;  /* 0x000066000e007a10 */ /* 0x040fe20007ffe0ff */
[----:B------:R-:W-:Y:S01]  /*17b30*/  IMAD.WIDE R12, R14, 0x2, R2 ;  /* 0x000000020e0c7825 */ /* 0x000fe200078e0202 */
[----:B------:R-:W-:-:S03]  /*17b40*/  PRMT R4, R4, 0x7632, R4 ;  /* 0x0000763204047816 */ /* 0x000fc60000000004 */
[----:B------:R-:W-:Y:S01]  /*17b50*/  IMAD.WIDE R14, R14, 0x2, R24 ;  /* 0x000000020e0e7825 */ /* 0x000fe200078e0218 */
[----:B------:R4:W-:Y:S03]  /*17b60*/  @P4 STG.E.U16 [R12.64], R21 ;  /* 0x000000150c004986 */ /* 0x0009e6000c101504 */
[----:B------:R-:W-:Y:S02]  /*17b70*/  IMAD.MOV.U32 R22, RZ, RZ, R16 ;  /* 0x000000ffff167224 */ /* 0x000fe400078e0010 */
[C---:B0-----:R-:W-:Y:S01]  /*17b80*/  IMAD.WIDE R16, R0.reuse, 0x2, R2 ;  /* 0x0000000200107825 */ /* 0x041fe200078e0202 */
[----:B------:R-:W-:Y:S04]  /*17b90*/  @P5 STG.E.U16 [R14.64], R4 ;  /* 0x000000040e005986 */ /* 0x000fe8000c101504 */
[----:B------:R-:W0:Y:S01]  /*17ba0*/  LDS.128 R12, [R29+0x800] ;  /* 0x000800001d0c7984 */ /* 0x000e220000000c00 */
[----:B------:R-:W-:Y:S01]  /*17bb0*/  ISETP.LT.AND P0, PT, R27, c[0x0][0x178], !P0 ;  /* 0x00005e001b007a0c */ /* 0x000fe20004701270 */
[----:B-1----:R-:W-:Y:S01]  /*17bc0*/  IMAD.WIDE R18, R0, 0x2, R24 ;  /* 0x0000000200127825 */ /* 0x002fe200078e0218 */
[----:B------:R-:W-:-:S02]  /*17bd0*/  IADD3 R20, R26, 0x49, RZ ;  /* 0x000000491a147810 */ /* 0x000fc40007ffe0ff */
[----:B------:R-:W-:Y:S02]  /*17be0*/  ISETP.LT.AND P5, PT, R7, c[0x0][0x178], !P2 ;  /* 0x00005e0007007a0c */ /* 0x000fe400057a1270 */
[----:B------:R-:W-:Y:S02]  /*17bf0*/  ISETP.GE.AND P1, PT, R20, c[0x0][0x17c], PT ;  /* 0x00005f0014007a0c */ /* 0x000fe40003f26270 */
[----:B------:R-:W-:Y:S02]  /*17c00*/  ISETP.LT.AND P2, PT, R27, c[0x0][0x178], !P2 ;  /* 0x00005e001b007a0c */ /* 0x000fe40005741270 */
[----:B------:R-:W-:Y:S02]  /*17c10*/  IADD3 R20, R26, 0x4a, RZ ;  /* 0x0000004a1a147810 */ /* 0x000fe40007ffe0ff */
[----:B----4-:R-:W-:Y:S02]  /*17c20*/  PRMT R21, R8, 0x7632, R21 ;  /* 0x0000763208157816 */ /* 0x010fe40000000015 */
[----:B------:R-:W-:-:S02]  /*17c30*/  ISETP.GE.AND P4, PT, R20, c[0x0][0x17c], PT ;  /* 0x00005f0014007a0c */ /* 0x000fc40003f86270 */
[----:B------:R-:W-:Y:S01]  /*17c40*/  IADD3 R20, R26, 0x4c, RZ ;  /* 0x0000004c1a147810 */ /* 0x000fe20007ffe0ff */
[----:B0-----:R-:W-:Y:S04]  /*17c50*/  STL.64 [R1+0x8a0], R14 ;  /* 0x0008a00e01007387 */ /* 0x001fe80000100a00 */
[----:B--2---:R0:W-:Y:S01]  /*17c60*/  @P6 STG.E.U16 [R16.64], R11 ;  /* 0x0000000b10006986 */ /* 0x0041e2000c101504 */
[----:B------:R-:W-:-:S03]  /*17c70*/  PRMT R4, R11, 0x7632, R4 ;  /* 0x000076320b047816 */ /* 0x000fc60000000004 */
[----:B0-----:R-:W0:Y:S04]  /*17c80*/  S2R R11, SR_TID.X ;  /* 0x00000000000b7919 */ /* 0x001e280000002100 */
[----:B------:R1:W-:Y:S01]  /*17c90*/  @P0 STG.E.U16 [R18.64], R8 ;  /* 0x0000000812000986 */ /* 0x0003e2000c101504 */
[----:B------:R-:W-:Y:S02]  /*17ca0*/  ISETP.LT.AND P0, PT, R7, c[0x0][0x178], !P3 ;  /* 0x00005e0007007a0c */ /* 0x000fe40005f01270 */
[----:B------:R-:W-:Y:S02]  /*17cb0*/  ISETP.LT.AND P3, PT, R27, c[0x0][0x178], !P3 ;  /* 0x00005e001b007a0c */ /* 0x000fe40005f61270 */
[----:B------:R-:W-:-:S04]  /*17cc0*/  IADD3 R16, R0, c[0x0][0x198], RZ ;  /* 0x0000660000107a10 */ /* 0x000fc80007ffe0ff */
[C---:B------:R-:W-:Y:S01]  /*17cd0*/  IADD3 R0, R16.reuse, c[0x0][0x198], RZ ;  /* 0x0000660010007a10 */ /* 0x040fe20007ffe0ff */
[----:B-1----:R-:W-:Y:S01]  /*17ce0*/  IMAD.WIDE R18, R16, 0x2, R2 ;  /* 0x0000000210127825 */ /* 0x002fe200078e0202 */
[----:B0-----:R-:W-:-:S03]  /*17cf0*/  LOP3.LUT R28, R11, 0x7f, RZ, 0xc0, !PT ;  /* 0x0000007f0b1c7812 */ /* 0x001fc600078ec0ff */
[----:B------:R-:W-:Y:S02]  /*17d00*/  IMAD.SHL.U32 R11, R11, 0x800, RZ ;  /* 0x000008000b0b7824 */ /* 0x000fe400078e00ff */
[----:B------:R-:W-:-:S03]  /*17d10*/  IMAD.WIDE R16, R16, 0x2, R24 ;  /* 0x0000000210107825 */ /* 0x000fc600078e0218 */
[----:B------:R-:W-:Y:S01]  /*17d20*/  LOP3.LUT R11, R11, 0x3000, RZ, 0xc0, !PT ;  /* 0x000030000b0b7812 */ /* 0x000fe200078ec0ff */
[----:B------:R0:W-:Y:S01]  /*17d30*/  @P0 STG.E.U16 [R18.64], R4 ;  /* 0x0000000412000986 */ /* 0x0001e2000c101504 */
[----:B------:R-:W-:-:S03]  /*17d40*/  IADD3 R8, R26, 0x4b, RZ ;  /* 0x0000004b1a087810 */ /* 0x000fc60007ffe0ff */
[----:B------:R-:W-:Y:S01]  /*17d50*/  IMAD R11, R28, 0x10, R11 ;  /* 0x000000101c0b7824 */ /* 0x000fe200078e020b */
[----:B------:R1:W-:Y:S04]  /*17d60*/  @P3 STG.E.U16 [R16.64], R21 ;  /* 0x0000001510003986 */ /* 0x0003e8000c101504 */
[----:B------:R-:W-:Y:S02]  /*17d70*/  LOP3.LUT R11, R11, 0x40, RZ, 0x3c, !PT ;  /* 0x000000400b0b7812 */ /* 0x000fe400078e3cff */
[----:B0-----:R-:W-:Y:S01]  /*17d80*/  IADD3 R4, R26, 0x4d, RZ ;  /* 0x0000004d1a047810 */ /* 0x001fe20007ffe0ff */
[C---:B------:R-:W-:Y:S01]  /*17d90*/  IMAD.WIDE R18, R0.reuse, 0x2, R2 ;  /* 0x0000000200127825 */ /* 0x040fe200078e0202 */
[----:B------:R-:W2:Y:S03]  /*17da0*/  LDL.LU R26, [R1+0x8b0] ;  /* 0x0008b000011a7983 */ /* 0x000ea60000300800 */
[----:B-1----:R-:W-:Y:S01]  /*17db0*/  IMAD.WIDE R16, R0, 0x2, R24 ;  /* 0x0000000200107825 */ /* 0x002fe200078e0218 */
[----:B---3--:R-:W-:Y:S04]  /*17dc0*/  @P5 STG.E.U16 [R18.64], R23 ;  /* 0x0000001712005986 */ /* 0x008fe8000c101504 */
[----:B------:R-:W-:Y:S04]  /*17dd0*/  @P2 STG.E.U16 [R16.64], R22 ;  /* 0x0000001610002986 */ /* 0x000fe8000c101504 */
[----:B------:R0:W1:Y:S04]  /*17de0*/  LDS.128 R16, [R11+0x800] ;  /* 0x000800000b107984 */ /* 0x0000680000000c00 */
[----:B------:R-:W3:Y:S04]  /*17df0*/  LDL.LU R10, [R1+0xf0] ;  /* 0x0000f000010a7983 */ /* 0x000ee80000300800 */
[----:B0-----:R-:W4:Y:S04]  /*17e00*/  LDL.LU R11, [R1+0xe0] ;  /* 0x0000e000010b7983 */ /* 0x001f280000300800 */
[----:B-1----:R0:W-:Y:S04]  /*17e10*/  STL [R1+0x88c], R19 ;  /* 0x00088c1301007387 */ /* 0x0021e80000100800 */
[----:B0-----:R-:W4:Y:S04]  /*17e20*/  LDL.LU R19, [R1+0x478] ;  /* 0x0004780001137983 */ /* 0x001f280000300800 */
[----:B------:R-:W0:Y:S01]  /*17e30*/  S2R R28, SR_TID.X ;  /* 0x00000000001c7919 */ /* 0x000e220000002100 */
[----:B------:R-:W-:-:S02]  /*17e40*/  ISETP.LT.AND P3, PT, R7, c[0x0][0x178], !P1 ;  /* 0x00005e0007007a0c */ /* 0x000fc40004f61270 */
[----:B------:R-:W-:Y:S02]  /*17e50*/  ISETP.LT.AND P1, PT, R27, c[0x0][0x178], !P1 ;  /* 0x00005e001b007a0c */ /* 0x000fe40004f21270 */
[----:B------:R-:W-:Y:S02]  /*17e60*/  IADD3 R0, R0, c[0x0][0x198], RZ ;  /* 0x0000660000007a10 */ /* 0x000fe40007ffe0ff */
[----:B------:R-:W-:Y:S02]  /*17e70*/  ISETP.GE.AND P6, PT, R8, c[0x0][0x17c], PT ;  /* 0x00005f0008007a0c */ /* 0x000fe40003fc6270 */
[----:B------:R-:W-:Y:S02]  /*17e80*/  PRMT R8, R23, 0x7632, R8 ;  /* 0x0000763217087816 */ /* 0x000fe40000000008 */
[----:B------:R-:W-:Y:S01]  /*17e90*/  ISETP.GE.AND P0, PT, R20, c[0x0][0x17c], PT ;  /* 0x00005f0014007a0c */ /* 0x000fe20003f06270 */
[C---:B0-----:R-:W-:Y:S01]  /*17ea0*/  IMAD.SHL.U32 R15, R28.reuse, 0x800, RZ ;  /* 0x000008001c0f7824 */ /* 0x041fe200078e00ff */
[----:B------:R-:W-:-:S04]  /*17eb0*/  LOP3.LUT R14, R28, 0x7f, RZ, 0xc0, !PT ;  /* 0x0000007f1c0e7812 */ /* 0x000fc800078ec0ff */
[----:B------:R-:W-:Y:S01]  /*17ec0*/  LOP3.LUT R15, R15, 0x3000, RZ, 0xc0, !PT ;  /* 0x000030000f0f7812 */ /* 0x000fe200078ec0ff */
[----:B------:R-:W-:-:S04]  /*17ed0*/  IMAD.WIDE R20, R0, 0x2, R24 ;  /* 0x0000000200147825 */ /* 0x000fc800078e0218 */
[----:B------:R-:W-:-:S05]  /*17ee0*/  IMAD R15, R14, 0x10, R15 ;  /* 0x000000100e0f7824 */ /* 0x000fca00078e020f */
[----:B------:R-:W-:Y:S02]  /*17ef0*/  LOP3.LUT R15, R15, 0x60, RZ, 0x3c, !PT ;  /* 0x000000600f0f7812 */ /* 0x000fe400078e3cff */
[----:B------:R-:W-:Y:S02]  /*17f00*/  ISETP.LT.AND P2, PT, R7, c[0x0][0x178], !P4 ;  /* 0x00005e0007007a0c */ /* 0x000fe40006741270 */
[----:B------:R-:W-:Y:S02]  /*17f10*/  ISETP.LT.AND P4, PT, R27, c[0x0][0x178], !P4 ;  /* 0x00005e001b007a0c */ /* 0x000fe40006781270 */
[----:B------:R-:W-:Y:S02]  /*17f20*/  ISETP.GE.AND P5, PT, R4, c[0x0][0x17c], PT ;  /* 0x00005f0004007a0c */ /* 0x000fe40003fa6270 */
[----:B--2---:R-:W-:Y:S01]  /*17f30*/  PRMT R26, R22, 0x7632, R26 ;  /* 0x00007632161a7816 */ /* 0x004fe2000000001a */
[----:B------:R-:W-:-:S05]  /*17f40*/  IMAD.WIDE R22, R0, 0x2, R2 ;  /* 0x0000000200167825 */ /* 0x000fca00078e0202 */
[----:B------:R-:W-:Y:S04]  /*17f50*/  @P3 STG.E.U16 [R22.64], R8 ;  /* 0x0000000816003986 */ /* 0x000fe8000c101504 */
[----:B------:R0:W-:Y:S04]  /*17f60*/  @P1 STG.E.U16 [R20.64], R26 ;  /* 0x0000001a14001986 */ /* 0x0001e8000c101504 */
[----:B------:R-:W1:Y:S01]  /*17f70*/  LDS.128 R20, [R15+0x800] ;  /* 0x000800000f147984 */ /* 0x000e620000000c00 */
[----:B------:R-:W-:Y:S02]  /*17f80*/  IADD3 R0, R0, c[0x0][0x198], RZ ;  /* 0x0000660000007a10 */ /* 0x000fe40007ffe0ff */
[----:B------:R-:W-:-:S02]  /*17f90*/  ISETP.LT.AND P1, PT, R7, c[0x0][0x178], !P6 ;  /* 0x00005e0007007a0c */ /* 0x000fc40007721270 */
[----:B------:R-:W-:Y:S01]  /*17fa0*/  ISETP.LT.AND P6, PT, R27, c[0x0][0x178], !P6 ;  /* 0x00005e001b007a0c */ /* 0x000fe200077c1270 */
[----:B------:R-:W-:-:S04]  /*17fb0*/  IMAD.WIDE R28, R0, 0x2, R2 ;  /* 0x00000002001c7825 */ /* 0x000fc800078e0202 */
[C---:B0-----:R-:W-:Y:S01]  /*17fc0*/  IMAD.WIDE R26, R0.reuse, 0x2, R24 ;  /* 0x00000002001a7825 */ /* 0x041fe200078e0218 */
[----:B------:R-:W-:Y:S01]  /*17fd0*/  IADD3 R0, R0, c[0x0][0x198], RZ ;  /* 0x0000660000007a10 */ /* 0x000fe20007ffe0ff */
[----:B---3--:R0:W-:Y:S01]  /*17fe0*/  @P2 STG.E.U16 [R28.64], R10 ;  /* 0x0000000a1c002986 */ /* 0x0081e2000c101504 */
[----:B------:R-:W-:-:S03]  /*17ff0*/  PRMT R8, R10, 0x7632, R8 ;  /* 0x000076320a087816 */ /* 0x000fc60000000008 */
[----:B------:R2:W-:Y:S01]  /*18000*/  @P4 STG.E.U16 [R26.64], R12 ;  /* 0x0000000c1a004986 */ /* 0x0005e2000c101504 */
[----:B------:R-:W-:Y:S01]  /*18010*/  ISETP.LT.AND P4, PT, R7, c[0x0][0x178], !P0 ;  /* 0x00005e0007007a0c */ /* 0x000fe20004781270 */
[----:B0-----:R-:W-:Y:S01]  /*18020*/  IMAD.WIDE R28, R0, 0x2, R2 ;  /* 0x00000002001c7825 */ /* 0x001fe200078e0202 */
[----:B--2---:R-:W-:-:S03]  /*18030*/  PRMT R12, R12, 0x7632, R12 ;  /* 0x000076320c0c7816 */ /* 0x004fc6000000000c */
[----:B------:R-:W-:Y:S01]  /*18040*/  IMAD.WIDE R26, R0, 0x2, R24 ;  /* 0x00000002001a7825 */ /* 0x000fe200078e0218 */
[----:B-1----:R0:W-:Y:S01]  /*18050*/  STL [R1+0x888], R23 ;  /* 0x0008881701007387 */ /* 0x0021e20000100800 */
[----:B----4-:R-:W-:-:S03]  /*18060*/  IADD3 R4, R19, 0x4e, RZ ;  /* 0x0000004e13047810 */ /* 0x010fc60007ffe0ff */
[----:B0-----:R-:W2:Y:S01]  /*18070*/  LDL.LU R23, [R1+0x588] ;  /* 0x0005880001177983 */ /* 0x001ea20000300800 */
[----:B------:R-:W-:Y:S02]  /*18080*/  ISETP.GE.AND P3, PT, R4, c[0x0][0x17c], PT ;  /* 0x00005f0004007a0c */ /* 0x000fe40003f66270 */
[C---:B------:R-:W-:Y:S01]  /*18090*/  IADD3 R4, R19.reuse, 0x4f, RZ ;  /* 0x0000004f13047810 */ /* 0x040fe20007ffe0ff */
[----:B------:R0:W-:Y:S03]  /*180a0*/  @P1 STG.E.U16 [R28.64], R8 ;  /* 0x000000081c001986 */ /* 0x0001e6000c101504 */
[----:B------:R-:W-:Y:S01]  /*180b0*/  ISETP.GE.AND P2, PT, R4, c[0x0][0x17c], PT ;  /* 0x00005f0004007a0c */ /* 0x000fe20003f46270 */
[----:B------:R-:W3:Y:S01]  /*180c0*/  LDL.LU R15, [R1+0x60] ;  /* 0x00006000010f7983 */ /* 0x000ee20000300800 */
[----:B------:R-:W-:Y:S02]  /*180d0*/  IADD3 R4, R0, c[0x0][0x198], RZ ;  /* 0x0000660000047a10 */ /* 0x000fe40007ffe0ff */
[----:B------:R-:W-:Y:S01]  /*180e0*/  IADD3 R0, R19, 0x50, RZ ;  /* 0x0000005013007810 */ /* 0x000fe20007ffe0ff */
[----:B------:R1:W-:Y:S03]  /*180f0*/  @P6 STG.E.U16 [R26.64], R12 ;  /* 0x0000000c1a006986 */ /* 0x0003e6000c101504 */
[----:B------:R-:W-:Y:S01]  /*18100*/  ISETP.GE.AND P1, PT, R0, c[0x0][0x17c], PT ;  /* 0x00005f0000007a0c */ /* 0x000fe20003f26270 */
[C---:B0-----:R-:W-:Y:S01]  /*18110*/  IMAD.WIDE R28, R4.reuse, 0x2, R24 ;  /* 0x00000002041c7825 */ /* 0x041fe200078e0218 */
[C---:B------:R-:W-:Y:S01]  /*18120*/  IADD3 R0, R4.reuse, c[0x0][0x198], RZ ;  /* 0x0000660004007a10 */ /* 0x040fe20007ffe0ff */
[----:B------:R-:W4:Y:S02]  /*18130*/  LDL.LU R10, [R1+0x54] ;  /* 0x00005400010a7983 */ /* 0x000f240000300800 */
[----:B-1----:R-:W-:Y:S01]  /*18140*/  IMAD.WIDE R26, R4, 0x2, R2 ;  /* 0x00000002041a7825 */ /* 0x002fe200078e0202 */
[----:B------:R-:W-:-:S04]  /*18150*/  PRMT R4, R11, 0x7632, R4 ;  /* 0x000076320b047816 */ /* 0x000fc80000000004 */
[----:B------:R0:W-:Y:S04]  /*18160*/  @P4 STG.E.U16 [R26.64], R11 ;  /* 0x0000000b1a004986 */ /* 0x0001e8000c101504 */
[----:B0-----:R-:W4:Y:S01]  /*18170*/  LDL.LU R11, [R1+0x24] ;  /* 0x00002400010b7983 */ /* 0x001f220000300800 */
[----:B------:R-:W-:Y:S01]  /*18180*/  ISETP.LT.AND P6, PT, R7, c[0x0][0x178], !P5 ;  /* 0x00005e0007007a0c */ /* 0x000fe20006fc1270 */
[----:B------:R-:W-:Y:S01]  /*18190*/  IMAD.WIDE R26, R0, 0x2, R2 ;  /* 0x00000002001a7825 */ /* 0x000fe200078e0202 */
[----:B------:R-:W-:Y:S02]  /*181a0*/  PRMT R12, R16, 0x7632, R12 ;  /* 0x00007632100c7816 */ /* 0x000fe4000000000c */
[C---:B--2---:R-:W-:Y:S02]  /*181b0*/  ISETP.LT.AND P0, PT, R23.reuse, c[0x0][0x178], !P0 ;  /* 0x00005e0017007a0c */ /* 0x044fe40004701270 */
[----:B------:R-:W-:-:S11]  /*181c0*/  ISETP.LT.AND P5, PT, R23, c[0x0][0x178], !P5 ;  /* 0x00005e0017007a0c */ /* 0x000fd60006fa1270 */
[----:B------:R-:W-:Y:S01]  /*181d0*/  @P0 STG.E.U16 [R28.64], R16 ;  /* 0x000000101c000986 */ /* 0x000fe2000c101504 */
[----:B------:R-:W-:-:S03]  /*181e0*/  ISETP.LT.AND P0, PT, R7, c[0x0][0x178], !P3 ;  /* 0x00005e0007007a0c */ /* 0x000fc60005f01270 */
[----:B------:R0:W-:Y:S01]  /*181f0*/  @P6 STG.E.U16 [R26.64], R4 ;  /* 0x000000041a006986 */ /* 0x0001e2000c101504 */
[----:B------:R-:W-:Y:S02]  /*18200*/  ISETP.LT.AND P3, PT, R23, c[0x0][0x178], !P3 ;  /* 0x00005e0017007a0c */ /* 0x000fe40005f61270 */
[----:B0-----:R-:W-:-:S05]  /*18210*/  IADD3 R4, R0, c[0x0][0x198], RZ ;  /* 0x0000660000047a10 */ /* 0x001fca0007ffe0ff */
[C---:B------:R-:W-:Y:S01]  /*18220*/  IMAD.WIDE R28, R4.reuse, 0x2, R2 ;  /* 0x00000002041c7825 */ /* 0x040fe200078e0202 */
[----:B----4-:R0:W-:Y:S03]  /*18230*/  STL.64 [R1+0x8a8], R10 ;  /* 0x0008a80a01007387 */ /* 0x0101e60000100a00 */
[C---:B------:R-:W-:Y:S01]  /*18240*/  IMAD.WIDE R26, R4.reuse, 0x2, R24 ;  /* 0x00000002041a7825 */ /* 0x040fe200078e0218 */
[----:B------:R-:W-:-:S03]  /*18250*/  IADD3 R4, R4, c[0x0][0x198], RZ ;  /* 0x0000660004047a10 */ /* 0x000fc60007ffe0ff */
[----:B0-----:R-:W-:-:S05]  /*18260*/  IMAD.WIDE R10, R0, 0x2, R24 ;  /* 0x00000002000a7825 */ /* 0x001fca00078e0218 */
[----:B------:R0:W-:Y:S04]  /*18270*/  @P5 STG.E.U16 [R10.64], R12 ;  /* 0x0000000c0a005986 */ /* 0x0001e8000c101504 */
[----:B---3--:R-:W-:Y:S01]  /*18280*/  @P0 STG.E.U16 [R28.64], R15 ;  /* 0x0000000f1c000986 */ /* 0x008fe2000c101504 */
[----:B------:R-:W-:-:S03]  /*18290*/  ISETP.LT.AND P0, PT, R7, c[0x0][0x178], !P2 ;  /* 0x00005e0007007a0c */ /* 0x000fc60005701270 */
[----:B------:R-:W-:Y:S01]  /*182a0*/  @P3 STG.E.U16 [R26.64], R20 ;  /* 0x000000141a003986 */ /* 0x000fe2000c101504 */
[----:B0-----:R-:W-:Y:S01]  /*182b0*/  PRMT R12, R15, 0x7632, R12 ;  /* 0x000076320f0c7816 */ /* 0x001fe2000000000c */
[----:B------:R-:W-:-:S08]  /*182c0*/  IMAD.WIDE R10, R4, 0x2, R2 ;  /* 0x00000002040a7825 */ /* 0x000fd000078e0202 */
[----:B------:R0:W-:Y:S04]  /*182d0*/  @P0 STG.E.U16 [R10.64], R12 ;  /* 0x0000000c0a000986 */ /* 0x0001e8000c101504 */
[----:B0-----:R-:W2:Y:S01]  /*182e0*/  LDL.LU.64 R10, [R1+0x8a8] ;  /* 0x0008a800010a7983 */ /* 0x001ea20000300a00 */
[----:B------:R-:W-:Y:S02]  /*182f0*/  IADD3 R0, R19, 0x53, RZ ;  /* 0x0000005313007810 */ /* 0x000fe40007ffe0ff */
[----:B------:R-:W-:Y:S02]  /*18300*/  ISETP.LT.AND P2, PT, R23, c[0x0][0x178], !P2 ;  /* 0x00005e0017007a0c */ /* 0x000fe40005741270 */
[----:B------:R-:W-:Y:S02]  /*18310*/  ISETP.LT.AND P3, PT, R7, c[0x0][0x178], !P1 ;  /* 0x00005e0007007a0c */ /* 0x000fe40004f61270 */
[----:B------:R-:W-:-:S02]  /*18320*/  ISETP.LT.AND P1, PT, R23, c[0x0][0x178], !P1 ;  /* 0x00005e0017007a0c */ /* 0x000fc40004f21270 */
[----:B------:R-:W-:Y:S02]  /*18330*/  ISETP.GE.AND P5, PT, R0, c[0x0][0x17c], PT ;  /* 0x00005f0000007a0c */ /* 0x000fe40003fa6270 */
[C---:B------:R-:W-:Y:S01]  /*18340*/  IADD3 R0, R4.reuse, c[0x0][0x198], RZ ;  /* 0x0000660004007a10 */ /* 0x040fe20007ffe0ff */
[----:B------:R-:W-:Y:S01]  /*18350*/  IMAD.WIDE R14, R4, 0x2, R24 ;  /* 0x00000002040e7825 */ /* 0x000fe200078e0218 */
[----:B------:R-:W-:Y:S02]  /*18360*/  IADD3 R8, R19, 0x51, RZ ;  /* 0x0000005113087810 */ /* 0x000fe40007ffe0ff */
[----:B------:R-:W-:Y:S01]  /*18370*/  PRMT R20, R20, 0x7632, R20 ;  /* 0x0000763214147816 */ /* 0x000fe20000000014 */
[----:B------:R-:W-:Y:S01]  /*18380*/  IMAD.WIDE R28, R0, 0x2, R2 ;  /* 0x00000002001c7825 */ /* 0x000fe200078e0202 */
[----:B------:R-:W-:-:S03]  /*18390*/  ISETP.GE.AND P4, PT, R8, c[0x0][0x17c], PT ;  /* 0x00005f0008007a0c */ /* 0x000fc60003f86270 */
[----:B------:R-:W-:Y:S01]  /*183a0*/  IMAD.WIDE R26, R0, 0x2, R24 ;  /* 0x00000002001a7825 */ /* 0x000fe200078e0218 */
[----:B------:R0:W-:Y:S04]  /*183b0*/  @P2 STG.E.U16 [R14.64], R20 ;  /* 0x000000140e002986 */ /* 0x0001e8000c101504 */
[----:B0-----:R-:W3:Y:S04]  /*183c0*/  LDL.LU.64 R14, [R1+0x8a0] ;  /* 0x0008a000010e7983 */ /* 0x001ee80000300a00 */
[----:B--2---:R0:W-:Y:S04]  /*183d0*/  @P3 STG.E.U16 [R28.64], R10 ;  /* 0x0000000a1c003986 */ /* 0x0041e8000c101504 */
[----:B------:R1:W-:Y:S01]  /*183e0*/  @P1 STG.E.U16 [R26.64], R11 ;  /* 0x0000000b1a001986 */ /* 0x0003e2000c101504 */
[----:B------:R-:W-:-:S02]  /*183f0*/  ISETP.LT.AND P1, PT, R7, c[0x0][0x178], !P4 ;  /* 0x00005e0007007a0c */ /* 0x000fc40006721270 */
[----:B------:R-:W-:Y:S02]  /*18400*/  ISETP.LT.AND P4, PT, R23, c[0x0][0x178], !P4 ;  /* 0x00005e0017007a0c */ /* 0x000fe40006781270 */
[----:B0-----:R-:W-:Y:S02]  /*18410*/  IADD3 R28, R0, c[0x0][0x198], RZ ;  /* 0x00006600001c7a10 */ /* 0x001fe40007ffe0ff */
[----:B------:R-:W-:Y:S02]  /*18420*/  PRMT R16, R10, 0x7632, R16 ;  /* 0x000076320a107816 */ /* 0x000fe40000000010 */
[----:B------:R-:W-:Y:S01]  /*18430*/  PRMT R12, R11, 0x7632, R12 ;  /* 0x000076320b0c7816 */ /* 0x000fe2000000000c */
[C---:B-1----:R-:W-:Y:S01]  /*18440*/  IMAD.WIDE R10, R28.reuse, 0x2, R2 ;  /* 0x000000021c0a7825 */ /* 0x042fe200078e0202 */
[----:B------:R-:W-:-:S03]  /*18450*/  IADD3 R0, R28, c[0x0][0x198], RZ ;  /* 0x000066001c007a10 */ /* 0x000fc60007ffe0ff */
[----:B------:R-:W-:Y:S01]  /*18460*/  IMAD.WIDE R28, R28, 0x2, R24 ;  /* 0x000000021c1c7825 */ /* 0x000fe200078e0218 */
[----:B------:R0:W-:Y:S04]  /*18470*/  @P1 STG.E.U16 [R10.64], R16 ;  /* 0x000000100a001986 */ /* 0x0001e8000c101504 */
[----:B------:R1:W-:Y:S04]  /*18480*/  @P4 STG.E.U16 [R28.64], R12 ;  /* 0x0000000c1c004986 */ /* 0x0003e8000c101504 */
[----:B0-----:R-:W2:Y:S04]  /*18490*/  LDL.LU.64 R10, [R1+0x898] ;  /* 0x00089800010a7983 */ /* 0x001ea80000300a00 */
[----:B-1----:R-:W4:Y:S04]  /*184a0*/  LDL.LU R28, [R1+0x74] ;  /* 0x00007400011c7983 */ /* 0x002f280000300800 */
[----:B------:R-:W2:Y:S01]  /*184b0*/  LDL.LU R29, [R1+0x34] ;  /* 0x00003400011d7983 */ /* 0x000ea20000300800 */
[----:B------:R-:W-:-:S04]  /*184c0*/  IADD3 R8, R19, 0x52, RZ ;  /* 0x0000005213087810 */ /* 0x000fc80007ffe0ff */
[----:B------:R-:W-:-:S04]  /*184d0*/  ISETP.GE.AND P6, PT, R8, c[0x0][0x17c], PT ;  /* 0x00005f0008007a0c */ /* 0x000fc80003fc6270 */
[----:B------:R-:W-:Y:S02]  /*184e0*/  ISETP.LT.AND P2, PT, R7, c[0x0][0x178], !P6 ;  /* 0x00005e0007007a0c */ /* 0x000fe40007741270 */
[----:B------:R-:W-:Y:S01]  /*184f0*/  ISETP.LT.AND P6, PT, R23, c[0x0][0x178], !P6 ;  /* 0x00005e0017007a0c */ /* 0x000fe200077c1270 */
[----:B------:R-:W-:Y:S01]  /*18500*/  IMAD.WIDE R26, R0, 0x2, R2 ;  /* 0x00000002001a7825 */ /* 0x000fe200078e0202 */
[----:B------:R-:W-:Y:S02]  /*18510*/  IADD3 R8, R19, 0x54, RZ ;  /* 0x0000005413087810 */ /* 0x000fe40007ffe0ff */
[----:B------:R-:W-:Y:S02]  /*18520*/  ISETP.LT.AND P4, PT, R7, c[0x0][0x178], !P5 ;  /* 0x00005e0007007a0c */ /* 0x000fe40006f81270 */
[----:B------:R-:W-:Y:S02]  /*18530*/  ISETP.GE.AND P0, PT, R8, c[0x0][0x17c], PT ;  /* 0x00005f0008007a0c */ /* 0x000fe40003f06270 */
[----:B------:R-:W-:-:S02]  /*18540*/  ISETP.LT.AND P5, PT, R23, c[0x0][0x178], !P5 ;  /* 0x00005e0017007a0c */ /* 0x000fc40006fa1270 */
[----:B------:R-:W-:-:S04]  /*18550*/  IADD3 R8, R19, 0x56, RZ ;  /* 0x0000005613087810 */ /* 0x000fc80007ffe0ff */
[----:B------:R-:W-:Y:S01]  /*18560*/  ISETP.GE.AND P1, PT, R8, c[0x0][0x17c], PT ;  /* 0x00005f0008007a0c */ /* 0x000fe20003f26270 */
[----:B----4-:R0:W-:Y:S01]  /*18570*/  @P2 STG.E.U16 [R26.64], R28 ;  /* 0x0000001c1a002986 */ /* 0x0101e2000c101504 */
[----:B------:R-:W-:Y:S02]  /*18580*/  PRMT R12, R28, 0x7632, R12 ;  /* 0x000076321c0c7816 */ /* 0x000fe4000000000c */
[----:B--2---:R-:W-:Y:S01]  /*18590*/  PRMT R8, R29, 0x7632, R8 ;  /* 0x000076321d087816 */ /* 0x004fe20000000008 */
[C---:B0-----:R-:W-:Y:S01]  /*185a0*/  IMAD.WIDE R26, R0.reuse, 0x2, R24 ;  /* 0x00000002001a7825 */ /* 0x041fe200078e0218 */
[----:B------:R-:W-:-:S04]  /*185b0*/  IADD3 R0, R0, c[0x0][0x198], RZ ;  /* 0x0000660000007a10 */ /* 0x000fc80007ffe0ff */
[----:B------:R0:W-:Y:S02]  /*185c0*/  @P6 STG.E.U16 [R26.64], R29 ;  /* 0x0000001d1a006986 */ /* 0x0001e4000c101504 */
[----:B0-----:R-:W-:-:S04]  /*185d0*/  IMAD.WIDE R28, R0, 0x2, R2 ;  /* 0x00000002001c7825 */ /* 0x001fc800078e0202 */
[----:B------:R-:W-:Y:S01]  /*185e0*/  IMAD.WIDE R26, R0, 0x2, R24 ;  /* 0x00000002001a7825 */ /* 0x000fe200078e0218 */
[----:B------:R-:W-:Y:S04]  /*185f0*/  @P4 STG.E.U16 [R28.64], R12 ;  /* 0x0000000c1c004986 */ /* 0x000fe8000c101504 */
[----:B------:R0:W-:Y:S04]  /*18600*/  @P5 STG.E.U16 [R26.64], R8 ;  /* 0x000000081a005986 */ /* 0x0001e8000c101504 */
[----:B0-----:R-:W2:Y:S01]  /*18610*/  LDL.LU R8, [R1+0x84] ;  /* 0x0000840001087983 */ /* 0x001ea20000300800 */
[----:B------:R-:W-:-:S02]  /*18620*/  IADD3 R4, R19, 0x55, RZ ;  /* 0x0000005513047810 */ /* 0x000fc40007ffe0ff */
[----:B------:R-:W-:Y:S02]  /*18630*/  ISETP.LT.AND P6, PT, R7, c[0x0][0x178], !P0 ;  /* 0x00005e0007007a0c */ /* 0x000fe400047c1270 */
[----:B------:R-:W-:Y:S02]  /*18640*/  ISETP.LT.AND P0, PT, R23, c[0x0][0x178], !P0 ;  /* 0x00005e0017007a0c */ /* 0x000fe40004701270 */
[----:B------:R-:W-:Y:S02]  /*18650*/  ISETP.GE.AND P3, PT, R4, c[0x0][0x17c], PT ;  /* 0x00005f0004007a0c */ /* 0x000fe40003f66270 */
[----:B------:R-:W-:Y:S02]  /*18660*/  IADD3 R0, R0, c[0x0][0x198], RZ ;  /* 0x0000660000007a10 */ /* 0x000fe40007ffe0ff */
[----:B------:R-:W-:-:S03]  /*18670*/  ISETP.LT.AND P5, PT, R7, c[0x0][0x178], !P3 ;  /* 0x00005e0007007a0c */ /* 0x000fc60005fa1270 */
[----:B------:R-:W-:-:S04]  /*18680*/  IMAD.WIDE R28, R0, 0x2, R2 ;  /* 0x00000002001c7825 */ /* 0x000fc800078e0202 */
[C---:B------:R-:W-:Y:S01]  /*18690*/  IMAD.WIDE R26, R0.reuse, 0x2, R24 ;  /* 0x00000002001a7825 */ /* 0x040fe200078e0218 */
[----:B------:R-:W-:Y:S01]  /*186a0*/  IADD3 R0, R0, c[0x0][0x198], RZ ;  /* 0x0000660000007a10 */ /* 0x000fe20007ffe0ff */
[----:B--2---:R0:W-:Y:S01]  /*186b0*/  @P6 STG.E.U16 [R28.64], R8 ;  /* 0x000000081c006986 */ /* 0x0041e2000c101504 */
[----:B------:R-:W-:-:S03]  /*186c0*/  PRMT R12, R8, 0x7632, R12 ;  /* 0x00007632080c7816 */ /* 0x000fc6000000000c */
[----:B------:R1:W-:Y:S04]  /*186d0*/  @P0 STG.E.U16 [R26.64], R5 ;  /* 0x000000051a000986 */ /* 0x0003e8000c101504 */
[----:B0-----:R-:W2:Y:S01]  /*186e0*/  LDL.LU R28, [R1+0x144] ;  /* 0x00014400011c7983 */ /* 0x001ea20000300800 */
[----:B-1----:R-:W-:-:S03]  /*186f0*/  IMAD.WIDE R26, R0, 0x2, R2 ;  /* 0x00000002001a7825 */ /* 0x002fc600078e0202 */
[----:B------:R-:W4:Y:S04]  /*18700*/  LDL.LU R29, [R1+0x14] ;  /* 0x00001400011d7983 */ /* 0x000f280000300800 */
[----:B------:R0:W-:Y:S04]  /*18710*/  @P5 STG.E.U16 [R26.64], R12 ;  /* 0x0000000c1a005986 */ /* 0x0001e8000c101504 */
[----:B0-----:R-:W2:Y:S01]  /*18720*/  LDL.LU R27, [R1+0xb4] ;  /* 0x0000b400011b7983 */ /* 0x001ea20000300800 */
[----:B------:R-:W-:-:S04]  /*18730*/  IADD3 R4, R19, 0x57, RZ ;  /* 0x0000005713047810 */ /* 0x000fc80007ffe0ff */
[----:B------:R-:W-:Y:S02]  /*18740*/  ISETP.GE.AND P2, PT, R4, c[0x0][0x17c], PT ;  /* 0x00005f0004007a0c */ /* 0x000fe40003f46270 */
[----:B------:R-:W-:Y:S02]  /*18750*/  IADD3 R4, R19, 0x58, RZ ;  /* 0x0000005813047810 */ /* 0x000fe40007ffe0ff */
[----:B------:R-:W-:Y:S02]  /*18760*/  ISETP.LT.AND P3, PT, R23, c[0x0][0x178], !P3 ;  /* 0x00005e0017007a0c */ /* 0x000fe40005f61270 */
[----:B------:R-:W-:Y:S02]  /*18770*/  ISETP.GE.AND P4, PT, R4, c[0x0][0x17c], PT ;  /* 0x00005f0004007a0c */ /* 0x000fe40003f86270 */
[----:B------:R-:W-:Y:S02]  /*18780*/  IADD3 R4, R19, 0x59, RZ ;  /* 0x0000005913047810 */ /* 0x000fe40007ffe0ff */
[----:B------:R-:W-:-:S02]  /*18790*/  ISETP.LT.AND P0, PT, R7, c[0x0][0x178], !P1 ;  /* 0x00005e0007007a0c */ /* 0x000fc40004f01270 */
[----:B------:R-:W-:Y:S02]  /*187a0*/  ISETP.GE.AND P6, PT, R4, c[0x0][0x17c], PT ;  /* 0x00005f0004007a0c */ /* 0x000fe40003fc6270 */
[----:B------:R-:W-:Y:S01]  /*187b0*/  PRMT R16, R5, 0x7632, R16 ;  /* 0x0000763205107816 */ /* 0x000fe20000000010 */
[C---:B------:R-:W-:Y:S01]  /*187c0*/  IMAD.WIDE R4, R0.reuse, 0x2, R24 ;  /* 0x0000000200047825 */ /* 0x040fe200078e0218 */
[----:B------:R-:W-:Y:S02]  /*187d0*/  IADD3 R8, R0, c[0x0][0x198], RZ ;  /* 0x0000660000087a10 */ /* 0x000fe40007ffe0ff */
[----:B------:R-:W-:Y:S02]  /*187e0*/  ISETP.LT.AND P1, PT, R23, c[0x0][0x178], !P1 ;  /* 0x00005e0017007a0c */ /* 0x000fe40004f21270 */
[----:B------:R0:W-:Y:S01]  /*187f0*/  @P3 STG.E.U16 [R4.64], R16 ;  /* 0x0000001004003986 */ /* 0x0001e2000c101504 */
[----:B------:R-:W-:Y:S02]  /*18800*/  IADD3 R0, R19, 0x5a, RZ ;  /* 0x0000005a13007810 */ /* 0x000fe40007ffe0ff */
[----:B------:R-:W-:Y:S01]  /*18810*/  ISETP.LT.AND P5, PT, R7, c[0x0][0x178], !P2 ;  /* 0x00005e0007007a0c */ /* 0x000fe200057a1270 */
[----:B0-----:R-:W-:Y:S01]  /*18820*/  IMAD.WIDE R4, R8, 0x2, R2 ;  /* 0x0000000208047825 */ /* 0x001fe200078e0202 */
[----:B------:R-:W-:-:S02]  /*18830*/  ISETP.GE.AND P3, PT, R0, c[0x0][0x17c], PT ;  /* 0x00005f0000007a0c */ /* 0x000fc40003f66270 */
[----:B------:R-:W-:Y:S02]  /*18840*/  IADD3 R0, R8, c[0x0][0x198], RZ ;  /* 0x0000660008007a10 */ /* 0x000fe40007ffe0ff */
[----:B------:R-:W-:Y:S02]  /*18850*/  IADD3 R12, R19, 0x5b, RZ ;  /* 0x0000005b130c7810 */ /* 0x000fe40007ffe0ff */
[----:B------:R-:W-:Y:S02]  /*18860*/  ISETP.LT.AND P2, PT, R23, c[0x0][0x178], !P2 ;  /* 0x00005e0017007a0c */ /* 0x000fe40005741270 */
[----:B------:R-:W-:Y:S02]  /*18870*/  PRMT R20, R9, 0x7632, R20 ;  /* 0x0000763209147816 */ /* 0x000fe40000000014 */
[----:B------:R-:W-:Y:S01]  /*18880*/  IADD3 R16, R19, 0x5c, RZ ;  /* 0x0000005c13107810 */ /* 0x000fe20007ffe0ff */
[----:B--2---:R0:W-:Y:S01]  /*18890*/  @P0 STG.E.U16 [R4.64], R27 ;  /* 0x0000001b04000986 */ /* 0x0041e2000c101504 */
[----:B------:R-:W-:-:S02]  /*188a0*/  ISETP.GE.AND P0, PT, R12, c[0x0][0x17c], PT ;  /* 0x00005f000c007a0c */ /* 0x000fc40003f06270 */
[----:B------:R-:W-:Y:S01]  /*188b0*/  IADD3 R12, R0, c[0x0][0x198], RZ ;  /* 0x00006600000c7a10 */ /* 0x000fe20007ffe0ff */
[----:B0-----:R-:W-:Y:S01]  /*188c0*/  IMAD.WIDE R4, R8, 0x2, R24 ;  /* 0x0000000208047825 */ /* 0x001fe200078e0218 */
[----:B------:R-:W-:-:S04]  /*188d0*/  PRMT R8, R27, 0x7632, R8 ;  /* 0x000076321b087816 */ /* 0x000fc80000000008 */
[----:B------:R0:W-:Y:S01]  /*188e0*/  @P1 STG.E.U16 [R4.64], R9 ;  /* 0x0000000904001986 */ /* 0x0001e2000c101504 */
[----:B------:R-:W-:Y:S01]  /*188f0*/  ISETP.LT.AND P1, PT, R7, c[0x0][0x178], !P4 ;  /* 0x00005e0007007a0c */ /* 0x000fe20006721270 */
[----:B------:R-:W-:Y:S01]  /*18900*/  IMAD.WIDE R26, R0, 0x2, R2 ;  /* 0x00000002001a7825 */ /* 0x000fe200078e0202 */
[----:B------:R-:W-:-:S04]  /*18910*/  ISETP.LT.AND P4, PT, R23, c[0x0][0x178], !P4 ;  /* 0x00005e0017007a0c */ /* 0x000fc80006781270 */
[----:B------:R1:W-:Y:S01]  /*18920*/  @P5 STG.E.U16 [R26.64], R8 ;  /* 0x000000081a005986 */ /* 0x0003e2000c101504 */
[----:B0-----:R-:W-:-:S04]  /*18930*/  IMAD.WIDE R4, R0, 0x2, R24 ;  /* 0x0000000200047825 */ /* 0x001fc800078e0218 */
[C---:B-1----:R-:W-:Y:S01]  /*18940*/  IMAD.WIDE R8, R12.reuse, 0x2, R2 ;  /* 0x000000020c087825 */ /* 0x042fe200078e0202 */
[----:B------:R0:W-:Y:S04]  /*18950*/  @P2 STG.E.U16 [R4.64], R20 ;  /* 0x0000001404002986 */ /* 0x0001e8000c101504 */
[----:B------:R-:W-:Y:S01]  /*18960*/  @P1 STG.E.U16 [R8.64], R28 ;  /* 0x0000001c08001986 */ /* 0x000fe2000c101504 */
[----:B------:R-:W-:Y:S01]  /*18970*/  ISETP.LT.AND P1, PT, R7, c[0x0][0x178], !P6 ;  /* 0x00005e0007007a0c */ /* 0x000fe20007721270 */
[----:B------:R-:W-:Y:S01]  /*18980*/  IMAD.WIDE R26, R12, 0x2, R24 ;  /* 0x000000020c1a7825 */ /* 0x000fe200078e0218 */
[----:B------:R-:W-:Y:S02]  /*18990*/  ISETP.GE.AND P5, PT, R16, c[0x0][0x17c], PT ;  /* 0x00005f0010007a0c */ /* 0x000fe40003fa6270 */
[----:B0-----:R-:W-:-:S02]  /*189a0*/  IADD3 R4, R12, c[0x0][0x198], RZ ;  /* 0x000066000c047a10 */ /* 0x001fc40007ffe0ff */
[----:B----4-:R0:W-:Y:S01]  /*189b0*/  @P4 STG.E.U16 [R26.64], R29 ;  /* 0x0000001d1a004986 */ /* 0x0101e2000c101504 */
[----:B------:R-:W-:Y:S02]  /*189c0*/  PRMT R20, R28, 0x7632, R20 ;  /* 0x000076321c147816 */ /* 0x000fe40000000014 */
[----:B------:R-:W-:Y:S02]  /*189d0*/  PRMT R16, R29, 0x7632, R16 ;  /* 0x000076321d107816 */ /* 0x000fe40000000010 */
[----:B------:R-:W-:Y:S02]  /*189e0*/  ISETP.LT.AND P4, PT, R7, c[0x0][0x178], !P3 ;  /* 0x00005e0007007a0c */ /* 0x000fe40005f81270 */
[----:B------:R-:W2:Y:S01]  /*189f0*/  LDL.LU R7, [R1+0x890] ;  /* 0x0008900001077983 */ /* 0x000ea20000300800 */
[----:B0-----:R-:W-:-:S05]  /*18a00*/  IMAD.WIDE R28, R4, 0x2, R2 ;  /* 0x00000002041c7825 */ /* 0x001fca00078e0202 */
[----:B------:R0:W-:Y:S04]  /*18a10*/  @P1 STG.E.U16 [R28.64], R20 ;  /* 0x000000141c001986 */ /* 0x0001e8000c101504 */
[----:B0-----:R-:W4:Y:S01]  /*18a20*/  LDL.LU R29, [R1+0xf4] ;  /* 0x0000f400011d7983 */ /* 0x001f220000300800 */
[----:B------:R-:W-:Y:S02]  /*18a30*/  IADD3 R0, R19, 0x5d, RZ ;  /* 0x0000005d13007810 */ /* 0x000fe40007ffe0ff */
[C---:B------:R-:W-:Y:S01]  /*18a40*/  ISETP.LT.AND P6, PT, R23.reuse, c[0x0][0x178], !P6 ;  /* 0x00005e0017007a0c */ /* 0x040fe200077c1270 */
[----:B------:R-:W2:Y:S01]  /*18a50*/  LDL.LU R28, [R1+0xe4] ;  /* 0x0000e400011c7983 */ /* 0x000ea20000300800 */
[----:B------:R-:W-:Y:S02]  /*18a60*/  ISETP.LT.AND P3, PT, R23, c[0x0][0x178], !P3 ;  /* 0x00005e0017007a0c */ /* 0x000fe40005f61270 */
[----:B------:R-:W-:-:S02]  /*18a70*/  ISETP.GE.AND P2, PT, R0, c[0x0][0x17c], PT ;  /* 0x00005f0000007a0c */ /* 0x000fc40003f46270 */
[C---:B------:R-:W-:Y:S01]  /*18a80*/  IADD3 R0, R4.reuse, c[0x0][0x198], RZ ;  /* 0x0000660004007a10 */ /* 0x040fe20007ffe0ff */
[----:B------:R-:W-:-:S04]  /*18a90*/  IMAD.WIDE R4, R4, 0x2, R24 ;  /* 0x0000000204047825 */ /* 0x000fc800078e0218 */
[----:B------:R-:W-:-:S04]  /*18aa0*/  IMAD.WIDE R8, R0, 0x2, R2 ;  /* 0x0000000200087825 */ /* 0x000fc800078e0202 */
[----:B------:R-:W-:Y:S01]  /*18ab0*/  IMAD.WIDE R26, R0, 0x2, R24 ;  /* 0x00000002001a7825 */ /* 0x000fe200078e0218 */
[----:B------:R-:W-:Y:S04]  /*18ac0*/  @P6 STG.E.U16 [R4.64], R16 ;  /* 0x0000001004006986 */ /* 0x000fe8000c101504 */
[----:B----4-:R-:W-:Y:S04]  /*18ad0*/  @P4 STG.E.U16 [R8.64], R29 ;  /* 0x0000001d08004986 */ /* 0x010fe8000c101504 */
[----:B------:R0:W-:Y:S04]  /*18ae0*/  @P3 STG.E.U16 [R26.64], R13 ;  /* 0x0000000d1a003986 */ /* 0x0001e8000c101504 */
[----:B0-----:R-:W4:Y:S01]  /*18af0*/  LDL.LU R27, [R1+0x47c] ;  /* 0x00047c00011b7983 */ /* 0x001f220000300800 */
[----:B------:R-:W-:-:S02]  /*18b00*/  IADD3 R12, R19, 0x5e, RZ ;  /* 0x0000005e130c7810 */ /* 0x000fc40007ffe0ff */
[----:B------:R-:W-:Y:S02]  /*18b10*/  PRMT R26, R29, 0x7632, R26 ;  /* 0x000076321d1a7816 */ /* 0x000fe4000000001a */
[----:B------:R-:W2:Y:S01]  /*18b20*/  LDL.LU R29, [R1+0x64] ;  /* 0x00006400011d7983 */ /* 0x000ea20000300800 */
[----:B------:R-:W-:Y:S02]  /*18b30*/  IADD3 R8, R0, c[0x0][0x198], RZ ;  /* 0x0000660000087a10 */ /* 0x000fe40007ffe0ff */
[----:B------:R-:W-:Y:S02]  /*18b40*/  ISETP.GE.AND P1, PT, R12, c[0x0][0x17c], PT ;  /* 0x00005f000c007a0c */ /* 0x000fe40003f26270 */
[----:B------:R-:W-:Y:S02]  /*18b50*/  IADD3 R12, R19, 0x5f, RZ ;  /* 0x0000005f130c7810 */ /* 0x000fe40007ffe0ff */
[C---:B------:R-:W-:Y:S01]  /*18b60*/  IADD3 R0, R8.reuse, c[0x0][0x198], RZ ;  /* 0x0000660008007a10 */ /* 0x040fe20007ffe0ff */
[----:B------:R-:W-:Y:S01]  /*18b70*/  IMAD.WIDE R4, R8, 0x2, R2 ;  /* 0x0000000208047825 */ /* 0x000fe200078e0202 */
[----:B------:R-:W-:-:S02]  /*18b80*/  PRMT R20, R13, 0x7632, R20 ;  /* 0x000076320d147816 */ /* 0x000fc40000000014 */
[----:B------:R-:W-:Y:S01]  /*18b90*/  ISETP.GE.AND P3, PT, R12, c[0x0][0x17c], PT ;  /* 0x00005f000c007a0c */ /* 0x000fe20003f66270 */
[----:B------:R-:W-:-:S04]  /*18ba0*/  IMAD.WIDE R8, R8, 0x2, R24 ;  /* 0x0000000208087825 */ /* 0x000fc800078e0218 */
[----:B------:R-:W-:Y:S01]  /*18bb0*/  IMAD.WIDE R12, R0, 0x2, R2 ;  /* 0x00000002000c7825 */ /* 0x000fe200078e0202 */
[----:B----4-:R-:W-:Y:S02]  /*18bc0*/  ISETP.LT.AND P4, PT, R27, c[0x0][0x178], !P0 ;  /* 0x00005e001b007a0c */ /* 0x010fe40004781270 */
[----:B------:R-:W-:Y:S02]  /*18bd0*/  ISETP.LT.AND P0, PT, R23, c[0x0][0x178], !P0 ;  /* 0x00005e0017007a0c */ /* 0x000fe40004701270 */
[----:B------:R-:W-:-:S09]  /*18be0*/  ISETP.LT.AND P6, PT, R27, c[0x0][0x178], !P5 ;  /* 0x00005e001b007a0c */ /* 0x000fd20006fc1270 */
[----:B------:R-:W-:Y:S04]  /*18bf0*/  @P4 STG.E.U16 [R4.64], R26 ;  /* 0x0000001a04004986 */ /* 0x000fe8000c101504 */
[----:B------:R-:W-:Y:S04]  /*18c00*/  @P0 STG.E.U16 [R8.64], R20 ;  /* 0x0000001408000986 */ /* 0x000fe8000c101504 */
[----:B--2---:R0:W-:Y:S02]  /*18c10*/  @P6 STG.E.U16 [R12.64], R28 ;  /* 0x0000001c0c006986 */ /* 0x0041e4000c101504 */
[----:B0-----:R-:W-:-:S02]  /*18c20*/  PRMT R12, R28, 0x7632, R12 ;  /* 0x000076321c0c7816 */ /* 0x001fc4000000000c */
[----:B------:R-:W2:Y:S04]  /*18c30*/  LDL.LU R28, [R1+0x58] ;  /* 0x00005800011c7983 */ /* 0x000ea80000300800 */
[----:B------:R-:W4:Y:S01]  /*18c40*/  LDL.LU R20, [R1+0x28] ;  /* 0x0000280001147983 */ /* 0x000f220000300800 */
[----:B------:R-:W-:Y:S02]  /*18c50*/  ISETP.LT.AND P5, PT, R23, c[0x0][0x178], !P5 ;  /* 0x00005e0017007a0c */ /* 0x000fe40006fa1270 */
[----:B------:R-:W-:Y:S01]  /*18c60*/  ISETP.LT.AND P6, PT, R27, c[0x0][0x178], !P2 ;  /* 0x00005e001b007a0c */ /* 0x000fe200057c1270 */
[----:B------:R-:W-:Y:S01]  /*18c70*/  IMAD.WIDE R4, R0, 0x2, R24 ;  /* 0x0000000200047825 */ /* 0x000fe200078e0218 */
[----:B------:R-:W-:Y:S02]  /*18c80*/  ISETP.LT.AND P2, PT, R23, c[0x0][0x178], !P2 ;  /* 0x00005e0017007a0c */ /* 0x000fe40005741270 */
[----:B------:R-:W-:-:S02]  /*18c90*/  IADD3 R8, R19, 0x61, RZ ;  /* 0x0000006113087810 */ /* 0x000fc40007ffe0ff */
[----:B------:R-:W-:Y:S02]  /*18ca0*/  IADD3 R0, R0, c[0x0][0x198], RZ ;  /* 0x0000660000007a10 */ /* 0x000fe40007ffe0ff */
[----:B------:R-:W-:-:S03]  /*18cb0*/  ISETP.GE.AND P0, PT, R8, c[0x0][0x17c], PT ;  /* 0x00005f0008007a0c */ /* 0x000fc60003f06270 */
[----:B------:R0:W-:Y:S01]  /*18cc0*/  @P5 STG.E.U16 [R4.64], R17 ;  /* 0x0000001104005986 */ /* 0x0001e2000c101504 */
[C---:B------:R-:W-:Y:S01]  /*18cd0*/  IMAD.WIDE R8, R0.reuse, 0x2, R2 ;  /* 0x0000000200087825 */ /* 0x040fe200078e0202 */
[----:B------:R-:W-:Y:S02]  /*18ce0*/  ISETP.LT.AND P5, PT, R27, c[0x0][0x178], !P1 ;  /* 0x00005e001b007a0c */ /* 0x000fe40004fa1270 */
[----:B------:R-:W-:Y:S02]  /*18cf0*/  ISETP.LT.AND P1, PT, R23, c[0x0][0x178], !P1 ;  /* 0x00005e0017007a0c */ /* 0x000fe40004f21270 */
[----:B------:R1:W-:Y:S01]  /*18d00*/  @P6 STG.E.U16 [R8.64], R12 ;  /* 0x0000000c08006986 */ /* 0x0003e2000c101504 */
[----:B0-----:R-:W-:Y:S01]  /*18d10*/  PRMT R17, R17, 0x7632, R17 ;  /* 0x0000763211117816 */ /* 0x001fe20000000011 */
[C---:B------:R-:W-:Y:S01]  /*18d20*/  IMAD.WIDE R4, R0.reuse, 0x2, R24 ;  /* 0x0000000200047825 */ /* 0x040fe200078e0218 */
[----:B------:R-:W-:Y:S02]  /*18d30*/  IADD3 R0, R0, c[0x0][0x198], RZ ;  /* 0x0000660000007a10 */ /* 0x000fe40007ffe0ff */
[----:B------:R-:W-:-:S02]  /*18d40*/  IADD3 R16, R19, 0x60, RZ ;  /* 0x0000006013107810 */ /* 0x000fc40007ffe0ff */
[----:B------:R0:W-:Y:S01]  /*18d50*/  @P2 STG.E.U16 [R4.64], R17 ;  /* 0x0000001104002986 */ /* 0x0001e2000c101504 */
[----:B------:R-:W-:Y:S01]  /*18d60*/  ISETP.LT.AND P2, PT, R27, c[0x0][0x178], !P3 ;  /* 0x00005e001b007a0c */ /* 0x000fe20005f41270 */
[----:B-1----:R-:W-:Y:S01]  /*18d70*/  IMAD.WIDE R8, R0, 0x2, R24 ;  /* 0x0000000200087825 */ /* 0x002fe200078e0218 */
[----:B------:R-:W-:Y:S02]  /*18d80*/  ISETP.LT.AND P3, PT, R23, c[0x0][0x178], !P3 ;  /* 0x00005e0017007a0c */ /* 0x000fe40005f61270 */
[----:B------:R-:W-:Y:S02]  /*18d90*/  IADD3 R12, R19, 0x63, RZ ;  /* 0x00000063130c7810 */ /* 0x000fe40007ffe0ff */
[----:B------:R-:W-:Y:S01]  /*18da0*/  ISETP.GE.AND P4, PT, R16, c[0x0][0x17c], PT ;  /* 0x00005f0010007a0c */ /* 0x000fe20003f86270 */
[C---:B0-----:R-:W-:Y:S01]  /*18db0*/  IMAD.WIDE R4, R0.reuse, 0x2, R2 ;  /* 0x0000000200047825 */ /* 0x041fe200078e0202 */
[----:B------:R-:W-:-:S04]  /*18dc0*/  IADD3 R0, R0, c[0x0][0x198], RZ ;  /* 0x0000660000007a10 */ /* 0x000fc80007ffe0ff */
[----:B------:R0:W-:Y:S01]  /*18dd0*/  @P5 STG.E.U16 [R4.64], R29 ;  /* 0x0000001d04005986 */ /* 0x0001e2000c101504 */
[----:B------:R-:W-:Y:S02]  /*18de0*/  ISETP.GE.AND P5, PT, R12, c[0x0][0x17c], PT ;  /* 0x00005f000c007a0c */ /* 0x000fe40003fa6270 */
[----:B------:R-:W-:Y:S01]  /*18df0*/  PRMT R12, R29, 0x7632, R12 ;  /* 0x000076321d0c7816 */ /* 0x000fe2000000000c */
[----:B------:R1:W-:Y:S01]  /*18e00*/  @P1 STG.E.U16 [R8.64], R21 ;  /* 0x0000001508001986 */ /* 0x0003e2000c101504 */
[----:B------:R-:W-:Y:S01]  /*18e10*/  ISETP.LT.AND P1, PT, R27, c[0x0][0x178], !P4 ;  /* 0x00005e001b007a0c */ /* 0x000fe20006721270 */
[C---:B0-----:R-:W-:Y:S01]  /*18e20*/  IMAD.WIDE R4, R0.reuse, 0x2, R2 ;  /* 0x0000000200047825 */ /* 0x041fe200078e0202 */
[----:B------:R-:W-:Y:S01]  /*18e30*/  IADD3 R17, R19, 0x66, RZ ;  /* 0x0000006613117810 */ /* 0x000fe20007ffe0ff */
[----:B------:R-:W3:Y:S01]  /*18e40*/  LDL.LU R29, [R1+0x38] ;  /* 0x00003800011d7983 */ /* 0x000ee20000300800 */
[----:B-1----:R-:W-:Y:S01]  /*18e50*/  PRMT R21, R21, 0x7632, R21 ;  /* 0x0000763215157816 */ /* 0x002fe20000000015 */
[C---:B------:R-:W-:Y:S01]  /*18e60*/  IMAD.WIDE R8, R0.reuse, 0x2, R24 ;  /* 0x0000000200087825 */ /* 0x040fe200078e0218 */
[----:B------:R-:W-:Y:S01]  /*18e70*/  IADD3 R0, R0, c[0x0][0x198], RZ ;  /* 0x0000660000007a10 */ /* 0x000fe20007ffe0ff */
[----:B------:R0:W-:Y:S01]  /*18e80*/  @P2 STG.E.U16 [R4.64], R12 ;  /* 0x0000000c04002986 */ /* 0x0001e2000c101504 */
[----:B------:R-:W-:-:S03]  /*18e90*/  ISETP.LT.AND P4, PT, R23, c[0x0][0x178], !P4 ;  /* 0x00005e0017007a0c */ /* 0x000fc60006781270 */
[----:B------:R1:W-:Y:S01]  /*18ea0*/  @P3 STG.E.U16 [R8.64], R21 ;  /* 0x0000001508003986 */ /* 0x0003e2000c101504 */
[----:B------:R-:W-:Y:S02]  /*18eb0*/  ISETP.LT.AND P3, PT, R27, c[0x0][0x178], !P0 ;  /* 0x00005e001b007a0c */ /* 0x000fe40004761270 */
[----:B0-----:R-:W-:Y:S01]  /*18ec0*/  IADD3 R12, R19, 0x64, RZ ;  /* 0x00000064130c7810 */ /* 0x001fe20007ffe0ff */
[----:B------:R-:W-:-:S03]  /*18ed0*/  IMAD.WIDE R4, R0, 0x2, R2 ;  /* 0x0000000200047825 */ /* 0x000fc600078e0202 */
[----:B------:R-:W-:Y:S02]  /*18ee0*/  ISETP.GE.AND P2, PT, R12, c[0x0][0x17c], PT ;  /* 0x00005f000c007a0c */ /* 0x000fe40003f46270 */
[----:B-1----:R-:W-:Y:S02]  /*18ef0*/  IADD3 R8, R19, 0x65, RZ ;  /* 0x0000006513087810 */ /* 0x002fe40007ffe0ff */
[----:B------:R-:W-:Y:S01]  /*18f00*/  IADD3 R12, R0, c[0x0][0x198], RZ ;  /* 0x00006600000c7a10 */ /* 0x000fe20007ffe0ff */
[----:B--2---:R0:W-:Y:S01]  /*18f10*/  @P1 STG.E.U16 [R4.64], R28 ;  /* 0x0000001c04001986 */ /* 0x0041e2000c101504 */
[----:B------:R-:W-:-:S03]  /*18f20*/  ISETP.GE.AND P1, PT, R8, c[0x0][0x17c], PT ;  /* 0x00005f0008007a0c */ /* 0x000fc60003f26270 */
[----:B------:R-:W-:-:S04]  /*18f30*/  IMAD.WIDE R8, R12, 0x2, R2 ;  /* 0x000000020c087825 */ /* 0x000fc800078e0202 */
[----:B0-----:R-:W-:Y:S01]  /*18f40*/  IMAD.WIDE R4, R0, 0x2, R24 ;  /* 0x0000000200047825 */ /* 0x001fe200078e0218 */
[----:B------:R-:W-:Y:S02]  /*18f50*/  PRMT R0, R28, 0x7632, R0 ;  /* 0x000076321c007816 */ /* 0x000fe40000000000 */
[----:B------:R-:W2:Y:S04]  /*18f60*/  LDL.LU R28, [R1+0x88] ;  /* 0x00008800011c7983 */ /* 0x000ea80000300800 */
[----:B----4-:R-:W-:Y:S04]  /*18f70*/  @P4 STG.E.U16 [R4.64], R20 ;  /* 0x0000001404004986 */ /* 0x010fe8000c101504 */
[----:B------:R0:W-:Y:S01]  /*18f80*/  @P3 STG.E.U16 [R8.64], R0 ;  /* 0x0000000008003986 */ /* 0x0001e2000c101504 */
[----:B------:R-:W-:-:S03]  /*18f90*/  ISETP.GE.AND P3, PT, R17, c[0x0][0x17c], PT ;  /* 0x00005f0011007a0c */ /* 0x000fc60003f66270 */
[----:B------:R-:W4:Y:S01]  /*18fa0*/  LDL.LU R17, [R1+0x78] ;  /* 0x0000780001117983 */ /* 0x000f220000300800 */
[----:B------:R-:W-:-:S04]  /*18fb0*/  IADD3 R13, R19, 0x62, RZ ;  /* 0x00000062130d7810 */ /* 0x000fc80007ffe0ff */
[----:B------:R-:W-:Y:S02]  /*18fc0*/  ISETP.GE.AND P6, PT, R13, c[0x0][0x17c], PT ;  /* 0x00005f000d007a0c */ /* 0x000fe40003fc6270 */
[----:B------:R-:W-:Y:S02]  /*18fd0*/  ISETP.LT.AND P0, PT, R23, c[0x0][0x178], !P0 ;  /* 0x00005e0017007a0c */ /* 0x000fe40004701270 */
[----:B------:R-:W-:Y:S02]  /*18fe0*/  ISETP.LT.AND P4, PT, R27, c[0x0][0x178], !P6 ;  /* 0x00005e001b007a0c */ /* 0x000fe40007781270 */
[----:B------:R-:W-:Y:S02]  /*18ff0*/  ISETP.LT.AND P6, PT, R23, c[0x0][0x178], !P6 ;  /* 0x00005e0017007a0c */ /* 0x000fe400077c1270 */
[C---:B0-----:R-:W-:Y:S01]  /*19000*/  IADD3 R0, R12.reuse, c[0x0][0x198], RZ ;  /* 0x000066000c007a10 */ /* 0x041fe20007ffe0ff */
[----:B------:R-:W-:Y:S01]  /*19010*/  IMAD.WIDE R4, R12, 0x2, R24 ;  /* 0x000000020c047825 */ /* 0x000fe200078e0218 */
[----:B------:R-:W-:-:S03]  /*19020*/  PRMT R16, R20, 0x7632, R16 ;  /* 0x0000763214107816 */ /* 0x000fc60000000010 */
[----:B------:R-:W-:-:S04]  /*19030*/  IMAD.WIDE R8, R0, 0x2, R2 ;  /* 0x0000000200087825 */ /* 0x000fc800078e0202 */
[----:B------:R-:W-:Y:S01]  /*19040*/  IMAD.WIDE R12, R0, 0x2, R24 ;  /* 0x00000002000c7825 */ /* 0x000fe200078e0218 */
[----:B------:R-:W-:Y:S01]  /*19050*/  @P0 STG.E.U16 [R4.64], R16 ;  /* 0x0000001004000986 */ /* 0x000fe2000c101504 */
[----:B---3--:R-:W-:-:S03]  /*19060*/  PRMT R21, R29, 0x7632, R21 ;  /* 0x000076321d157816 */ /* 0x008fc60000000015 */
[----:B----4-:R-:W-:Y:S04]  /*19070*/  @P4 STG.E.U16 [R8.64], R17 ;  /* 0x0000001108004986 */ /* 0x010fe8000c101504 */
[----:B------:R0:W-:Y:S01]  /*19080*/  @P6 STG.E.U16 [R12.64], R29 ;  /* 0x0000001d0c006986 */ /* 0x0001e2000c101504 */
[----:B------:R-:W-:Y:S02]  /*19090*/  ISETP.LT.AND P4, PT, R27, c[0x0][0x178], !P5 ;  /* 0x00005e001b007a0c */ /* 0x000fe40006f81270 */
[----:B------:R-:W-:Y:S01]  /*190a0*/  ISETP.LT.AND P5, PT, R23, c[0x0][0x178], !P5 ;  /* 0x00005e0017007a0c */ /* 0x000fe20006fa1270 */
[----:B0-----:R-:W3:Y:S01]  /*190b0*/  LDL.LU R29, [R1+0xb8] ;  /* 0x0000b800011d7983 */ /* 0x001ee20000300800 */
[----:B------:R-:W-:Y:S02]  /*190c0*/  IADD3 R8, R0, c[0x0][0x198], RZ ;  /* 0x0000660000087a10 */ /* 0x000fe40007ffe0ff */
[----:B------:R-:W-:-:S02]  /*190d0*/  ISETP.LT.AND P6, PT, R27, c[0x0][0x178], !P2 ;  /* 0x00005e001b007a0c */ /* 0x000fc400057c1270 */
[----:B------:R-:W-:Y:S02]  /*190e0*/  ISETP.LT.AND P2, PT, R23, c[0x0][0x178], !P2 ;  /* 0x00005e0017007a0c */ /* 0x000fe40005741270 */
[C---:B------:R-:W-:Y:S01]  /*190f0*/  IADD3 R0, R8.reuse, c[0x0][0x198], RZ ;  /* 0x0000660008007a10 */ /* 0x040fe20007ffe0ff */
[----:B------:R-:W-:Y:S01]  /*19100*/  IMAD.WIDE R4, R8, 0x2, R2 ;  /* 0x0000000208047825 */ /* 0x000fe200078e0202 */
[----:B------:R-:W-:-:S03]  /*19110*/  PRMT R26, R17, 0x7632, R26 ;  /* 0x00007632111a7816 */ /* 0x000fc6000000001a */
[----:B------:R-:W-:-:S04]  /*19120*/  IMAD.WIDE R8, R8, 0x2, R24 ;  /* 0x0000000208087825 */ /* 0x000fc800078e0218 */
[C---:B------:R-:W-:Y:S01]  /*19130*/  IMAD.WIDE R12, R0.reuse, 0x2, R2 ;  /* 0x00000002000c7825 */ /* 0x040fe200078e0202 */
[----:B------:R0:W-:Y:S03]  /*19140*/  @P4 STG.E.U16 [R4.64], R26 ;  /* 0x0000001a04004986 */ /* 0x0001e6000c101504 */
[----:B------:R-:W-:Y:S01]  /*19150*/  IMAD.WIDE R16, R0, 0x2, R24 ;  /* 0x0000000200107825 */ /* 0x000fe200078e0218 */
[----:B------:R-:W-:Y:S04]  /*19160*/  @P5 STG.E.U16 [R8.64], R21 ;  /* 0x0000001508005986 */ /* 0x000fe8000c101504 */
[----:B--2---:R-:W-:Y:S04]  /*19170*/  @P6 STG.E.U16 [R12.64], R28 ;  /* 0x0000001c0c006986 */ /* 0x004fe8000c101504 */
[----:B------:R1:W-:Y:S04]  /*19180*/  @P2 STG.E.U16 [R16.64], R6 ;  /* 0x0000000610002986 */ /* 0x0003e8000c101504 */
[----:B0-----:R-:W2:Y:S01]  /*19190*/  LDL.LU R26, [R1+0x148] ;  /* 0x00014800011a7983 */ /* 0x001ea20000300800 */
[----:B-1----:R-:W-:-:S03]  /*191a0*/  PRMT R6, R28, 0x7632, R6 ;  /* 0x000076321c067816 */ /* 0x002fc60000000006 */
[----:B------:R-:W4:Y:S01]  /*191b0*/  LDL.LU R28, [R1+0x18] ;  /* 0x00001800011c7983 */ /* 0x000f220000300800 */
[----:B------:R-:W-:Y:S02]  /*191c0*/  ISETP.LT.AND P5, PT, R27, c[0x0][0x178], !P1 ;  /* 0x00005e001b007a0c */ /* 0x000fe40004fa1270 */
[----:B------:R-:W-:Y:S02]  /*191d0*/  IADD3 R8, R0, c[0x0][0x198], RZ ;  /* 0x0000660000087a10 */ /* 0x000fe40007ffe0ff */
[----:B------:R-:W-:Y:S02]  /*191e0*/  ISETP.LT.AND P1, PT, R23, c[0x0][0x178], !P1 ;  /* 0x00005e0017007a0c */ /* 0x000fe40004f21270 */
[----:B------:R-:W-:Y:S01]  /*191f0*/  ISETP.LT.AND P6, PT, R27, c[0x0][0x178], !P3 ;  /* 0x00005e001b007a0c */ /* 0x000fe20005fc1270 */
[C---:B------:R-:W-:Y:S01]  /*19200*/  IMAD.WIDE R4, R8.reuse, 0x2, R2 ;  /* 0x0000000208047825 */ /* 0x040fe200078e0202 */
[C---:B------:R-:W-:Y:S02]  /*19210*/  IADD3 R12, R19.reuse, 0x69, RZ ;  /* 0x00000069130c7810 */ /* 0x040fe40007ffe0ff */
[C---:B------:R-:W-:Y:S01]  /*19220*/  IADD3 R0, R8.reuse, c[0x0][0x198], RZ ;  /* 0x0000660008007a10 */ /* 0x040fe20007ffe0ff */
[----:B------:R-:W-:Y:S01]  /*19230*/  IMAD.WIDE R8, R8, 0x2, R24 ;  /* 0x0000000208087825 */ /* 0x000fe200078e0218 */
[----:B------:R-:W-:Y:S01]  /*19240*/  PRMT R16, R6, 0x7632, R16 ;  /* 0x0000763206107816 */ /* 0x000fe20000000010 */
[----:B------:R0:W-:Y:S01]  /*19250*/  @P5 STG.E.U16 [R4.64], R6 ;  /* 0x0000000604005986 */ /* 0x0001e2000c101504 */
[----:B------:R-:W-:Y:S01]  /*19260*/  ISETP.GE.AND P2, PT, R12, c[0x0][0x17c], PT ;  /* 0x00005f000c007a0c */ /* 0x000fe20003f46270 */
[----:B------:R-:W-:Y:S01]  /*19270*/  IMAD.WIDE R12, R0, 0x2, R2 ;  /* 0x00000002000c7825 */ /* 0x000fe200078e0202 */
[----:B------:R-:W-:-:S02]  /*19280*/  IADD3 R20, R19, 0x67, RZ ;  /* 0x0000006713147810 */ /* 0x000fc40007ffe0ff */
[----:B------:R-:W-:Y:S01]  /*19290*/  ISETP.LT.AND P3, PT, R23, c[0x0][0x178], !P3 ;  /* 0x00005e0017007a0c */ /* 0x000fe20005f61270 */
[----:B------:R1:W-:Y:S01]  /*192a0*/  @P1 STG.E.U16 [R8.64], R16 ;  /* 0x0000001008001986 */ /* 0x0003e2000c101504 */
[----:B------:R-:W-:Y:S02]  /*192b0*/  ISETP.GE.AND P0, PT, R20, c[0x0][0x17c], PT ;  /* 0x00005f0014007a0c */ /* 0x000fe40003f06270 */
[----:B0-----:R-:W-:-:S04]  /*192c0*/  IADD3 R6, R19, 0x6b, RZ ;  /* 0x0000006b13067810 */ /* 0x001fc80007ffe0ff */
[----:B------:R-:W-:Y:S02]  /*192d0*/  ISETP.GE.AND P1, PT, R6, c[0x0][0x17c], PT ;  /* 0x00005f0006007a0c */ /* 0x000fe40003f26270 */
[----:B------:R-:W-:Y:S01]  /*192e0*/  IADD3 R20, R19, 0x68, RZ ;  /* 0x0000006813147810 */ /* 0x000fe20007ffe0ff */
[C---:B------:R-:W-:Y:S01]  /*192f0*/  IMAD.WIDE R4, R0.reuse, 0x2, R24 ;  /* 0x0000000200047825 */ /* 0x040fe200078e0218 */
[----:B------:R-:W-:Y:S02]  /*19300*/  IADD3 R0, R0, c[0x0][0x198], RZ ;  /* 0x0000660000007a10 */ /* 0x000fe40007ffe0ff */
[----:B------:R-:W-:-:S03]  /*19310*/  ISETP.GE.AND P4, PT, R20, c[0x0][0x17c], PT ;  /* 0x00005f0014007a0c */ /* 0x000fc60003f86270 */
[----:B-1----:R-:W-:Y:S01]  /*19320*/  IMAD.WIDE R8, R0, 0x2, R24 ;  /* 0x0000000200087825 */ /* 0x002fe200078e0218 */
[----:B---3--:R0:W-:Y:S01]  /*19330*/  @P6 STG.E.U16 [R12.64], R29 ;  /* 0x0000001d0c006986 */ /* 0x0081e2000c101504 */
[----:B------:R-:W-:Y:S02]  /*19340*/  PRMT R6, R29, 0x7632, R6 ;  /* 0x000076321d067816 */ /* 0x000fe40000000006 */
[----:B------:R-:W-:Y:S02]  /*19350*/  ISETP.LT.AND P6, PT, R27, c[0x0][0x178], !P0 ;  /* 0x00005e001b007a0c */ /* 0x000fe400047c1270 */
[----:B------:R-:W-:Y:S01]  /*19360*/  ISETP.LT.AND P0, PT, R23, c[0x0][0x178], !P0 ;  /* 0x00005e0017007a0c */ /* 0x000fe20004701270 */
[----:B0-----:R-:W3:Y:S04]  /*19370*/  LDL.LU R29, [R1+0xf8] ;  /* 0x0000f800011d7983 */ /* 0x001ee80000300800 */
[----:B------:R0:W-:Y:S01]  /*19380*/  @P3 STG.E.U16 [R4.64], R10 ;  /* 0x0000000a04003986 */ /* 0x0001e2000c101504 */
[----:B------:R-:W-:-:S02]  /*19390*/  ISETP.LT.AND P3, PT, R27, c[0x0][0x178], !P4 ;  /* 0x00005e001b007a0c */ /* 0x000fc40006761270 */
[----:B------:R-:W-:Y:S01]  /*193a0*/  ISETP.LT.AND P4, PT, R23, c[0x0][0x178], !P4 ;  /* 0x00005e0017007a0c */ /* 0x000fe20006781270 */
[----:B0-----:R-:W-:Y:S01]  /*193b0*/  IMAD.WIDE R4, R0, 0x2, R2 ;  /* 0x0000000200047825 */ /* 0x001fe200078e0202 */
[----:B------:R-:W-:Y:S02]  /*193c0*/  PRMT R10, R10, 0x7632, R10 ;  /* 0x000076320a0a7816 */ /* 0x000fe4000000000a */
[----:B------:R-:W-:Y:S02]  /*193d0*/  IADD3 R0, R0, c[0x0][0x198], RZ ;  /* 0x0000660000007a10 */ /* 0x000fe40007ffe0ff */
[----:B------:R0:W-:Y:S04]  /*193e0*/  @P6 STG.E.U16 [R4.64], R6 ;  /* 0x0000000604006986 */ /* 0x0001e8000c101504 */
[----:B------:R1:W-:Y:S01]  /*193f0*/  @P0 STG.E.U16 [R8.64], R10 ;  /* 0x0000000a08000986 */ /* 0x0003e2000c101504 */
[----:B0-----:R-:W-:-:S04]  /*19400*/  IMAD.WIDE R4, R0, 0x2, R2 ;  /* 0x0000000200047825 */ /* 0x001fc800078e0202 */
[----:B-1----:R-:W-:Y:S01]  /*19410*/  IMAD.WIDE R8, R0, 0x2, R24 ;  /* 0x0000000200087825 */ /* 0x002fe200078e0218 */
[----:B--2---:R-:W-:Y:S01]  /*19420*/  @P3 STG.E.U16 [R4.64], R26 ;  /* 0x0000001a04003986 */ /* 0x004fe2000c101504 */
[----:B----4-:R-:W-:-:S03]  /*19430*/  PRMT R10, R28, 0x7632, R10 ;  /* 0x000076321c0a7816 */ /* 0x010fc6000000000a */
[----:B------:R0:W-:Y:S04]  /*19440*/  @P4 STG.E.U16 [R8.64], R28 ;  /* 0x0000001c08004986 */ /* 0x0001e8000c101504 */
[----:B0-----:R-:W2:Y:S01]  /*19450*/  LDL.LU R28, [R1+0xe8] ;  /* 0x0000e800011c7983 */ /* 0x001ea20000300800 */
[----:B------:R-:W-:Y:S02]  /*19460*/  IADD3 R17, R19, 0x6a, RZ ;  /* 0x0000006a13117810 */ /* 0x000fe40007ffe0ff */
[----:B------:R-:W-:Y:S02]  /*19470*/  ISETP.LT.AND P0, PT, R27, c[0x0][0x178], !P2 ;  /* 0x00005e001b007a0c */ /* 0x000fe40005701270 */
[----:B------:R-:W-:Y:S02]  /*19480*/  ISETP.GE.AND P5, PT, R17, c[0x0][0x17c], PT ;  /* 0x00005f0011007a0c */ /* 0x000fe40003fa6270 */
[----:B------:R-:W-:-:S02]  /*19490*/  IADD3 R6, R19, 0x6d, RZ ;  /* 0x0000006d13067810 */ /* 0x000fc40007ffe0ff */
[----:B------:R-:W-:Y:S02]  /*194a0*/  IADD3 R0, R0, c[0x0][0x198], RZ ;  /* 0x0000660000007a10 */ /* 0x000fe40007ffe0ff */
[----:B------:R-:W-:Y:S02]  /*194b0*/  ISETP.LT.AND P2, PT, R23, c[0x0][0x178], !P2 ;  /* 0x00005e0017007a0c */ /* 0x000fe40005741270 */
[----:B------:R-:W-:Y:S01]  /*194c0*/  ISETP.LT.AND P4, PT, R27, c[0x0][0x178], !P5 ;  /* 0x00005e001b007a0c */ /* 0x000fe20006f81270 */
[----:B------:R-:W-:Y:S01]  /*194d0*/  IMAD.WIDE R4, R0, 0x2, R2 ;  /* 0x0000000200047825 */ /* 0x000fe200078e0202 */
[----:B------:R-:W-:Y:S02]  /*194e0*/  ISETP.GE.AND P3, PT, R6, c[0x0][0x17c], PT ;  /* 0x00005f0006007a0c */ /* 0x000fe40003f66270 */
[----:B------:R-:W-:Y:S01]  /*194f0*/  PRMT R6, R26, 0x7632, R6 ;  /* 0x000076321a067816 */ /* 0x000fe20000000006 */
[C---:B------:R-:W-:Y:S01]  /*19500*/  IMAD.WIDE R8, R0.reuse, 0x2, R24 ;  /* 0x0000000200087825 */ /* 0x040fe200078e0218 */
[----:B------:R-:W-:-:S03]  /*19510*/  IADD3 R0, R0, c[0x0][0x198], RZ ;  /* 0x0000660000007a10 */ /* 0x000fc60007ffe0ff */
[----:B------:R0:W-:Y:S01]  /*19520*/  @P0 STG.E.U16 [R4.64], R6 ;  /* 0x0000000604000986 */ /* 0x0001e2000c101504 */
[----:B------:R-:W-:-:S03]  /*19530*/  ISETP.LT.AND P5, PT, R23, c[0x0][0x178], !P5 ;  /* 0x00005e0017007a0c */ /* 0x000fc60006fa1270 */
[----:B------:R1:W-:Y:S01]  /*19540*/  @P2 STG.E.U16 [R8.64], R10 ;  /* 0x0000000a08002986 */ /* 0x0003e2000c101504 */
[----:B------:R-:W-:Y:S01]  /*19550*/  ISETP.LT.AND P2, PT, R27, c[0x0][0x178], !P1 ;  /* 0x00005e001b007a0c */ /* 0x000fe20004f41270 */
[----:B0-----:R-:W-:Y:S01]  /*19560*/  IMAD.WIDE R4, R0, 0x2, R2 ;  /* 0x0000000200047825 */ /* 0x001fe200078e0202 */
[----:B------:R-:W-:-:S04]  /*19570*/  IADD3 R6, R19, 0x6e, RZ ;  /* 0x0000006e13067810 */ /* 0x000fc80007ffe0ff */
[----:B------:R-:W-:Y:S02]  /*19580*/  ISETP.GE.AND P0, PT, R6, c[0x0][0x17c], PT ;  /* 0x00005f0006007a0c */ /* 0x000fe40003f06270 */
[----:B------:R-:W-:Y:S02]  /*19590*/  IADD3 R6, R0, c[0x0][0x198], RZ ;  /* 0x0000660000067a10 */ /* 0x000fe40007ffe0ff */
[C---:B------:R-:W-:Y:S02]  /*195a0*/  IADD3 R12, R19.reuse, 0x6c, RZ ;  /* 0x0000006c130c7810 */ /* 0x040fe40007ffe0ff */
[----:B-1----:R-:W-:Y:S02]  /*195b0*/  IADD3 R8, R19, 0x6f, RZ ;  /* 0x0000006f13087810 */ /* 0x002fe40007ffe0ff */
[----:B------:R-:W-:Y:S02]  /*195c0*/  ISETP.GE.AND P6, PT, R12, c[0x0][0x17c], PT ;  /* 0x00005f000c007a0c */ /* 0x000fe40003fc6270 */
[----:B------:R-:W-:Y:S01]  /*195d0*/  ISETP.LT.AND P1, PT, R23, c[0x0][0x178], !P1 ;  /* 0x00005e0017007a0c */ /* 0x000fe20004f21270 */
[----:B---3--:R0:W-:Y:S01]  /*195e0*/  @P4 STG.E.U16 [R4.64], R29 ;  /* 0x0000001d04004986 */ /* 0x0081e2000c101504 */
[----:B------:R-:W-:Y:S01]  /*195f0*/  ISETP.GE.AND P4, PT, R8, c[0x0][0x17c], PT ;  /* 0x00005f0008007a0c */ /* 0x000fe20003f86270 */
[----:B------:R-:W-:-:S04]  /*19600*/  IMAD.WIDE R8, R6, 0x2, R2 ;  /* 0x0000000206087825 */ /* 0x000fc800078e0202 */
[----:B0-----:R-:W-:Y:S01]  /*19610*/  IMAD.WIDE R4, R0, 0x2, R24 ;  /* 0x0000000200047825 */ /* 0x001fe200078e0218 */
[----:B------:R-:W-:Y:S02]  /*19620*/  PRMT R0, R29, 0x7632, R0 ;  /* 0x000076321d007816 */ /* 0x000fe40000000000 */
[----:B------:R-:W3:Y:S04]  /*19630*/  LDL.LU R29, [R1+0x68] ;  /* 0x00006800011d7983 */ /* 0x000ee80000300800 */
[----:B------:R0:W-:Y:S01]  /*19640*/  @P5 STG.E.U16 [R4.64], R14 ;  /* 0x0000000e04005986 */ /* 0x0001e2000c101504 */
[----:B------:R-:W-:-:S03]  /*19650*/  ISETP.LT.AND P5, PT, R27, c[0x0][0x178], !P6 ;  /* 0x00005e001b007a0c */ /* 0x000fc600077a1270 */
[----:B------:R1:W-:Y:S04]  /*19660*/  @P2 STG.E.U16 [R8.64], R0 ;  /* 0x0000000008002986 */ /* 0x0003e8000c101504 */
[----:B------:R-:W4:Y:S01]  /*19670*/  LDL.LU R20, [R1+0x5c] ;  /* 0x00005c0001147983 */ /* 0x000f220000300800 */
[----:B0-----:R-:W-:Y:S01]  /*19680*/  PRMT R14, R14, 0x7632, R14 ;  /* 0x000076320e0e7816 */ /* 0x001fe2000000000e */
[C---:B------:R-:W-:Y:S01]  /*19690*/  IMAD.WIDE R4, R6.reuse, 0x2, R24 ;  /* 0x0000000206047825 */ /* 0x040fe200078e0218 */
[----:B-1----:R-:W-:Y:S02]  /*196a0*/  IADD3 R0, R6, c[0x0][0x198], RZ ;  /* 0x0000660006007a10 */ /* 0x002fe40007ffe0ff */
[----:B------:R-:W-:-:S03]  /*196b0*/  IADD3 R6, R19, 0x71, RZ ;  /* 0x0000007113067810 */ /* 0x000fc60007ffe0ff */
[----:B------:R-:W-:Y:S01]  /*196c0*/  IMAD.WIDE R8, R0, 0x2, R2 ;  /* 0x0000000200087825 */ /* 0x000fe200078e0202 */
[----:B------:R-:W-:Y:S01]  /*196d0*/  @P1 STG.E.U16 [R4.64], R14 ;  /* 0x0000000e04001986 */ /* 0x000fe2000c101504 */
[----:B------:R-:W-:-:S03]  /*196e0*/  ISETP.GE.AND P1, PT, R6, c[0x0][0x17c], PT ;  /* 0x00005f0006007a0c */ /* 0x000fc60003f26270 */
[----:B--2---:R0:W-:Y:S01]  /*196f0*/  @P5 STG.E.U16 [R8.64], R28 ;  /* 0x0000001c08005986 */ /* 0x0041e2000c101504 */
[----:B------:R-:W-:-:S03]  /*19700*/  PRMT R6, R28, 0x7632, R6 ;  /* 0x000076321c067816 */ /* 0x000fc60000000006 */
[----:B0-----:R-:W2:Y:S01]  /*19710*/  LDL.LU R28, [R1+0x2c] ;  /* 0x00002c00011c7983 */ /* 0x001ea20000300800 */
[----:B------:R-:W-:Y:S01]  /*19720*/  ISETP.LT.AND P6, PT, R23, c[0x0][0x178], !P6 ;  /* 0x00005e0017007a0c */ /* 0x000fe200077c1270 */
[C---:B------:R-:W-:Y:S01]  /*19730*/  IMAD.WIDE R12, R0.reuse, 0x2, R24 ;  /* 0x00000002000c7825 */ /* 0x040fe200078e0218 */
[----:B------:R-:W-:Y:S01]  /*19740*/  ISETP.LT.AND P5, PT, R27, c[0x0][0x178], !P3 ;  /* 0x00005e001b007a0c */ /* 0x000fe20005fa1270 */
[----:B------:R-:W2:Y:S01]  /*19750*/  LDL.LU R26, [R1+0x7c] ;  /* 0x00007c00011a7983 */ /* 0x000ea20000300800 */
[----:B------:R-:W-:Y:S02]  /*19760*/  ISETP.LT.AND P3, PT, R23, c[0x0][0x178], !P3 ;  /* 0x00005e0017007a0c */ /* 0x000fe40005f61270 */
[----:B------:R-:W-:-:S07]  /*19770*/  IADD3 R8, R0, c[0x0][0x198], RZ ;  /* 0x0000660000087a10 */ /* 0x000fce0007ffe0ff */
[----:B------:R0:W-:Y:S01]  /*19780*/  @P6 STG.E.U16 [R12.64], R18 ;  /* 0x000000120c006986 */ /* 0x0001e2000c101504 */
[----:B------:R-:W-:Y:S02]  /*19790*/  ISETP.LT.AND P6, PT, R27, c[0x0][0x178], !P0 ;  /* 0x00005e001b007a0c */ /* 0x000fe400047c1270 */
[----:B------:R-:W-:Y:S02]  /*197a0*/  ISETP.LT.AND P0, PT, R23, c[0x0][0x178], !P0 ;  /* 0x00005e0017007a0c */ /* 0x000fe40004701270 */
[C---:B------:R-:W-:Y:S01]  /*197b0*/  IADD3 R0, R8.reuse, c[0x0][0x198], RZ ;  /* 0x0000660008007a10 */ /* 0x040fe20007ffe0ff */
[----:B------:R-:W-:Y:S01]  /*197c0*/  IMAD.WIDE R4, R8, 0x2, R2 ;  /* 0x0000000208047825 */ /* 0x000fe200078e0202 */
[----:B------:R-:W-:-:S03]  /*197d0*/  IADD3 R10, R19, 0x70, RZ ;  /* 0x00000070130a7810 */ /* 0x000fc60007ffe0ff */
[----:B------:R-:W-:Y:S01]  /*197e0*/  IMAD.WIDE R8, R8, 0x2, R24 ;  /* 0x0000000208087825 */ /* 0x000fe200078e0218 */
[----:B0-----:R-:W-:-:S03]  /*197f0*/  PRMT R18, R18, 0x7632, R18 ;  /* 0x0000763212127816 */ /* 0x001fc60000000012 */
[C---:B------:R-:W-:Y:S01]  /*19800*/  IMAD.WIDE R12, R0.reuse, 0x2, R2 ;  /* 0x00000002000c7825 */ /* 0x040fe200078e0202 */
[----:B------:R0:W-:Y:S03]  /*19810*/  @P5 STG.E.U16 [R4.64], R6 ;  /* 0x0000000604005986 */ /* 0x0001e6000c101504 */
[----:B------:R-:W-:Y:S01]  /*19820*/  IMAD.WIDE R16, R0, 0x2, R24 ;  /* 0x0000000200107825 */ /* 0x000fe200078e0218 */
[----:B------:R1:W-:Y:S01]  /*19830*/  @P3 STG.E.U16 [R8.64], R18 ;  /* 0x0000001208003986 */ /* 0x0003e2000c101504 */
[----:B------:R-:W-:Y:S02]  /*19840*/  ISETP.GE.AND P2, PT, R10, c[0x0][0x17c], PT ;  /* 0x00005f000a007a0c */ /* 0x000fe40003f46270 */
[----:B------:R-:W-:Y:S02]  /*19850*/  IADD3 R10, R19, 0x72, RZ ;  /* 0x00000072130a7810 */ /* 0x000fe40007ffe0ff */
[----:B------:R-:W-:-:S02]  /*19860*/  ISETP.LT.AND P3, PT, R27, c[0x0][0x178], !P2 ;  /* 0x00005e001b007a0c */ /* 0x000fc40005761270 */
[----:B------:R-:W-:Y:S02]  /*19870*/  ISETP.GE.AND P5, PT, R10, c[0x0][0x17c], PT ;  /* 0x00005f000a007a0c */ /* 0x000fe40003fa6270 */
[----:B0-----:R-:W-:Y:S02]  /*19880*/  IADD3 R4, R0, c[0x0][0x198], RZ ;  /* 0x0000660000047a10 */ /* 0x001fe40007ffe0ff */
[----:B------:R-:W-:Y:S02]  /*19890*/  ISETP.LT.AND P2, PT, R23, c[0x0][0x178], !P2 ;  /* 0x00005e0017007a0c */ /* 0x000fe40005741270 */
[C---:B------:R-:W-:Y:S01]  /*198a0*/  IADD3 R6, R4.reuse, c[0x0][0x198], RZ ;  /* 0x0000660004067a10 */ /* 0x040fe20007ffe0ff */
[----:B-1----:R-:W-:-:S04]  /*198b0*/  IMAD.WIDE R8, R4, 0x2, R2 ;  /* 0x0000000204087825 */ /* 0x002fc800078e0202 */
[----:B------:R-:W-:Y:S01]  /*198c0*/  IMAD.WIDE R4, R4, 0x2, R24 ;  /* 0x0000000204047825 */ /* 0x000fe200078e0218 */
[----:B---3--:R0:W-:Y:S04]  /*198d0*/  @P6 STG.E.U16 [R12.64], R29 ;  /* 0x0000001d0c006986 */ /* 0x0081e8000c101504 */
[----:B------:R1:W-:Y:S01]  /*198e0*/  @P0 STG.E.U16 [R16.64], R22 ;  /* 0x0000001610000986 */ /* 0x0003e2000c101504 */
[----:B------:R-:W-:Y:S02]  /*198f0*/  ISETP.LT.AND P0, PT, R27, c[0x0][0x178], !P4 ;  /* 0x00005e001b007a0c */ /* 0x000fe40006701270 */
[----:B------:R-:W-:Y:S02]  /*19900*/  ISETP.LT.AND P4, PT, R23, c[0x0][0x178], !P4 ;  /* 0x00005e0017007a0c */ /* 0x000fe40006781270 */
[----:B------:R-:W-:-:S02]  /*19910*/  PRMT R10, R29, 0x7632, R10 ;  /* 0x000076321d0a7816 */ /* 0x000fc4000000000a */
[----:B0-----:R-:W3:Y:S01]  /*19920*/  LDL.LU R29, [R1+0x3c] ;  /* 0x00003c00011d7983 */ /* 0x001ee20000300800 */
[----:B-1----:R-:W-:-:S06]  /*19930*/  PRMT R22, R22, 0x7632, R22 ;  /* 0x0000763216167816 */ /* 0x002fcc0000000016 */
[----:B------:R0:W-:Y:S04]  /*19940*/  @P0 STG.E.U16 [R8.64], R10 ;  /* 0x0000000a08000986 */ /* 0x0001e8000c101504 */
[----:B------:R1:W-:Y:S01]  /*19950*/  @P4 STG.E.U16 [R4.64], R22 ;  /* 0x0000001604004986 */ /* 0x0003e2000c101504 */
[----:B0-----:R-:W-:-:S04]  /*19960*/  IMAD.WIDE R8, R6, 0x2, R2 ;  /* 0x0000000206087825 */ /* 0x001fc800078e0202 */
[----:B-1----:R-:W-:Y:S01]  /*19970*/  IMAD.WIDE R4, R6, 0x2, R24 ;  /* 0x0000000206047825 */ /* 0x002fe200078e0218 */
[----:B----4-:R-:W-:Y:S01]  /*19980*/  @P3 STG.E.U16 [R8.64], R20 ;  /* 0x0000001408003986 */ /* 0x010fe2000c101504 */
[----:B--2---:R-:W-:-:S03]  /*19990*/  PRMT R10, R28, 0x7632, R10 ;  /* 0x000076321c0a7816 */ /* 0x004fc6000000000a */
[----:B------:R0:W-:Y:S04]  /*199a0*/  @P2 STG.E.U16 [R4.64], R28 ;  /* 0x0000001c04002986 */ /* 0x0001e8000c101504 */
[----:B0-----:R-:W2:Y:S01]  /*199b0*/  LDL.LU R28, [R1+0x8c] ;  /* 0x00008c00011c7983 */ /* 0x001ea20000300800 */
[----:B------:R-:W-:Y:S02]  /*199c0*/  ISETP.LT.AND P3, PT, R27, c[0x0][0x178], !P1 ;  /* 0x00005e001b007a0c */ /* 0x000fe40004f61270 */
[----:B------:R-:W-:Y:S02]  /*199d0*/  ISETP.LT.AND P1, PT, R23, c[0x0][0x178], !P1 ;  /* 0x00005e0017007a0c */ /* 0x000fe40004f21270 */
[C---:B------:R-:W-:Y:S02]  /*199e0*/  IADD3 R12, R19.reuse, 0x73, RZ ;  /* 0x00000073130c7810 */ /* 0x040fe40007ffe0ff */
[----:B------:R-:W-:-:S02]  /*199f0*/  IADD3 R0, R19, 0x74, RZ ;  /* 0x0000007413007810 */ /* 0x000fc40007ffe0ff */
[----:B------:R-:W-:Y:S02]  /*19a00*/  IADD3 R13, R6, c[0x0][0x198], RZ ;  /* 0x00006600060d7a10 */ /* 0x000fe40007ffe0ff */
[----:B------:R-:W-:Y:S02]  /*19a10*/  ISETP.LT.AND P4, PT, R27, c[0x0][0x178], !P5 ;  /* 0x00005e001b007a0c */ /* 0x000fe40006f81270 */
[----:B------:R-:W-:Y:S01]  /*19a20*/  ISETP.LT.AND P5, PT, R23, c[0x0][0x178], !P5 ;  /* 0x00005e0017007a0c */ /* 0x000fe20006fa1270 */
[C---:B------:R-:W-:Y:S01]  /*19a30*/  IMAD.WIDE R4, R13.reuse, 0x2, R2 ;  /* 0x000000020d047825 */ /* 0x040fe200078e0202 */
[----:B------:R-:W-:Y:S02]  /*19a40*/  ISETP.GE.AND P6, PT, R12, c[0x0][0x17c], PT ;  /* 0x00005f000c007a0c */ /* 0x000fe40003fc6270 */
[----:B------:R-:W-:Y:S01]  /*19a50*/  ISETP.GE.AND P0, PT, R0, c[0x0][0x17c], PT ;  /* 0x00005f0000007a0c */ /* 0x000fe20003f06270 */
[----:B------:R-:W-:Y:S01]  /*19a60*/  IMAD.WIDE R8, R13, 0x2, R24 ;  /* 0x000000020d087825 */ /* 0x000fe200078e0218 */
[----:B------:R-:W-:-:S02]  /*19a70*/  PRMT R0, R20, 0x7632, R0 ;  /* 0x0000763214007816 */ /* 0x000fc40000000000 */
[----:B------:R-:W-:Y:S02]  /*19a80*/  IADD3 R12, R19, 0x75, RZ ;  /* 0x00000075130c7810 */ /* 0x000fe40007ffe0ff */
[----:B------:R-:W-:Y:S01]  /*19a90*/  IADD3 R6, R13, c[0x0][0x198], RZ ;  /* 0x000066000d067a10 */ /* 0x000fe20007ffe0ff */
[----:B------:R0:W-:Y:S01]  /*19aa0*/  @P3 STG.E.U16 [R4.64], R0 ;  /* 0x0000000004003986 */ /* 0x0001e2000c101504 */
[----:B------:R-:W-:-:S03]  /*19ab0*/  ISETP.GE.AND P2, PT, R12, c[0x0][0x17c], PT ;  /* 0x00005f000c007a0c */ /* 0x000fc60003f46270 */
[C---:B------:R-:W-:Y:S01]  /*19ac0*/  IMAD.WIDE R12, R6.reuse, 0x2, R2 ;  /* 0x00000002060c7825 */ /* 0x040fe200078e0202 */
[----:B------:R1:W-:Y:S01]  /*19ad0*/  @P1 STG.E.U16 [R8.64], R10 ;  /* 0x0000000a08001986 */ /* 0x0003e2000c101504 */
[----:B------:R-:W-:Y:S02]  /*19ae0*/  ISETP.LT.AND P1, PT, R27, c[0x0][0x178], !P6 ;  /* 0x00005e001b007a0c */ /* 0x000fe40007721270 */
[C---:B------:R-:W-:Y:S01]  /*19af0*/  IADD3 R17, R6.reuse, c[0x0][0x198], RZ ;  /* 0x0000660006117a10 */ /* 0x040fe20007ffe0ff */
[----:B0-----:R-:W-:Y:S01]  /*19b00*/  IMAD.WIDE R4, R6, 0x2, R24 ;  /* 0x0000000206047825 */ /* 0x001fe200078e0218 */
[----:B------:R-:W-:Y:S01]  /*19b10*/  @P4 STG.E.U16 [R12.64], R26 ;  /* 0x0000001a0c004986 */ /* 0x000fe2000c101504 */
[----:B------:R-:W-:Y:S02]  /*19b20*/  ISETP.LT.AND P6, PT, R23, c[0x0][0x178], !P6 ;  /* 0x00005e0017007a0c */ /* 0x000fe400077c1270 */
[----:B------:R-:W-:Y:S01]  /*19b30*/  ISETP.LT.AND P4, PT, R27, c[0x0][0x178], !P0 ;  /* 0x00005e001b007a0c */ /* 0x000fe20004781270 */
[----:B-1----:R-:W-:Y:S01]  /*19b40*/  IMAD.WIDE R8, R17, 0x2, R2 ;  /* 0x0000000211087825 */ /* 0x002fe200078e0202 */
[----:B------:R-:W-:-:S02]  /*19b50*/  PRMT R0, R26, 0x7632, R0 ;  /* 0x000076321a007816 */ /* 0x000fc40000000000 */
[----:B------:R-:W-:Y:S02]  /*19b60*/  IADD3 R6, R17, c[0x0][0x198], RZ ;  /* 0x0000660011067a10 */ /* 0x000fe40007ffe0ff */
[----:B---3--:R-:W-:Y:S01]  /*19b70*/  PRMT R10, R29, 0x7632, R10 ;  /* 0x000076321d0a7816 */ /* 0x008fe2000000000a */
[----:B------:R0:W-:Y:S04]  /*19b80*/  @P5 STG.E.U16 [R4.64], R29 ;  /* 0x0000001d04005986 */ /* 0x0001e8000c101504 */
[----:B------:R1:W-:Y:S04]  /*19b90*/  @P1 STG.E.U16 [R8.64], R0 ;  /* 0x0000000008001986 */ /* 0x0003e8000c101504 */
[----:B0-----:R-:W3:Y:S01]  /*19ba0*/  LDL.LU R29, [R1+0xbc] ;  /* 0x0000bc00011d7983 */ /* 0x001ee20000300800 */
[----:B------:R-:W-:-:S04]  /*19bb0*/  IMAD.WIDE R4, R17, 0x2, R24 ;  /* 0x0000000211047825 */ /* 0x000fc800078e0218 */
[----:B-1----:R-:W-:Y:S01]  /*19bc0*/  IMAD.WIDE R8, R6, 0x2, R2 ;  /* 0x0000000206087825 */ /* 0x002fe200078e0202 */
[----:B------:R-:W-:Y:S04]  /*19bd0*/  @P6 STG.E.U16 [R4.64], R10 ;  /* 0x0000000a04006986 */ /* 0x000fe8000c101504 */
[----:B--2---:R0:W-:Y:S02]  /*19be0*/  @P4 STG.E.U16 [R8.64], R28 ;  /* 0x0000001c08004986 */ /* 0x0041e4000c101504 */
[----:B0-----:R-:W-:Y:S02]  /*19bf0*/  PRMT R9, R28, 0x7632, R9 ;  /* 0x000076321c097816 */ /* 0x001fe40000000009 */
[----:B------:R-:W2:Y:S01]  /*19c00*/  LDL.LU R28, [R1+0x14c] ;  /* 0x00014c00011c7983 */ /* 0x000ea20000300800 */
[----:B------:R-:W-:-:S02]  /*19c10*/  ISETP.LT.AND P0, PT, R23, c[0x0][0x178], !P0 ;  /* 0x00005e0017007a0c */ /* 0x000fc40004701270 */
[----:B------:R-:W-:Y:S01]  /*19c20*/  IADD3 R14, R19, 0x76, RZ ;  /* 0x00000076130e7810 */ /* 0x000fe20007ffe0ff */
[----:B------:R-:W-:Y:S01]  /*19c30*/  IMAD.WIDE R4, R6, 0x2, R24 ;  /* 0x0000000206047825 */ /* 0x000fe200078e0218 */
[----:B------:R-:W-:Y:S01]  /*19c40*/  ISETP.LT.AND P6, PT, R27, c[0x0][0x178], !P2 ;  /* 0x00005e001b007a0c */ /* 0x000fe200057c1270 */
[----:B------:R-:W4:Y:S01]  /*19c50*/  LDL.LU R26, [R1+0x1c] ;  /* 0x00001c00011a7983 */ /* 0x000f220000300800 */
[----:B------:R-:W-:Y:S02]  /*19c60*/  ISETP.GE.AND P3, PT, R14, c[0x0][0x17c], PT ;  /* 0x00005f000e007a0c */ /* 0x000fe40003f66270 */
[----:B------:R-:W-:Y:S02]  /*19c70*/  IADD3 R17, R6, c[0x0][0x198], RZ ;  /* 0x0000660006117a10 */ /* 0x000fe40007ffe0ff */
[----:B------:R-:W-:-:S03]  /*19c80*/  ISETP.LT.AND P2, PT, R23, c[0x0][0x178], !P2 ;  /* 0x00005e0017007a0c */ /* 0x000fc60005741270 */
[----:B------:R0:W-:Y:S01]  /*19c90*/  @P0 STG.E.U16 [R4.64], R7 ;  /* 0x0000000704000986 */ /* 0x0001e2000c101504 */
[----:B------:R-:W-:Y:S02]  /*19ca0*/  ISETP.LT.AND P0, PT, R27, c[0x0][0x178], !P3 ;  /* 0x00005e001b007a0c */ /* 0x000fe40005f01270 */
[----:B------:R-:W-:Y:S02]  /*19cb0*/  ISETP.LT.AND P3, PT, R23, c[0x0][0x178], !P3 ;  /* 0x00005e0017007a0c */ /* 0x000fe40005f61270 */
[----:B------:R-:W-:Y:S02]  /*19cc0*/  IADD3 R13, R17, c[0x0][0x198], RZ ;  /* 0x00006600110d7a10 */ /* 0x000fe40007ffe0ff */
[----:B------:R-:W-:Y:S01]  /*19cd0*/  IADD3 R8, R19, 0x7a, RZ ;  /* 0x0000007a13087810 */ /* 0x000fe20007ffe0ff */
[----:B0-----:R-:W-:Y:S01]  /*19ce0*/  IMAD.WIDE R4, R17, 0x2, R2 ;  /* 0x0000000211047825 */ /* 0x001fe200078e0202 */
[----:B------:R-:W-:Y:S02]  /*19cf0*/  IADD3 R16, R19, 0x77, RZ ;  /* 0x0000007713107810 */ /* 0x000fe40007ffe0ff */
[----:B------:R-:W-:-:S02]  /*19d00*/  PRMT R0, R7, 0x7632, R0 ;  /* 0x0000763207007816 */ /* 0x000fc40000000000 */
[----:B------:R0:W-:Y:S01]  /*19d10*/  @P6 STG.E.U16 [R4.64], R9 ;  /* 0x0000000904006986 */ /* 0x0001e2000c101504 */
[----:B------:R-:W-:Y:S01]  /*19d20*/  IADD3 R14, R19, 0x78, RZ ;  /* 0x00000078130e7810 */ /* 0x000fe20007ffe0ff */
[----:B------:R-:W-:Y:S01]  /*19d30*/  IMAD.WIDE R6, R13, 0x2, R2 ;  /* 0x000000020d067825 */ /* 0x000fe200078e0202 */
[----:B------:R-:W-:Y:S02]  /*19d40*/  ISETP.GE.AND P6, PT, R8, c[0x0][0x17c], PT ;  /* 0x00005f0008007a0c */ /* 0x000fe40003fc6270 */
[----:B------:R-:W-:Y:S02]  /*19d50*/  ISETP.GE.AND P5, PT, R16, c[0x0][0x17c], PT ;  /* 0x00005f0010007a0c */ /* 0x000fe40003fa6270 */
[----:B------:R-:W-:Y:S01]  /*19d60*/  IADD3 R12, R19, 0x79, RZ ;  /* 0x00000079130c7810 */ /* 0x000fe20007ffe0ff */
[----:B0-----:R-:W-:Y:S01]  /*19d70*/  IMAD.WIDE R4, R17, 0x2, R24 ;  /* 0x0000000211047825 */ /* 0x001fe200078e0218 */
[----:B------:R-:W-:-:S03]  /*19d80*/  ISETP.GE.AND P1, PT, R14, c[0x0][0x17c], PT ;  /* 0x00005f000e007a0c */ /* 0x000fc60003f26270 */
[C---:B------:R-:W-:Y:S01]  /*19d90*/  IMAD.WIDE R8, R13.reuse, 0x2, R24 ;  /* 0x000000020d087825 */ /* 0x040fe200078e0218 */
[----:B------:R0:W-:Y:S01]  /*19da0*/  @P2 STG.E.U16 [R4.64], R0 ;  /* 0x0000000004002986 */ /* 0x0001e2000c101504 */
[----:B------:R-:W-:Y:S02]  /*19db0*/  ISETP.GE.AND P4, PT, R12, c[0x0][0x17c], PT ;  /* 0x00005f000c007a0c */ /* 0x000fe40003f86270 */
[----:B------:R-:W-:-:S04]  /*19dc0*/  IADD3 R13, R13, c[0x0][0x198], RZ ;  /* 0x000066000d0d7a10 */ /* 0x000fc80007ffe0ff */
[----:B------:R-:W-:Y:S02]  /*19dd0*/  IADD3 R17, R13, c[0x0][0x198], RZ ;  /* 0x000066000d117a10 */ /* 0x000fe40007ffe0ff */
[----:B------:R-:W-:Y:S01]  /*19de0*/  PRMT R14, R11, 0x7632, R14 ;  /* 0x000076320b0e7816 */ /* 0x000fe2000000000e */
[----:B0-----:R-:W-:Y:S01]  /*19df0*/  IMAD.WIDE R4, R13, 0x2, R2 ;  /* 0x000000020d047825 */ /* 0x001fe200078e0202 */
[----:B------:R-:W-:Y:S01]  /*19e00*/  IADD3 R0, R19, 0x7c, RZ ;  /* 0x0000007c13007810 */ /* 0x000fe20007ffe0ff */
[----:B---3--:R0:W-:Y:S01]  /*19e10*/  @P0 STG.E.U16 [R6.64], R29 ;  /* 0x0000001d06000986 */ /* 0x0081e2000c101504 */
[----:B------:R-:W-:Y:S02]  /*19e20*/  ISETP.LT.AND P0, PT, R27, c[0x0][0x178], !P5 ;  /* 0x00005e001b007a0c */ /* 0x000fe40006f01270 */
[----:B------:R-:W-:Y:S01]  /*19e30*/  ISETP.LT.AND P5, PT, R23, c[0x0][0x178], !P5 ;  /* 0x00005e0017007a0c */ /* 0x000fe20006fa1270 */
[----:B------:R1:W-:Y:S01]  /*19e40*/  @P3 STG.E.U16 [R8.64], R11 ;  /* 0x0000000b08003986 */ /* 0x0003e2000c101504 */
[----:B------:R-:W-:-:S02]  /*19e50*/  PRMT R12, R29, 0x7632, R12 ;  /* 0x000076321d0c7816 */ /* 0x000fc4000000000c */
[----:B------:R-:W-:Y:S01]  /*19e60*/  ISETP.LT.AND P3, PT, R27, c[0x0][0x178], !P1 ;  /* 0x00005e001b007a0c */ /* 0x000fe20004f61270 */
[----:B0-----:R-:W3:Y:S01]  /*19e70*/  LDL.LU R29, [R1+0xfc] ;  /* 0x0000fc00011d7983 */ /* 0x001ee20000300800 */
[----:B------:R-:W-:-:S04]  /*19e80*/  IMAD.WIDE R6, R13, 0x2, R24 ;  /* 0x000000020d067825 */ /* 0x000fc800078e0218 */
[----:B-1----:R-:W-:Y:S01]  /*19e90*/  IMAD.WIDE R8, R17, 0x2, R2 ;  /* 0x0000000211087825 */ /* 0x002fe200078e0202 */
[----:B------:R-:W-:Y:S01]  /*19ea0*/  @P0 STG.E.U16 [R4.64], R12 ;  /* 0x0000000c04000986 */ /* 0x000fe2000c101504 */
[----:B------:R-:W-:-:S03]  /*19eb0*/  ISETP.GE.AND P0, PT, R0, c[0x0][0x17c], PT ;  /* 0x00005f0000007a0c */ /* 0x000fc60003f06270 */
[----:B------:R-:W-:Y:S01]  /*19ec0*/  @P5 STG.E.U16 [R6.64], R14 ;  /* 0x0000000e06005986 */ /* 0x000fe2000c101504 */
[----:B--2---:R-:W-:-:S03]  /*19ed0*/  PRMT R0, R28, 0x7632, R0 ;  /* 0x000076321c007816 */ /* 0x004fc60000000000 */
[----:B------:R0:W-:Y:S04]  /*19ee0*/  @P3 STG.E.U16 [R8.64], R28 ;  /* 0x0000001c08003986 */ /* 0x0001e8000c101504 */
[----:B0-----:R-:W2:Y:S01]  /*19ef0*/  LDL.LU R28, [R1+0xec] ;  /* 0x0000ec00011c7983 */ /* 0x001ea20000300800 */
[----:B------:R-:W-:Y:S02]  /*19f00*/  IADD3 R10, R19, 0x7b, RZ ;  /* 0x0000007b130a7810 */ /* 0x000fe40007ffe0ff */
[----:B------:R-:W-:Y:S02]  /*19f10*/  ISETP.LT.AND P1, PT, R23, c[0x0][0x178], !P1 ;  /* 0x00005e0017007a0c */ /* 0x000fe40004f21270 */
[----:B------:R-:W-:Y:S01]  /*19f20*/  ISETP.GE.AND P2, PT, R10, c[0x0][0x17c], PT ;  /* 0x00005f000a007a0c */ /* 0x000fe20003f46270 */
[----:B------:R-:W-:Y:S01]  /*19f30*/  IMAD.WIDE R10, R17, 0x2, R24 ;  /* 0x00000002110a7825 */ /* 0x000fe200078e0218 */
[----:B------:R-:W-:-:S02]  /*19f40*/  ISETP.LT.AND P3, PT, R27, c[0x0][0x178], !P4 ;  /* 0x00005e001b007a0c */ /* 0x000fc40006761270 */
[----:B------:R-:W-:Y:S02]  /*19f50*/  ISETP.LT.AND P4, PT, R23, c[0x0][0x178], !P4 ;  /* 0x00005e0017007a0c */ /* 0x000fe40006781270 */
[----:B------:R-:W-:Y:S02]  /*19f60*/  IADD3 R17, R17, c[0x0][0x198], RZ ;  /* 0x0000660011117a10 */ /* 0x000fe40007ffe0ff */
[----:B------:R-:W-:Y:S02]  /*19f70*/  ISETP.LT.AND P5, PT, R27, c[0x0][0x178], !P6 ;  /* 0x00005e001b007a0c */ /* 0x000fe400077a1270 */
[C---:B------:R-:W-:Y:S01]  /*19f80*/  IADD3 R21, R17.reuse, c[0x0][0x198], RZ ;  /* 0x0000660011157a10 */ /* 0x040fe20007ffe0ff */
[----:B------:R-:W-:Y:S01]  /*19f90*/  IMAD.WIDE R4, R17, 0x2, R2 ;  /* 0x0000000211047825 */ /* 0x000fe200078e0202 */
[----:B----4-:R-:W-:-:S03]  /*19fa0*/  PRMT R16, R26, 0x7632, R16 ;  /* 0x000076321a107816 */ /* 0x010fc60000000010 */
[----:B------:R-:W-:Y:S01]  /*19fb0*/  IMAD.WIDE R6, R17, 0x2, R24 ;  /* 0x0000000211067825 */ /* 0x000fe200078e0218 */
[----:B------:R0:W-:Y:S01]  /*19fc0*/  @P1 STG.E.U16 [R10.64], R26 ;  /* 0x0000001a0a001986 */ /* 0x0001e2000c101504 */
[----:B------:R-:W-:Y:S02]  /*19fd0*/  ISETP.LT.AND P6, PT, R23, c[0x0][0x178], !P6 ;  /* 0x00005e0017007a0c */ /* 0x000fe400077c1270 */
[----:B------:R-:W-:Y:S01]  /*19fe0*/  IMAD.WIDE R8, R21, 0x2, R2 ;  /* 0x0000000215087825 */ /* 0x000fe200078e0202 */
[----:B------:R1:W-:Y:S01]  /*19ff0*/  @P3 STG.E.U16 [R4.64], R0 ;  /* 0x0000000004003986 */ /* 0x0003e2000c101504 */
[----:B------:R-:W-:-:S03]  /*1a000*/  IADD3 R13, R19, 0x7d, RZ ;  /* 0x0000007d130d7810 */ /* 0x000fc60007ffe0ff */
[----:B------:R4:W-:Y:S01]  /*1a010*/  @P4 STG.E.U16 [R6.64], R16 ;  /* 0x0000001006004986 */ /* 0x0009e2000c101504 */
[----:B------:R-:W-:Y:S02]  /*1a020*/  ISETP.LT.AND P4, PT, R27, c[0x0][0x178], !P2 ;  /* 0x00005e001b007a0c */ /* 0x000fe40005781270 */
[----:B------:R-:W-:Y:S02]  /*1a030*/  ISETP.LT.AND P2, PT, R23, c[0x0][0x178], !P2 ;  /* 0x00005e0017007a0c */ /* 0x000fe40005741270 */
[----:B0-----:R-:W-:Y:S02]  /*1a040*/  IADD3 R11, R21, c[0x0][0x198], RZ ;  /* 0x00006600150b7a10 */ /* 0x001fe40007ffe0ff */
[----:B------:R-:W-:Y:S02]  /*1a050*/  IADD3 R12, R19, 0x7e, RZ ;  /* 0x0000007e130c7810 */ /* 0x000fe40007ffe0ff */
[----:B------:R-:W-:Y:S01]  /*1a060*/  ISETP.GE.AND P1, PT, R13, c[0x0][0x17c], PT ;  /* 0x00005f000d007a0c */ /* 0x000fe20003f26270 */
[----:B-1----:R-:W-:Y:S01]  /*1a070*/  IMAD.WIDE R4, R21, 0x2, R24 ;  /* 0x0000000215047825 */ /* 0x002fe200078e0218 */
[----:B------:R-:W-:-:S02]  /*1a080*/  IADD3 R13, R11, c[0x0][0x198], RZ ;  /* 0x000066000b0d7a10 */ /* 0x000fc40007ffe0ff */
[----:B------:R-:W-:Y:S01]  /*1a090*/  ISETP.GE.AND P3, PT, R12, c[0x0][0x17c], PT ;  /* 0x00005f000c007a0c */ /* 0x000fe20003f66270 */
[----:B----4-:R-:W-:Y:S01]  /*1a0a0*/  IMAD.WIDE R6, R11, 0x2, R2 ;  /* 0x000000020b067825 */ /* 0x010fe200078e0202 */
[----:B------:R-:W-:Y:S02]  /*1a0b0*/  IADD3 R12, R19, 0x7f, RZ ;  /* 0x0000007f130c7810 */ /* 0x000fe40007ffe0ff */
[----:B------:R-:W-:Y:S01]  /*1a0c0*/  PRMT R0, R15, 0x7632, R0 ;  /* 0x000076320f007816 */ /* 0x000fe20000000000 */
[----:B------:R-:W3:Y:S04]  /*1a0d0*/  LDL.LU R19, [R1+0x88c] ;  /* 0x00088c0001137983 */ /* 0x000ee80000300800 */
[----:B---3--:R0:W-:Y:S01]  /*1a0e0*/  @P5 STG.E.U16 [R8.64], R29 ;  /* 0x0000001d08005986 */ /* 0x0081e2000c101504 */
[----:B------:R-:W-:-:S02]  /*1a0f0*/  ISETP.LT.AND P5, PT, R27, c[0x0][0x178], !P0 ;  /* 0x00005e001b007a0c */ /* 0x000fc400047a1270 */
[----:B------:R-:W-:Y:S01]  /*1a100*/  PRMT R14, R29, 0x7632, R14 ;  /* 0x000076321d0e7816 */ /* 0x000fe2000000000e */
[----:B------:R1:W-:Y:S01]  /*1a110*/  @P6 STG.E.U16 [R4.64], R15 ;  /* 0x0000000f04006986 */ /* 0x0003e2000c101504 */
[----:B------:R-:W-:-:S03]  /*1a120*/  ISETP.GE.AND P6, PT, R12, c[0x0][0x17c], PT ;  /* 0x00005f000c007a0c */ /* 0x000fc60003fc6270 */
[----:B------:R3:W-:Y:S01]  /*1a130*/  @P4 STG.E.U16 [R6.64], R14 ;  /* 0x0000000e06004986 */ /* 0x0007e2000c101504 */
[----:B0-----:R-:W-:-:S03]  /*1a140*/  IMAD.WIDE R8, R11, 0x2, R24 ;  /* 0x000000020b087825 */ /* 0x001fc600078e0218 */
[----:B------:R-:W4:Y:S01]  /*1a150*/  LDL.LU R29, [R1+0x6c] ;  /* 0x00006c00011d7983 */ /* 0x000f220000300800 */
[----:B------:R-:W-:-:S03]  /*1a160*/  IMAD.WIDE R10, R13, 0x2, R2 ;  /* 0x000000020d0a7825 */ /* 0x000fc600078e0202 */
[----:B------:R0:W-:Y:S01]  /*1a170*/  @P2 STG.E.U16 [R8.64], R0 ;  /* 0x0000000008002986 */ /* 0x0001e2000c101504 */
[C---:B------:R-:W-:Y:S02]  /*1a180*/  ISETP.LT.AND P4, PT, R27.reuse, c[0x0][0x178], !P3 ;  /* 0x00005e001b007a0c */ /* 0x040fe40005f81270 */
[----:B------:R-:W-:Y:S02]  /*1a190*/  ISETP.LT.AND P2, PT, R27, c[0x0][0x178], !P6 ;  /* 0x00005e001b007a0c */ /* 0x000fe40007741270 */
[C---:B------:R-:W-:Y:S02]  /*1a1a0*/  ISETP.LT.AND P0, PT, R23.reuse, c[0x0][0x178], !P0 ;  /* 0x00005e0017007a0c */ /* 0x040fe40004701270 */
[C---:B------:R-:W-:Y:S02]  /*1a1b0*/  ISETP.LT.AND P3, PT, R23.reuse, c[0x0][0x178], !P3 ;  /* 0x00005e0017007a0c */ /* 0x040fe40005f61270 */
[----:B------:R-:W-:Y:S01]  /*1a1c0*/  ISETP.LT.AND P6, PT, R23, c[0x0][0x178], !P6 ;  /* 0x00005e0017007a0c */ /* 0x000fe200077c1270 */
[----:B--2---:R2:W-:Y:S01]  /*1a1d0*/  @P5 STG.E.U16 [R10.64], R28 ;  /* 0x0000001c0a005986 */ /* 0x0045e2000c101504 */
[----:B------:R-:W-:-:S02]  /*1a1e0*/  ISETP.LT.AND P5, PT, R27, c[0x0][0x178], !P1 ;  /* 0x00005e001b007a0c */ /* 0x000fc40004fa1270 */
[----:B------:R-:W-:Y:S02]  /*1a1f0*/  ISETP.LT.AND P1, PT, R23, c[0x0][0x178], !P1 ;  /* 0x00005e0017007a0c */ /* 0x000fe40004f21270 */
[----:B------:R-:W4:Y:S01]  /*1a200*/  LDL.LU R23, [R1+0x888] ;  /* 0x0008880001177983 */ /* 0x000f220000300800 */
[C---:B------:R-:W-:Y:S01]  /*1a210*/  IADD3 R17, R13.reuse, c[0x0][0x198], RZ ;  /* 0x000066000d117a10 */ /* 0x040fe20007ffe0ff */
[----:B-1----:R-:W-:-:S03]  /*1a220*/  IMAD.WIDE R4, R13, 0x2, R24 ;  /* 0x000000020d047825 */ /* 0x002fc600078e0218 */
[C---:B------:R-:W-:Y:S01]  /*1a230*/  IADD3 R15, R17.reuse, c[0x0][0x198], RZ ;  /* 0x00006600110f7a10 */ /* 0x040fe20007ffe0ff */
[----:B---3--:R-:W-:Y:S01]  /*1a240*/  IMAD.WIDE R6, R17, 0x2, R2 ;  /* 0x0000000211067825 */ /* 0x008fe200078e0202 */
[----:B0-----:R-:W-:Y:S02]  /*1a250*/  PRMT R0, R28, 0x7632, R0 ;  /* 0x000076321c007816 */ /* 0x001fe40000000000 */
[----:B------:R-:W-:Y:S01]  /*1a260*/  IADD3 R21, R15, c[0x0][0x198], RZ ;  /* 0x000066000f157a10 */ /* 0x000fe20007ffe0ff */
[----:B------:R-:W-:-:S04]  /*1a270*/  IMAD.WIDE R8, R17, 0x2, R24 ;  /* 0x0000000211087825 */ /* 0x000fc800078e0218 */
[----:B--2---:R-:W-:-:S04]  /*1a280*/  IMAD.WIDE R10, R15, 0x2, R2 ;  /* 0x000000020f0a7825 */ /* 0x004fc800078e0202 */
[----:B------:R-:W-:-:S04]  /*1a290*/  IMAD.WIDE R12, R15, 0x2, R24 ;  /* 0x000000020f0c7825 */ /* 0x000fc800078e0218 */
[----:B------:R-:W-:-:S04]  /*1a2a0*/  IMAD.WIDE R2, R21, 0x2, R2 ;  /* 0x0000000215027825 */ /* 0x000fc800078e0202 */
[----:B------:R-:W-:Y:S01]  /*1a2b0*/  IMAD.WIDE R24, R21, 0x2, R24 ;  /* 0x0000000215187825 */ /* 0x000fe200078e0218 */
[----:B------:R-:W-:Y:S01]  /*1a2c0*/  PRMT R14, R19, 0x7632, R14 ;  /* 0x00007632130e7816 */ /* 0x000fe2000000000e */
[----:B------:R4:W-:Y:S04]  /*1a2d0*/  @P0 STG.E.U16 [R4.64], R19 ;  /* 0x0000001304000986 */ /* 0x0009e8000c101504 */
[----:B------:R0:W-:Y:S04]  /*1a2e0*/  @P5 STG.E.U16 [R6.64], R0 ;  /* 0x0000000006005986 */ /* 0x0001e8000c101504 */
[----:B------:R0:W-:Y:S01]  /*1a2f0*/  @P1 STG.E.U16 [R8.64], R14 ;  /* 0x0000000e08001986 */ /* 0x0001e2000c101504 */
[----:B----4-:R-:W-:-:S03]  /*1a300*/  PRMT R5, R29, 0x7632, R5 ;  /* 0x000076321d057816 */ /* 0x010fc60000000005 */
[----:B------:R0:W-:Y:S04]  /*1a310*/  @P4 STG.E.U16 [R10.64], R29 ;  /* 0x0000001d0a004986 */ /* 0x0001e8000c101504 */
[----:B------:R0:W-:Y:S04]  /*1a320*/  @P3 STG.E.U16 [R12.64], R23 ;  /* 0x000000170c003986 */ /* 0x0001e8000c101504 */
[----:B------:R0:W-:Y:S01]  /*1a330*/  @P2 STG.E.U16 [R2.64], R5 ;  /* 0x0000000502002986 */ /* 0x0001e2000c101504 */
[----:B------:R-:W-:Y:S05]  /*1a340*/  @!P6 EXIT ;  /* 0x000000000000e94d */ /* 0x000fea0003800000 */
[----:B0-----:R-:W-:-:S05]  /*1a350*/  PRMT R12, R23, 0x7632, R12 ;  /* 0x00007632170c7816 */ /* 0x001fca000000000c */
[----:B------:R-:W-:Y:S01]  /*1a360*/  STG.E.U16 [R24.64], R12 ;  /* 0x0000000c18007986 */ /* 0x000fe2000c101504 */
[----:B------:R-:W-:Y:S05]  /*1a370*/  EXIT ;  /* 0x000000000000794d */ /* 0x000fea0003800000 */
.L_x_3:
[----:B------:R-:W-:-:S00]  /*1a380*/  BRA `(.L_x_3) ;  /* 0xfffffff000007947 */ /* 0x000fc0000383ffff */
[----:B------:R-:W-:-:S00]  /*1a390*/  NOP ;  /* 0x0000000000007918 */ /* 0x000fc00000000000 */
        /* <DEDUP_REMOVED lines=14> */
.L_x_4:


//--------------------- .nv.shared.matmul_kernel  --------------------------
	.section	.nv.shared.matmul_kernel,"aw",@nobits
	.sectionflags	@""
	.align	16
